	.headerflags	@"EF_CUDA_TEXMODE_UNIFIED EF_CUDA_64BIT_ADDRESS EF_CUDA_SM90 EF_CUDA_VIRTUAL_SM(EF_CUDA_SM90)"
	.elftype	@"ET_EXEC"


//--------------------- .nv.info                  --------------------------
	.section	.nv.info,"",@"SHT_CUDA_INFO"
	.align	4


	//----- nvinfo : EIATTR_REGCOUNT
	.align		4
        /*0000*/ 	.byte	0x04, 0x2f
        /*0002*/ 	.short	(.L_2 - .L_1)
	.align		4
.L_1:
        /*0004*/ 	.word	index@(embedding_lookup)
        /*0008*/ 	.word	0x00000016


	//----- nvinfo : EIATTR_MAX_STACK_SIZE
	.align		4
.L_2:
        /*000c*/ 	.byte	0x04, 0x23
        /*000e*/ 	.short	(.L_4 - .L_3)
	.align		4
.L_3:
        /*0010*/ 	.word	index@(embedding_lookup)
        /*0014*/ 	.word	0x00000000


	//----- nvinfo : EIATTR_MIN_STACK_SIZE
	.align		4
.L_4:
        /*0018*/ 	.byte	0x04, 0x12
        /*001a*/ 	.short	(.L_6 - .L_5)
	.align		4
.L_5:
        /*001c*/ 	.word	index@(embedding_lookup)
        /*0020*/ 	.word	0x00000000


	//----- nvinfo : EIATTR_FRAME_SIZE
	.align		4
.L_6:
        /*0024*/ 	.byte	0x04, 0x11
        /*0026*/ 	.short	(.L_8 - .L_7)
	.align		4
.L_7:
        /*0028*/ 	.word	index@(embedding_lookup)
        /*002c*/ 	.word	0x00000000


	//----- nvinfo : EIATTR_REGCOUNT
	.align		4
.L_8:
        /*0030*/ 	.byte	0x04, 0x2f
        /*0032*/ 	.short	(.L_10 - .L_9)
	.align		4
.L_9:
        /*0034*/ 	.word	index@(linear)
        /*0038*/ 	.word	0x00000020


	//----- nvinfo : EIATTR_MAX_STACK_SIZE
	.align		4
.L_10:
        /*003c*/ 	.byte	0x04, 0x23
        /*003e*/ 	.short	(.L_12 - .L_11)
	.align		4
.L_11:
        /*0040*/ 	.word	index@(linear)
        /*0044*/ 	.word	0x00000000


	//----- nvinfo : EIATTR_MIN_STACK_SIZE
	.align		4
.L_12:
        /*0048*/ 	.byte	0x04, 0x12
        /*004a*/ 	.short	(.L_14 - .L_13)
	.align		4
.L_13:
        /*004c*/ 	.word	index@(linear)
        /*0050*/ 	.word	0x00000000


	//----- nvinfo : EIATTR_FRAME_SIZE
	.align		4
.L_14:
        /*0054*/ 	.byte	0x04, 0x11
        /*0056*/ 	.short	(.L_16 - .L_15)
	.align		4
.L_15:
        /*0058*/ 	.word	index@(linear)
        /*005c*/ 	.word	0x00000000


	//----- nvinfo : EIATTR_REGCOUNT
	.align		4
.L_16:
        /*0060*/ 	.byte	0x04, 0x2f
        /*0062*/ 	.short	(.L_18 - .L_17)
	.align		4
.L_17:
        /*0064*/ 	.word	index@(_Z12quantized_mmILi1EEvPKfPKhPf15QuantizedConfig)
        /*0068*/ 	.word	0x00000020


	//----- nvinfo : EIATTR_MAX_STACK_SIZE
	.align		4
.L_18:
        /*006c*/ 	.byte	0x04, 0x23
        /*006e*/ 	.short	(.L_20 - .L_19)
	.align		4
.L_19:
        /*0070*/ 	.word	index@(_Z12quantized_mmILi1EEvPKfPKhPf15QuantizedConfig)
        /*0074*/ 	.word	0x00000000


	//----- nvinfo : EIATTR_MIN_STACK_SIZE
	.align		4
.L_20:
        /*0078*/ 	.byte	0x04, 0x12
        /*007a*/ 	.short	(.L_22 - .L_21)
	.align		4
.L_21:
        /*007c*/ 	.word	index@(_Z12quantized_mmILi1EEvPKfPKhPf15QuantizedConfig)
        /*0080*/ 	.word	0x00000000


	//----- nvinfo : EIATTR_FRAME_SIZE
	.align		4
.L_22:
        /*0084*/ 	.byte	0x04, 0x11
        /*0086*/ 	.short	(.L_24 - .L_23)
	.align		4
.L_23:
        /*0088*/ 	.word	index@(_Z12quantized_mmILi1EEvPKfPKhPf15QuantizedConfig)
        /*008c*/ 	.word	0x00000000


	//----- nvinfo : EIATTR_REGCOUNT
	.align		4
.L_24:
        /*0090*/ 	.byte	0x04, 0x2f
        /*0092*/ 	.short	(.L_26 - .L_25)
	.align		4
.L_25:
        /*0094*/ 	.word	index@(_Z12quantized_mmILi2EEvPKfPKhPf15QuantizedConfig)
        /*0098*/ 	.word	0x0000001a


	//----- nvinfo : EIATTR_MAX_STACK_SIZE
	.align		4
.L_26:
        /*009c*/ 	.byte	0x04, 0x23
        /*009e*/ 	.short	(.L_28 - .L_27)
	.align		4
.L_27:
        /*00a0*/ 	.word	index@(_Z12quantized_mmILi2EEvPKfPKhPf15QuantizedConfig)
        /*00a4*/ 	.word	0x00000000


	//----- nvinfo : EIATTR_MIN_STACK_SIZE
	.align		4
.L_28:
        /*00a8*/ 	.byte	0x04, 0x12
        /*00aa*/ 	.short	(.L_30 - .L_29)
	.align		4
.L_29:
        /*00ac*/ 	.word	index@(_Z12quantized_mmILi2EEvPKfPKhPf15QuantizedConfig)
        /*00b0*/ 	.word	0x00000000


	//----- nvinfo : EIATTR_FRAME_SIZE
	.align		4
.L_30:
        /*00b4*/ 	.byte	0x04, 0x11
        /*00b6*/ 	.short	(.L_32 - .L_31)
	.align		4
.L_31:
        /*00b8*/ 	.word	index@(_Z12quantized_mmILi2EEvPKfPKhPf15QuantizedConfig)
        /*00bc*/ 	.word	0x00000000


	//----- nvinfo : EIATTR_REGCOUNT
	.align		4
.L_32:
        /*00c0*/ 	.byte	0x04, 0x2f
        /*00c2*/ 	.short	(.L_34 - .L_33)
	.align		4
.L_33:
        /*00c4*/ 	.word	index@(_Z12quantized_mmILi4EEvPKfPKhPf15QuantizedConfig)
        /*00c8*/ 	.word	0x0000001b


	//----- nvinfo : EIATTR_MAX_STACK_SIZE
	.align		4
.L_34:
        /*00cc*/ 	.byte	0x04, 0x23
        /*00ce*/ 	.short	(.L_36 - .L_35)
	.align		4
.L_35:
        /*00d0*/ 	.word	index@(_Z12quantized_mmILi4EEvPKfPKhPf15QuantizedConfig)
        /*00d4*/ 	.word	0x00000000


	//----- nvinfo : EIATTR_MIN_STACK_SIZE
	.align		4
.L_36:
        /*00d8*/ 	.byte	0x04, 0x12
        /*00da*/ 	.short	(.L_38 - .L_37)
	.align		4
.L_37:
        /*00dc*/ 	.word	index@(_Z12quantized_mmILi4EEvPKfPKhPf15QuantizedConfig)
        /*00e0*/ 	.word	0x00000000


	//----- nvinfo : EIATTR_FRAME_SIZE
	.align		4
.L_38:
        /*00e4*/ 	.byte	0x04, 0x11
        /*00e6*/ 	.short	(.L_40 - .L_39)
	.align		4
.L_39:
        /*00e8*/ 	.word	index@(_Z12quantized_mmILi4EEvPKfPKhPf15QuantizedConfig)
        /*00ec*/ 	.word	0x00000000


	//----- nvinfo : EIATTR_REGCOUNT
	.align		4
.L_40:
        /*00f0*/ 	.byte	0x04, 0x2f
        /*00f2*/ 	.short	(.L_42 - .L_41)
	.align		4
.L_41:
        /*00f4*/ 	.word	index@(_Z12quantized_mmILi8EEvPKfPKhPf15QuantizedConfig)
        /*00f8*/ 	.word	0x00000020


	//----- nvinfo : EIATTR_MAX_STACK_SIZE
	.align		4
.L_42:
        /*00fc*/ 	.byte	0x04, 0x23
        /*00fe*/ 	.short	(.L_44 - .L_43)
	.align		4
.L_43:
        /*0100*/ 	.word	index@(_Z12quantized_mmILi8EEvPKfPKhPf15QuantizedConfig)
        /*0104*/ 	.word	0x00000000


	//----- nvinfo : EIATTR_MIN_STACK_SIZE
	.align		4
.L_44:
        /*0108*/ 	.byte	0x04, 0x12
        /*010a*/ 	.short	(.L_46 - .L_45)
	.align		4
.L_45:
        /*010c*/ 	.word	index@(_Z12quantized_mmILi8EEvPKfPKhPf15QuantizedConfig)
        /*0110*/ 	.word	0x00000000


	//----- nvinfo : EIATTR_FRAME_SIZE
	.align		4
.L_46:
        /*0114*/ 	.byte	0x04, 0x11
        /*0116*/ 	.short	(.L_48 - .L_47)
	.align		4
.L_47:
        /*0118*/ 	.word	index@(_Z12quantized_mmILi8EEvPKfPKhPf15QuantizedConfig)
        /*011c*/ 	.word	0x00000000


	//----- nvinfo : EIATTR_REGCOUNT
	.align		4
.L_48:
        /*0120*/ 	.byte	0x04, 0x2f
        /*0122*/ 	.short	(.L_50 - .L_49)
	.align		4
.L_49:
        /*0124*/ 	.word	index@(add)
        /*0128*/ 	.word	0x00000012


	//----- nvinfo : EIATTR_MAX_STACK_SIZE
	.align		4
.L_50:
        /*012c*/ 	.byte	0x04, 0x23
        /*012e*/ 	.short	(.L_52 - .L_51)
	.align		4
.L_51:
        /*0130*/ 	.word	index@(add)
        /*0134*/ 	.word	0x00000000


	//----- nvinfo : EIATTR_MIN_STACK_SIZE
	.align		4
.L_52:
        /*0138*/ 	.byte	0x04, 0x12
        /*013a*/ 	.short	(.L_54 - .L_53)
	.align		4
.L_53:
        /*013c*/ 	.word	index@(add)
        /*0140*/ 	.word	0x00000000


	//----- nvinfo : EIATTR_FRAME_SIZE
	.align		4
.L_54:
        /*0144*/ 	.byte	0x04, 0x11
        /*0146*/ 	.short	(.L_56 - .L_55)
	.align		4
.L_55:
        /*0148*/ 	.word	index@(add)
        /*014c*/ 	.word	0x00000000


	//----- nvinfo : EIATTR_REGCOUNT
	.align		4
.L_56:
        /*0150*/ 	.byte	0x04, 0x2f
        /*0152*/ 	.short	(.L_58 - .L_57)
	.align		4
.L_57:
        /*0154*/ 	.word	index@(rms_norm)
        /*0158*/ 	.word	0x0000001e


	//----- nvinfo : EIATTR_MAX_STACK_SIZE
	.align		4
.L_58:
        /*015c*/ 	.byte	0x04, 0x23
        /*015e*/ 	.short	(.L_60 - .L_59)
	.align		4
.L_59:
        /*0160*/ 	.word	index@($rms_norm$__cuda_sm3x_div_rn_noftz_f32_slowpath)
        /*0164*/ 	.word	0x00000000


	//----- nvinfo : EIATTR_MIN_STACK_SIZE
	.align		4
.L_60:
        /*0168*/ 	.byte	0x04, 0x12
        /*016a*/ 	.short	(.L_62 - .L_61)
	.align		4
.L_61:
        /*016c*/ 	.word	index@($rms_norm$__cuda_sm3x_div_rn_noftz_f32_slowpath)
        /*0170*/ 	.word	0x00000000


	//----- nvinfo : EIATTR_FRAME_SIZE
	.align		4
.L_62:
        /*0174*/ 	.byte	0x04, 0x11
        /*0176*/ 	.short	(.L_64 - .L_63)
	.align		4
.L_63:
        /*0178*/ 	.word	index@($rms_norm$__cuda_sm3x_div_rn_noftz_f32_slowpath)
        /*017c*/ 	.word	0x00000000


	//----- nvinfo : EIATTR_MAX_STACK_SIZE
	.align		4
.L_64:
        /*0180*/ 	.byte	0x04, 0x23
        /*0182*/ 	.short	(.L_66 - .L_65)
	.align		4
.L_65:
        /*0184*/ 	.word	index@(rms_norm)
        /*0188*/ 	.word	0x00000000


	//----- nvinfo : EIATTR_MIN_STACK_SIZE
	.align		4
.L_66:
        /*018c*/ 	.byte	0x04, 0x12
        /*018e*/ 	.short	(.L_68 - .L_67)
	.align		4
.L_67:
        /*0190*/ 	.word	index@(rms_norm)
        /*0194*/ 	.word	0x00000000


	//----- nvinfo : EIATTR_FRAME_SIZE
	.align		4
.L_68:
        /*0198*/ 	.byte	0x04, 0x11
        /*019a*/ 	.short	(.L_70 - .L_69)
	.align		4
.L_69:
        /*019c*/ 	.word	index@(rms_norm)
        /*01a0*/ 	.word	0x00000000


	//----- nvinfo : EIATTR_REGCOUNT
	.align		4
.L_70:
        /*01a4*/ 	.byte	0x04, 0x2f
        /*01a6*/ 	.short	(.L_72 - .L_71)
	.align		4
.L_71:
        /*01a8*/ 	.word	index@(silu)
        /*01ac*/ 	.word	0x00000014


	//----- nvinfo : EIATTR_MAX_STACK_SIZE
	.align		4
.L_72:
        /*01b0*/ 	.byte	0x04, 0x23
        /*01b2*/ 	.short	(.L_74 - .L_73)
	.align		4
.L_73:
        /*01b4*/ 	.word	index@($silu$__cuda_sm20_rcp_rn_f32_slowpath)
        /*01b8*/ 	.word	0x00000000


	//----- nvinfo : EIATTR_MIN_STACK_SIZE
	.align		4
.L_74:
        /*01bc*/ 	.byte	0x04, 0x12
        /*01be*/ 	.short	(.L_76 - .L_75)
	.align		4
.L_75:
        /*01c0*/ 	.word	index@($silu$__cuda_sm20_rcp_rn_f32_slowpath)
        /*01c4*/ 	.word	0x00000000


	//----- nvinfo : EIATTR_FRAME_SIZE
	.align		4
.L_76:
        /*01c8*/ 	.byte	0x04, 0x11
        /*01ca*/ 	.short	(.L_78 - .L_77)
	.align		4
.L_77:
        /*01cc*/ 	.word	index@($silu$__cuda_sm20_rcp_rn_f32_slowpath)
        /*01d0*/ 	.word	0x00000000


	//----- nvinfo : EIATTR_MAX_STACK_SIZE
	.align		4
.L_78:
        /*01d4*/ 	.byte	0x04, 0x23
        /*01d6*/ 	.short	(.L_80 - .L_79)
	.align		4
.L_79:
        /*01d8*/ 	.word	index@(silu)
        /*01dc*/ 	.word	0x00000000


	//----- nvinfo : EIATTR_MIN_STACK_SIZE
	.align		4
.L_80:
        /*01e0*/ 	.byte	0x04, 0x12
        /*01e2*/ 	.short	(.L_82 - .L_81)
	.align		4
.L_81:
        /*01e4*/ 	.word	index@(silu)
        /*01e8*/ 	.word	0x00000000


	//----- nvinfo : EIATTR_FRAME_SIZE
	.align		4
.L_82:
        /*01ec*/ 	.byte	0x04, 0x11
        /*01ee*/ 	.short	(.L_84 - .L_83)
	.align		4
.L_83:
        /*01f0*/ 	.word	index@(silu)
        /*01f4*/ 	.word	0x00000000


	//----- nvinfo : EIATTR_REGCOUNT
	.align		4
.L_84:
        /*01f8*/ 	.byte	0x04, 0x2f
        /*01fa*/ 	.short	(.L_86 - .L_85)
	.align		4
.L_85:
        /*01fc*/ 	.word	index@(fused_gate_up_silu)
        /*0200*/ 	.word	0x00000019


	//----- nvinfo : EIATTR_MAX_STACK_SIZE
	.align		4
.L_86:
        /*0204*/ 	.byte	0x04, 0x23
        /*0206*/ 	.short	(.L_88 - .L_87)
	.align		4
.L_87:
        /*0208*/ 	.word	index@($fused_gate_up_silu$__cuda_sm20_rcp_rn_f32_slowpath)
        /*020c*/ 	.word	0x00000000


	//----- nvinfo : EIATTR_MIN_STACK_SIZE
	.align		4
.L_88:
        /*0210*/ 	.byte	0x04, 0x12
        /*0212*/ 	.short	(.L_90 - .L_89)
	.align		4
.L_89:
        /*0214*/ 	.word	index@($fused_gate_up_silu$__cuda_sm20_rcp_rn_f32_slowpath)
        /*0218*/ 	.word	0x00000000


	//----- nvinfo : EIATTR_FRAME_SIZE
	.align		4
.L_90:
        /*021c*/ 	.byte	0x04, 0x11
        /*021e*/ 	.short	(.L_92 - .L_91)
	.align		4
.L_91:
        /*0220*/ 	.word	index@($fused_gate_up_silu$__cuda_sm20_rcp_rn_f32_slowpath)
        /*0224*/ 	.word	0x00000000


	//----- nvinfo : EIATTR_MAX_STACK_SIZE
	.align		4
.L_92:
        /*0228*/ 	.byte	0x04, 0x23
        /*022a*/ 	.short	(.L_94 - .L_93)
	.align		4
.L_93:
        /*022c*/ 	.word	index@(fused_gate_up_silu)
        /*0230*/ 	.word	0x00000000


	//----- nvinfo : EIATTR_MIN_STACK_SIZE
	.align		4
.L_94:
        /*0234*/ 	.byte	0x04, 0x12
        /*0236*/ 	.short	(.L_96 - .L_95)
	.align		4
.L_95:
        /*0238*/ 	.word	index@(fused_gate_up_silu)
        /*023c*/ 	.word	0x00000000


	//----- nvinfo : EIATTR_FRAME_SIZE
	.align		4
.L_96:
        /*0240*/ 	.byte	0x04, 0x11
        /*0242*/ 	.short	(.L_98 - .L_97)
	.align		4
.L_97:
        /*0244*/ 	.word	index@(fused_gate_up_silu)
        /*0248*/ 	.word	0x00000000


	//----- nvinfo : EIATTR_REGCOUNT
	.align		4
.L_98:
        /*024c*/ 	.byte	0x04, 0x2f
        /*024e*/ 	.short	(.L_100 - .L_99)
	.align		4
.L_99:
        /*0250*/ 	.word	index@(rope)
        /*0254*/ 	.word	0x0000001c


	//----- nvinfo : EIATTR_MAX_STACK_SIZE
	.align		4
.L_100:
        /*0258*/ 	.byte	0x04, 0x23
        /*025a*/ 	.short	(.L_102 - .L_101)
	.align		4
.L_101:
        /*025c*/ 	.word	index@($rope$__cuda_sm3x_div_rn_noftz_f32_slowpath)
        /*0260*/ 	.word	0x00000000


	//----- nvinfo : EIATTR_MIN_STACK_SIZE
	.align		4
.L_102:
        /*0264*/ 	.byte	0x04, 0x12
        /*0266*/ 	.short	(.L_104 - .L_103)
	.align		4
.L_103:
        /*0268*/ 	.word	index@($rope$__cuda_sm3x_div_rn_noftz_f32_slowpath)
        /*026c*/ 	.word	0x00000020


	//----- nvinfo : EIATTR_FRAME_SIZE
	.align		4
.L_104:
        /*0270*/ 	.byte	0x04, 0x11
        /*0272*/ 	.short	(.L_106 - .L_105)
	.align		4
.L_105:
        /*0274*/ 	.word	index@($rope$__cuda_sm3x_div_rn_noftz_f32_slowpath)
        /*0278*/ 	.word	0x00000020


	//----- nvinfo : EIATTR_MAX_STACK_SIZE
	.align		4
.L_106:
        /*027c*/ 	.byte	0x04, 0x23
        /*027e*/ 	.short	(.L_108 - .L_107)
	.align		4
.L_107:
        /*0280*/ 	.word	index@(rope)
        /*0284*/ 	.word	0x00000000


	//----- nvinfo : EIATTR_MIN_STACK_SIZE
	.align		4
.L_108:
        /*0288*/ 	.byte	0x04, 0x12
        /*028a*/ 	.short	(.L_110 - .L_109)
	.align		4
.L_109:
        /*028c*/ 	.word	index@(rope)
        /*0290*/ 	.word	0x00000020


	//----- nvinfo : EIATTR_FRAME_SIZE
	.align		4
.L_110:
        /*0294*/ 	.byte	0x04, 0x11
        /*0296*/ 	.short	(.L_112 - .L_111)
	.align		4
.L_111:
        /*0298*/ 	.word	index@(rope)
        /*029c*/ 	.word	0x00000020


	//----- nvinfo : EIATTR_REGCOUNT
	.align		4
.L_112:
        /*02a0*/ 	.byte	0x04, 0x2f
        /*02a2*/ 	.short	(.L_114 - .L_113)
	.align		4
.L_113:
        /*02a4*/ 	.word	index@(fused_qkv_rope)
        /*02a8*/ 	.word	0x00000020


	//----- nvinfo : EIATTR_MAX_STACK_SIZE
	.align		4
.L_114:
        /*02ac*/ 	.byte	0x04, 0x23
        /*02ae*/ 	.short	(.L_116 - .L_115)
	.align		4
.L_115:
        /*02b0*/ 	.word	index@($fused_qkv_rope$__cuda_sm3x_div_rn_noftz_f32_slowpath)
        /*02b4*/ 	.word	0x00000000


	//----- nvinfo : EIATTR_MIN_STACK_SIZE
	.align		4
.L_116:
        /*02b8*/ 	.byte	0x04, 0x12
        /*02ba*/ 	.short	(.L_118 - .L_117)
	.align		4
.L_117:
        /*02bc*/ 	.word	index@($fused_qkv_rope$__cuda_sm3x_div_rn_noftz_f32_slowpath)
        /*02c0*/ 	.word	0x00000020


	//----- nvinfo : EIATTR_FRAME_SIZE
	.align		4
.L_118:
        /*02c4*/ 	.byte	0x04, 0x11
        /*02c6*/ 	.short	(.L_120 - .L_119)
	.align		4
.L_119:
        /*02c8*/ 	.word	index@($fused_qkv_rope$__cuda_sm3x_div_rn_noftz_f32_slowpath)
        /*02cc*/ 	.word	0x00000020


	//----- nvinfo : EIATTR_MAX_STACK_SIZE
	.align		4
.L_120:
        /*02d0*/ 	.byte	0x04, 0x23
        /*02d2*/ 	.short	(.L_122 - .L_121)
	.align		4
.L_121:
        /*02d4*/ 	.word	index@(fused_qkv_rope)
        /*02d8*/ 	.word	0x00000000


	//----- nvinfo : EIATTR_MIN_STACK_SIZE
	.align		4
.L_122:
        /*02dc*/ 	.byte	0x04, 0x12
        /*02de*/ 	.short	(.L_124 - .L_123)
	.align		4
.L_123:
        /*02e0*/ 	.word	index@(fused_qkv_rope)
        /*02e4*/ 	.word	0x00000020


	//----- nvinfo : EIATTR_FRAME_SIZE
	.align		4
.L_124:
        /*02e8*/ 	.byte	0x04, 0x11
        /*02ea*/ 	.short	(.L_126 - .L_125)
	.align		4
.L_125:
        /*02ec*/ 	.word	index@(fused_qkv_rope)
        /*02f0*/ 	.word	0x00000020


	//----- nvinfo : EIATTR_REGCOUNT
	.align		4
.L_126:
        /*02f4*/ 	.byte	0x04, 0x2f
        /*02f6*/ 	.short	(.L_128 - .L_127)
	.align		4
.L_127:
        /*02f8*/ 	.word	index@(flash_attention)
        /*02fc*/ 	.word	0x000000a8


	//----- nvinfo : EIATTR_MAX_STACK_SIZE
	.align		4
.L_128:
        /*0300*/ 	.byte	0x04, 0x23
        /*0302*/ 	.short	(.L_130 - .L_129)
	.align		4
.L_129:
        /*0304*/ 	.word	index@($flash_attention$__cuda_sm20_rcp_rn_f32_slowpath)
        /*0308*/ 	.word	0x00000000


	//----- nvinfo : EIATTR_MIN_STACK_SIZE
	.align		4
.L_130:
        /*030c*/ 	.byte	0x04, 0x12
        /*030e*/ 	.short	(.L_132 - .L_131)
	.align		4
.L_131:
        /*0310*/ 	.word	index@($flash_attention$__cuda_sm20_rcp_rn_f32_slowpath)
        /*0314*/ 	.word	0x00000400


	//----- nvinfo : EIATTR_FRAME_SIZE
	.align		4
.L_132:
        /*0318*/ 	.byte	0x04, 0x11
        /*031a*/ 	.short	(.L_134 - .L_133)
	.align		4
.L_133:
        /*031c*/ 	.word	index@($flash_attention$__cuda_sm20_rcp_rn_f32_slowpath)
        /*0320*/ 	.word	0x00000400


	//----- nvinfo : EIATTR_MAX_STACK_SIZE
	.align		4
.L_134:
        /*0324*/ 	.byte	0x04, 0x23
        /*0326*/ 	.short	(.L_136 - .L_135)
	.align		4
.L_135:
        /*0328*/ 	.word	index@(flash_attention)
        /*032c*/ 	.word	0x00000000


	//----- nvinfo : EIATTR_MIN_STACK_SIZE
	.align		4
.L_136:
        /*0330*/ 	.byte	0x04, 0x12
        /*0332*/ 	.short	(.L_138 - .L_137)
	.align		4
.L_137:
        /*0334*/ 	.word	index@(flash_attention)
        /*0338*/ 	.word	0x00000400


	//----- nvinfo : EIATTR_FRAME_SIZE
	.align		4
.L_138:
        /*033c*/ 	.byte	0x04, 0x11
        /*033e*/ 	.short	(.L_140 - .L_139)
	.align		4
.L_139:
        /*0340*/ 	.word	index@(flash_attention)
        /*0344*/ 	.word	0x00000400


	//----- nvinfo : EIATTR_REGCOUNT
	.align		4
.L_140:
        /*0348*/ 	.byte	0x04, 0x2f
        /*034a*/ 	.short	(.L_142 - .L_141)
	.align		4
.L_141:
        /*034c*/ 	.word	index@(flash_attention_paged)
        /*0350*/ 	.word	0x000000a8


	//----- nvinfo : EIATTR_MAX_STACK_SIZE
	.align		4
.L_142:
        /*0354*/ 	.byte	0x04, 0x23
        /*0356*/ 	.short	(.L_144 - .L_143)
	.align		4
.L_143:
        /*0358*/ 	.word	index@($flash_attention_paged$__cuda_sm20_rcp_rn_f32_slowpath)
        /*035c*/ 	.word	0x00000000


	//----- nvinfo : EIATTR_MIN_STACK_SIZE
	.align		4
.L_144:
        /*0360*/ 	.byte	0x04, 0x12
        /*0362*/ 	.short	(.L_146 - .L_145)
	.align		4
.L_145:
        /*0364*/ 	.word	index@($flash_attention_paged$__cuda_sm20_rcp_rn_f32_slowpath)
        /*0368*/ 	.word	0x00000400


	//----- nvinfo : EIATTR_FRAME_SIZE
	.align		4
.L_146:
        /*036c*/ 	.byte	0x04, 0x11
        /*036e*/ 	.short	(.L_148 - .L_147)
	.align		4
.L_147:
        /*0370*/ 	.word	index@($flash_attention_paged$__cuda_sm20_rcp_rn_f32_slowpath)
        /*0374*/ 	.word	0x00000400


	//----- nvinfo : EIATTR_MAX_STACK_SIZE
	.align		4
.L_148:
        /*0378*/ 	.byte	0x04, 0x23
        /*037a*/ 	.short	(.L_150 - .L_149)
	.align		4
.L_149:
        /*037c*/ 	.word	index@(flash_attention_paged)
        /*0380*/ 	.word	0x00000000


	//----- nvinfo : EIATTR_MIN_STACK_SIZE
	.align		4
.L_150:
        /*0384*/ 	.byte	0x04, 0x12
        /*0386*/ 	.short	(.L_152 - .L_151)
	.align		4
.L_151:
        /*0388*/ 	.word	index@(flash_attention_paged)
        /*038c*/ 	.word	0x00000400


	//----- nvinfo : EIATTR_FRAME_SIZE
	.align		4
.L_152:
        /*0390*/ 	.byte	0x04, 0x11
        /*0392*/ 	.short	(.L_154 - .L_153)
	.align		4
.L_153:
        /*0394*/ 	.word	index@(flash_attention_paged)
        /*0398*/ 	.word	0x00000400


	//----- nvinfo : EIATTR_REGCOUNT
	.align		4
.L_154:
        /*039c*/ 	.byte	0x04, 0x2f
        /*039e*/ 	.short	(.L_156 - .L_155)
	.align		4
.L_155:
        /*03a0*/ 	.word	index@(sample_from_logits)
        /*03a4*/ 	.word	0x00000022


	//----- nvinfo : EIATTR_MAX_STACK_SIZE
	.align		4
.L_156:
        /*03a8*/ 	.byte	0x04, 0x23
        /*03aa*/ 	.short	(.L_158 - .L_157)
	.align		4
.L_157:
        /*03ac*/ 	.word	index@($sample_from_logits$__cuda_sm3x_div_rn_noftz_f32_slowpath)
        /*03b0*/ 	.word	0x00000000


	//----- nvinfo : EIATTR_MIN_STACK_SIZE
	.align		4
.L_158:
        /*03b4*/ 	.byte	0x04, 0x12
        /*03b6*/ 	.short	(.L_160 - .L_159)
	.align		4
.L_159:
        /*03b8*/ 	.word	index@($sample_from_logits$__cuda_sm3x_div_rn_noftz_f32_slowpath)
        /*03bc*/ 	.word	0x00000600


	//----- nvinfo : EIATTR_FRAME_SIZE
	.align		4
.L_160:
        /*03c0*/ 	.byte	0x04, 0x11
        /*03c2*/ 	.short	(.L_162 - .L_161)
	.align		4
.L_161:
        /*03c4*/ 	.word	index@($sample_from_logits$__cuda_sm3x_div_rn_noftz_f32_slowpath)
        /*03c8*/ 	.word	0x00000600


	//----- nvinfo : EIATTR_MAX_STACK_SIZE
	.align		4
.L_162:
        /*03cc*/ 	.byte	0x04, 0x23
        /*03ce*/ 	.short	(.L_164 - .L_163)
	.align		4
.L_163:
        /*03d0*/ 	.word	index@(sample_from_logits)
        /*03d4*/ 	.word	0x00000000


	//----- nvinfo : EIATTR_MIN_STACK_SIZE
	.align		4
.L_164:
        /*03d8*/ 	.byte	0x04, 0x12
        /*03da*/ 	.short	(.L_166 - .L_165)
	.align		4
.L_165:
        /*03dc*/ 	.word	index@(sample_from_logits)
        /*03e0*/ 	.word	0x00000600


	//----- nvinfo : EIATTR_FRAME_SIZE
	.align		4
.L_166:
        /*03e4*/ 	.byte	0x04, 0x11
        /*03e6*/ 	.short	(.L_168 - .L_167)
	.align		4
.L_167:
        /*03e8*/ 	.word	index@(sample_from_logits)
        /*03ec*/ 	.word	0x00000600
.L_168:


//--------------------- .nv.info.sample_from_logits --------------------------
	.section	.nv.info.sample_from_logits,"",@"SHT_CUDA_INFO"
	.align	4


	//----- nvinfo : EIATTR_CUDA_API_VERSION
	.align		4
        /*0000*/ 	.byte	0x04, 0x37
        /*0002*/ 	.short	(.L_170 - .L_169)
.L_169:
        /*0004*/ 	.word	0x00000078


	//----- nvinfo : EIATTR_KPARAM_INFO
	.align		4
.L_170:
        /*0008*/ 	.byte	0x04, 0x17
        /*000a*/ 	.short	(.L_172 - .L_171)
.L_171:
        /*000c*/ 	.word	0x00000000
        /*0010*/ 	.short	0x0002
        /*0012*/ 	.short	0x0010
        /*0014*/ 	.byte	0x00, 0xf0, 0x61, 0x00


	//----- nvinfo : EIATTR_KPARAM_INFO
	.align		4
.L_172:
        /*0018*/ 	.byte	0x04, 0x17
        /*001a*/ 	.short	(.L_174 - .L_173)
.L_173:
        /*001c*/ 	.word	0x00000000
        /*0020*/ 	.short	0x0001
        /*0022*/ 	.short	0x0008
        /*0024*/ 	.byte	0x00, 0xf0, 0x21, 0x00


	//----- nvinfo : EIATTR_KPARAM_INFO
	.align		4
.L_174:
        /*0028*/ 	.byte	0x04, 0x17
        /*002a*/ 	.short	(.L_176 - .L_175)
.L_175:
        /*002c*/ 	.word	0x00000000
        /*0030*/ 	.short	0x0000
        /*0032*/ 	.short	0x0000
        /*0034*/ 	.byte	0x00, 0xf0, 0x21, 0x00


	//----- nvinfo : EIATTR_MAXREG_COUNT
	.align		4
.L_176:
        /*0038*/ 	.byte	0x03, 0x1b
        /*003a*/ 	.short	0x00ff


	//----- nvinfo : EIATTR_EXIT_INSTR_OFFSETS
	.align		4
        /*003c*/ 	.byte	0x04, 0x1c
        /*003e*/ 	.short	(.L_178 - .L_177)


	//   ....[0]....
.L_177:
        /*0040*/ 	.word	0x00000080


	//   ....[1]....
        /*0044*/ 	.word	0x0000a670


	//   ....[2]....
        /*0048*/ 	.word	0x0000a860


	//   ....[3]....
        /*004c*/ 	.word	0x0000b6b0


	//   ....[4]....
        /*0050*/ 	.word	0x0000b6d0


	//----- nvinfo : EIATTR_CRS_STACK_SIZE
	.align		4
.L_178:
        /*0054*/ 	.byte	0x04, 0x1e
        /*0056*/ 	.short	(.L_180 - .L_179)
.L_179:
        /*0058*/ 	.word	0x00000000


	//----- nvinfo : EIATTR_CBANK_PARAM_SIZE
	.align		4
.L_180:
        /*005c*/ 	.byte	0x03, 0x19
        /*005e*/ 	.short	0x0028


	//----- nvinfo : EIATTR_PARAM_CBANK
	.align		4
        /*0060*/ 	.byte	0x04, 0x0a
        /*0062*/ 	.short	(.L_182 - .L_181)
	.align		4
.L_181:
        /*0064*/ 	.word	index@(.nv.constant0.sample_from_logits)
        /*0068*/ 	.short	0x0210
        /*006a*/ 	.short	0x0028
.L_182:


//--------------------- .nv.info.flash_attention_paged --------------------------
	.section	.nv.info.flash_attention_paged,"",@"SHT_CUDA_INFO"
	.align	4


	//----- nvinfo : EIATTR_CUDA_API_VERSION
	.align		4
        /*0000*/ 	.byte	0x04, 0x37
        /*0002*/ 	.short	(.L_184 - .L_183)
.L_183:
        /*0004*/ 	.word	0x00000078


	//----- nvinfo : EIATTR_KPARAM_INFO
	.align		4
.L_184:
        /*0008*/ 	.byte	0x04, 0x17
        /*000a*/ 	.short	(.L_186 - .L_185)
.L_185:
        /*000c*/ 	.word	0x00000000
        /*0010*/ 	.short	0x0005
        /*0012*/ 	.short	0x0028
        /*0014*/ 	.byte	0x00, 0xf0, 0xd1, 0x00


	//----- nvinfo : EIATTR_KPARAM_INFO
	.align		4
.L_186:
        /*0018*/ 	.byte	0x04, 0x17
        /*001a*/ 	.short	(.L_188 - .L_187)
.L_187:
        /*001c*/ 	.word	0x00000000
        /*0020*/ 	.short	0x0004
        /*0022*/ 	.short	0x0020
        /*0024*/ 	.byte	0x00, 0xf0, 0x21, 0x00


	//----- nvinfo : EIATTR_KPARAM_INFO
	.align		4
.L_188:
        /*0028*/ 	.byte	0x04, 0x17
        /*002a*/ 	.short	(.L_190 - .L_189)
.L_189:
        /*002c*/ 	.word	0x00000000
        /*0030*/ 	.short	0x0003
        /*0032*/ 	.short	0x0018
        /*0034*/ 	.byte	0x00, 0xf0, 0x21, 0x00


	//----- nvinfo : EIATTR_KPARAM_INFO
	.align		4
.L_190:
        /*0038*/ 	.byte	0x04, 0x17
        /*003a*/ 	.short	(.L_192 - .L_191)
.L_191:
        /*003c*/ 	.word	0x00000000
        /*0040*/ 	.short	0x0002
        /*0042*/ 	.short	0x0010
        /*0044*/ 	.byte	0x00, 0xf0, 0x21, 0x00


	//----- nvinfo : EIATTR_KPARAM_INFO
	.align		4
.L_192:
        /*0048*/ 	.byte	0x04, 0x17
        /*004a*/ 	.short	(.L_194 - .L_193)
.L_193:
        /*004c*/ 	.word	0x00000000
        /*0050*/ 	.short	0x0001
        /*0052*/ 	.short	0x0008
        /*0054*/ 	.byte	0x00, 0xf0, 0x21, 0x00


	//----- nvinfo : EIATTR_KPARAM_INFO
	.align		4
.L_194:
        /*0058*/ 	.byte	0x04, 0x17
        /*005a*/ 	.short	(.L_196 - .L_195)
.L_195:
        /*005c*/ 	.word	0x00000000
        /*0060*/ 	.short	0x0000
        /*0062*/ 	.short	0x0000
        /*0064*/ 	.byte	0x00, 0xf0, 0x21, 0x00


	//----- nvinfo : EIATTR_MAXREG_COUNT
	.align		4
.L_196:
        /*0068*/ 	.byte	0x03, 0x1b
        /*006a*/ 	.short	0x00ff


	//----- nvinfo : EIATTR_EXIT_INSTR_OFFSETS
	.align		4
        /*006c*/ 	.byte	0x04, 0x1c
        /*006e*/ 	.short	(.L_198 - .L_197)


	//   ....[0]....
.L_197:
        /*0070*/ 	.word	0x000000a0


	//   ....[1]....
        /*0074*/ 	.word	0x00000130


	//   ....[2]....
        /*0078*/ 	.word	0x0001c810


	//----- nvinfo : EIATTR_CRS_STACK_SIZE
	.align		4
.L_198:
        /*007c*/ 	.byte	0x04, 0x1e
        /*007e*/ 	.short	(.L_200 - .L_199)
.L_199:
        /*0080*/ 	.word	0x00000000


	//----- nvinfo : EIATTR_CBANK_PARAM_SIZE
	.align		4
.L_200:
        /*0084*/ 	.byte	0x03, 0x19
        /*0086*/ 	.short	0x005c


	//----- nvinfo : EIATTR_PARAM_CBANK
	.align		4
        /*0088*/ 	.byte	0x04, 0x0a
        /*008a*/ 	.short	(.L_202 - .L_201)
	.align		4
.L_201:
        /*008c*/ 	.word	index@(.nv.constant0.flash_attention_paged)
        /*0090*/ 	.short	0x0210
        /*0092*/ 	.short	0x005c
.L_202:


//--------------------- .nv.info.flash_attention  --------------------------
	.section	.nv.info.flash_attention,"",@"SHT_CUDA_INFO"
	.align	4


	//----- nvinfo : EIATTR_CUDA_API_VERSION
	.align		4
        /*0000*/ 	.byte	0x04, 0x37
        /*0002*/ 	.short	(.L_204 - .L_203)
.L_203:
        /*0004*/ 	.word	0x00000078


	//----- nvinfo : EIATTR_KPARAM_INFO
	.align		4
.L_204:
        /*0008*/ 	.byte	0x04, 0x17
        /*000a*/ 	.short	(.L_206 - .L_205)
.L_205:
        /*000c*/ 	.word	0x00000000
        /*0010*/ 	.short	0x0006
        /*0012*/ 	.short	0x0030
        /*0014*/ 	.byte	0x00, 0xf0, 0xb1, 0x00


	//----- nvinfo : EIATTR_KPARAM_INFO
	.align		4
.L_206:
        /*0018*/ 	.byte	0x04, 0x17
        /*001a*/ 	.short	(.L_208 - .L_207)
.L_207:
        /*001c*/ 	.word	0x00000000
        /*0020*/ 	.short	0x0005
        /*0022*/ 	.short	0x0028
        /*0024*/ 	.byte	0x00, 0xf0, 0x21, 0x00


	//----- nvinfo : EIATTR_KPARAM_INFO
	.align		4
.L_208:
        /*0028*/ 	.byte	0x04, 0x17
        /*002a*/ 	.short	(.L_210 - .L_209)
.L_209:
        /*002c*/ 	.word	0x00000000
        /*0030*/ 	.short	0x0004
        /*0032*/ 	.short	0x0020
        /*0034*/ 	.byte	0x00, 0xf0, 0x21, 0x00


	//----- nvinfo : EIATTR_KPARAM_INFO
	.align		4
.L_210:
        /*0038*/ 	.byte	0x04, 0x17
        /*003a*/ 	.short	(.L_212 - .L_211)
.L_211:
        /*003c*/ 	.word	0x00000000
        /*0040*/ 	.short	0x0003
        /*0042*/ 	.short	0x0018
        /*0044*/ 	.byte	0x00, 0xf0, 0x21, 0x00


	//----- nvinfo : EIATTR_KPARAM_INFO
	.align		4
.L_212:
        /*0048*/ 	.byte	0x04, 0x17
        /*004a*/ 	.short	(.L_214 - .L_213)
.L_213:
        /*004c*/ 	.word	0x00000000
        /*0050*/ 	.short	0x0002
        /*0052*/ 	.short	0x0010
        /*0054*/ 	.byte	0x00, 0xf0, 0x21, 0x00


	//----- nvinfo : EIATTR_KPARAM_INFO
	.align		4
.L_214:
        /*0058*/ 	.byte	0x04, 0x17
        /*005a*/ 	.short	(.L_216 - .L_215)
.L_215:
        /*005c*/ 	.word	0x00000000
        /*0060*/ 	.short	0x0001
        /*0062*/ 	.short	0x0008
        /*0064*/ 	.byte	0x00, 0xf0, 0x21, 0x00


	//----- nvinfo : EIATTR_KPARAM_INFO
	.align		4
.L_216:
        /*0068*/ 	.byte	0x04, 0x17
        /*006a*/ 	.short	(.L_218 - .L_217)
.L_217:
        /*006c*/ 	.word	0x00000000
        /*0070*/ 	.short	0x0000
        /*0072*/ 	.short	0x0000
        /*0074*/ 	.byte	0x00, 0xf0, 0x21, 0x00


	//----- nvinfo : EIATTR_MAXREG_COUNT
	.align		4
.L_218:
        /*0078*/ 	.byte	0x03, 0x1b
        /*007a*/ 	.short	0x00ff


	//----- nvinfo : EIATTR_EXIT_INSTR_OFFSETS
	.align		4
        /*007c*/ 	.byte	0x04, 0x1c
        /*007e*/ 	.short	(.L_220 - .L_219)


	//   ....[0]....
.L_219:
        /*0080*/ 	.word	0x00000090


	//   ....[1]....
        /*0084*/ 	.word	0x00000120


	//   ....[2]....
        /*0088*/ 	.word	0x0001c2f0


	//----- nvinfo : EIATTR_CRS_STACK_SIZE
	.align		4
.L_220:
        /*008c*/ 	.byte	0x04, 0x1e
        /*008e*/ 	.short	(.L_222 - .L_221)
.L_221:
        /*0090*/ 	.word	0x00000000


	//----- nvinfo : EIATTR_CBANK_PARAM_SIZE
	.align		4
.L_222:
        /*0094*/ 	.byte	0x03, 0x19
        /*0096*/ 	.short	0x005c


	//----- nvinfo : EIATTR_PARAM_CBANK
	.align		4
        /*0098*/ 	.byte	0x04, 0x0a
        /*009a*/ 	.short	(.L_224 - .L_223)
	.align		4
.L_223:
        /*009c*/ 	.word	index@(.nv.constant0.flash_attention)
        /*00a0*/ 	.short	0x0210
        /*00a2*/ 	.short	0x005c
.L_224:


//--------------------- .nv.info.fused_qkv_rope   --------------------------
	.section	.nv.info.fused_qkv_rope,"",@"SHT_CUDA_INFO"
	.align	4


	//----- nvinfo : EIATTR_CUDA_API_VERSION
	.align		4
        /*0000*/ 	.byte	0x04, 0x37
        /*0002*/ 	.short	(.L_226 - .L_225)
.L_225:
        /*0004*/ 	.word	0x00000078


	//----- nvinfo : EIATTR_KPARAM_INFO
	.align		4
.L_226:
        /*0008*/ 	.byte	0x04, 0x17
        /*000a*/ 	.short	(.L_228 - .L_227)
.L_227:
        /*000c*/ 	.word	0x00000000
        /*0010*/ 	.short	0x0007
        /*0012*/ 	.short	0x0038
        /*0014*/ 	.byte	0x00, 0xf0, 0xb1, 0x00


	//----- nvinfo : EIATTR_KPARAM_INFO
	.align		4
.L_228:
        /*0018*/ 	.byte	0x04, 0x17
        /*001a*/ 	.short	(.L_230 - .L_229)
.L_229:
        /*001c*/ 	.word	0x00000000
        /*0020*/ 	.short	0x0006
        /*0022*/ 	.short	0x0030
        /*0024*/ 	.byte	0x00, 0xf0, 0x21, 0x00


	//----- nvinfo : EIATTR_KPARAM_INFO
	.align		4
.L_230:
        /*0028*/ 	.byte	0x04, 0x17
        /*002a*/ 	.short	(.L_232 - .L_231)
.L_231:
        /*002c*/ 	.word	0x00000000
        /*0030*/ 	.short	0x0005
        /*0032*/ 	.short	0x0028
        /*0034*/ 	.byte	0x00, 0xf0, 0x21, 0x00


	//----- nvinfo : EIATTR_KPARAM_INFO
	.align		4
.L_232:
        /*0038*/ 	.byte	0x04, 0x17
        /*003a*/ 	.short	(.L_234 - .L_233)
.L_233:
        /*003c*/ 	.word	0x00000000
        /*0040*/ 	.short	0x0004
        /*0042*/ 	.short	0x0020
        /*0044*/ 	.byte	0x00, 0xf0, 0x21, 0x00


	//----- nvinfo : EIATTR_KPARAM_INFO
	.align		4
.L_234:
        /*0048*/ 	.byte	0x04, 0x17
        /*004a*/ 	.short	(.L_236 - .L_235)
.L_235:
        /*004c*/ 	.word	0x00000000
        /*0050*/ 	.short	0x0003
        /*0052*/ 	.short	0x0018
        /*0054*/ 	.byte	0x00, 0xf0, 0x21, 0x00


	//----- nvinfo : EIATTR_KPARAM_INFO
	.align		4
.L_236:
        /*0058*/ 	.byte	0x04, 0x17
        /*005a*/ 	.short	(.L_238 - .L_237)
.L_237:
        /*005c*/ 	.word	0x00000000
        /*0060*/ 	.short	0x0002
        /*0062*/ 	.short	0x0010
        /*0064*/ 	.byte	0x00, 0xf0, 0x21, 0x00


	//----- nvinfo : EIATTR_KPARAM_INFO
	.align		4
.L_238:
        /*0068*/ 	.byte	0x04, 0x17
        /*006a*/ 	.short	(.L_240 - .L_239)
.L_239:
        /*006c*/ 	.word	0x00000000
        /*0070*/ 	.short	0x0001
        /*0072*/ 	.short	0x0008
        /*0074*/ 	.byte	0x00, 0xf0, 0x21, 0x00


	//----- nvinfo : EIATTR_KPARAM_INFO
	.align		4
.L_240:
        /*0078*/ 	.byte	0x04, 0x17
        /*007a*/ 	.short	(.L_242 - .L_241)
.L_241:
        /*007c*/ 	.word	0x00000000
        /*0080*/ 	.short	0x0000
        /*0082*/ 	.short	0x0000
        /*0084*/ 	.byte	0x00, 0xf0, 0x21, 0x00


	//----- nvinfo : EIATTR_MAXREG_COUNT
	.align		4
.L_242:
        /*0088*/ 	.byte	0x03, 0x1b
        /*008a*/ 	.short	0x00ff


	//----- nvinfo : EIATTR_EXIT_INSTR_OFFSETS
	.align		4
        /*008c*/ 	.byte	0x04, 0x1c
        /*008e*/ 	.short	(.L_244 - .L_243)


	//   ....[0]....
.L_243:
        /*0090*/ 	.word	0x00000080


	//   ....[1]....
        /*0094*/ 	.word	0x000000c0


	//   ....[2]....
        /*0098*/ 	.word	0x000002c0


	//   ....[3]....
        /*009c*/ 	.word	0x00008010


	//----- nvinfo : EIATTR_CRS_STACK_SIZE
	.align		4
.L_244:
        /*00a0*/ 	.byte	0x04, 0x1e
        /*00a2*/ 	.short	(.L_246 - .L_245)
.L_245:
        /*00a4*/ 	.word	0x00000000


	//----- nvinfo : EIATTR_CBANK_PARAM_SIZE
	.align		4
.L_246:
        /*00a8*/ 	.byte	0x03, 0x19
        /*00aa*/ 	.short	0x0064


	//----- nvinfo : EIATTR_PARAM_CBANK
	.align		4
        /*00ac*/ 	.byte	0x04, 0x0a
        /*00ae*/ 	.short	(.L_248 - .L_247)
	.align		4
.L_247:
        /*00b0*/ 	.word	index@(.nv.constant0.fused_qkv_rope)
        /*00b4*/ 	.short	0x0210
        /*00b6*/ 	.short	0x0064
.L_248:


//--------------------- .nv.info.rope             --------------------------
	.section	.nv.info.rope,"",@"SHT_CUDA_INFO"
	.align	4


	//----- nvinfo : EIATTR_CUDA_API_VERSION
	.align		4
        /*0000*/ 	.byte	0x04, 0x37
        /*0002*/ 	.short	(.L_250 - .L_249)
.L_249:
        /*0004*/ 	.word	0x00000078


	//----- nvinfo : EIATTR_KPARAM_INFO
	.align		4
.L_250:
        /*0008*/ 	.byte	0x04, 0x17
        /*000a*/ 	.short	(.L_252 - .L_251)
.L_251:
        /*000c*/ 	.word	0x00000000
        /*0010*/ 	.short	0x0005
        /*0012*/ 	.short	0x0028
        /*0014*/ 	.byte	0x00, 0xf0, 0x81, 0x00


	//----- nvinfo : EIATTR_KPARAM_INFO
	.align		4
.L_252:
        /*0018*/ 	.byte	0x04, 0x17
        /*001a*/ 	.short	(.L_254 - .L_253)
.L_253:
        /*001c*/ 	.word	0x00000000
        /*0020*/ 	.short	0x0004
        /*0022*/ 	.short	0x0020
        /*0024*/ 	.byte	0x00, 0xf0, 0x21, 0x00


	//----- nvinfo : EIATTR_KPARAM_INFO
	.align		4
.L_254:
        /*0028*/ 	.byte	0x04, 0x17
        /*002a*/ 	.short	(.L_256 - .L_255)
.L_255:
        /*002c*/ 	.word	0x00000000
        /*0030*/ 	.short	0x0003
        /*0032*/ 	.short	0x0018
        /*0034*/ 	.byte	0x00, 0xf0, 0x21, 0x00


	//----- nvinfo : EIATTR_KPARAM_INFO
	.align		4
.L_256:
        /*0038*/ 	.byte	0x04, 0x17
        /*003a*/ 	.short	(.L_258 - .L_257)
.L_257:
        /*003c*/ 	.word	0x00000000
        /*0040*/ 	.short	0x0002
        /*0042*/ 	.short	0x0010
        /*0044*/ 	.byte	0x00, 0xf0, 0x21, 0x00


	//----- nvinfo : EIATTR_KPARAM_INFO
	.align		4
.L_258:
        /*0048*/ 	.byte	0x04, 0x17
        /*004a*/ 	.short	(.L_260 - .L_259)
.L_259:
        /*004c*/ 	.word	0x00000000
        /*0050*/ 	.short	0x0001
        /*0052*/ 	.short	0x0008
        /*0054*/ 	.byte	0x00, 0xf0, 0x21, 0x00


	//----- nvinfo : EIATTR_KPARAM_INFO
	.align		4
.L_260:
        /*0058*/ 	.byte	0x04, 0x17
        /*005a*/ 	.short	(.L_262 - .L_261)
.L_261:
        /*005c*/ 	.word	0x00000000
        /*0060*/ 	.short	0x0000
        /*0062*/ 	.short	0x0000
        /*0064*/ 	.byte	0x00, 0xf0, 0x21, 0x00


	//----- nvinfo : EIATTR_MAXREG_COUNT
	.align		4
.L_262:
        /*0068*/ 	.byte	0x03, 0x1b
        /*006a*/ 	.short	0x00ff


	//----- nvinfo : EIATTR_EXIT_INSTR_OFFSETS
	.align		4
        /*006c*/ 	.byte	0x04, 0x1c
        /*006e*/ 	.short	(.L_264 - .L_263)


	//   ....[0]....
.L_263:
        /*0070*/ 	.word	0x00000070


	//   ....[1]....
        /*0074*/ 	.word	0x000000c0


	//   ....[2]....
        /*0078*/ 	.word	0x00000130


	//   ....[3]....
        /*007c*/ 	.word	0x00001d90


	//----- nvinfo : EIATTR_CRS_STACK_SIZE
	.align		4
.L_264:
        /*0080*/ 	.byte	0x04, 0x1e
        /*0082*/ 	.short	(.L_266 - .L_265)
.L_265:
        /*0084*/ 	.word	0x00000000


	//----- nvinfo : EIATTR_CBANK_PARAM_SIZE
	.align		4
.L_266:
        /*0088*/ 	.byte	0x03, 0x19
        /*008a*/ 	.short	0x0048


	//----- nvinfo : EIATTR_PARAM_CBANK
	.align		4
        /*008c*/ 	.byte	0x04, 0x0a
        /*008e*/ 	.short	(.L_268 - .L_267)
	.align		4
.L_267:
        /*0090*/ 	.word	index@(.nv.constant0.rope)
        /*0094*/ 	.short	0x0210
        /*0096*/ 	.short	0x0048
.L_268:


//--------------------- .nv.info.fused_gate_up_silu --------------------------
	.section	.nv.info.fused_gate_up_silu,"",@"SHT_CUDA_INFO"
	.align	4


	//----- nvinfo : EIATTR_CUDA_API_VERSION
	.align		4
        /*0000*/ 	.byte	0x04, 0x37
        /*0002*/ 	.short	(.L_270 - .L_269)
.L_269:
        /*0004*/ 	.word	0x00000078


	//----- nvinfo : EIATTR_KPARAM_INFO
	.align		4
.L_270:
        /*0008*/ 	.byte	0x04, 0x17
        /*000a*/ 	.short	(.L_272 - .L_271)
.L_271:
        /*000c*/ 	.word	0x00000000
        /*0010*/ 	.short	0x0003
        /*0012*/ 	.short	0x0018
        /*0014*/ 	.byte	0x00, 0xf0, 0x11, 0x00


	//----- nvinfo : EIATTR_KPARAM_INFO
	.align		4
.L_272:
        /*0018*/ 	.byte	0x04, 0x17
        /*001a*/ 	.short	(.L_274 - .L_273)
.L_273:
        /*001c*/ 	.word	0x00000000
        /*0020*/ 	.short	0x0002
        /*0022*/ 	.short	0x0010
        /*0024*/ 	.byte	0x00, 0xf0, 0x21, 0x00


	//----- nvinfo : EIATTR_KPARAM_INFO
	.align		4
.L_274:
        /*0028*/ 	.byte	0x04, 0x17
        /*002a*/ 	.short	(.L_276 - .L_275)
.L_275:
        /*002c*/ 	.word	0x00000000
        /*0030*/ 	.short	0x0001
        /*0032*/ 	.short	0x0008
        /*0034*/ 	.byte	0x00, 0xf0, 0x21, 0x00


	//----- nvinfo : EIATTR_KPARAM_INFO
	.align		4
.L_276:
        /*0038*/ 	.byte	0x04, 0x17
        /*003a*/ 	.short	(.L_278 - .L_277)
.L_277:
        /*003c*/ 	.word	0x00000000
        /*0040*/ 	.short	0x0000
        /*0042*/ 	.short	0x0000
        /*0044*/ 	.byte	0x00, 0xf0, 0x21, 0x00


	//----- nvinfo : EIATTR_MAXREG_COUNT
	.align		4
.L_278:
        /*0048*/ 	.byte	0x03, 0x1b
        /*004a*/ 	.short	0x00ff


	//----- nvinfo : EIATTR_EXIT_INSTR_OFFSETS
	.align		4
        /*004c*/ 	.byte	0x04, 0x1c
        /*004e*/ 	.short	(.L_280 - .L_279)


	//   ....[0]....
.L_279:
        /*0050*/ 	.word	0x00000070


	//   ....[1]....
        /*0054*/ 	.word	0x00000330


	//----- nvinfo : EIATTR_CRS_STACK_SIZE
	.align		4
.L_280:
        /*0058*/ 	.byte	0x04, 0x1e
        /*005a*/ 	.short	(.L_282 - .L_281)
.L_281:
        /*005c*/ 	.word	0x00000000


	//----- nvinfo : EIATTR_CBANK_PARAM_SIZE
	.align		4
.L_282:
        /*0060*/ 	.byte	0x03, 0x19
        /*0062*/ 	.short	0x001c


	//----- nvinfo : EIATTR_PARAM_CBANK
	.align		4
        /*0064*/ 	.byte	0x04, 0x0a
        /*0066*/ 	.short	(.L_284 - .L_283)
	.align		4
.L_283:
        /*0068*/ 	.word	index@(.nv.constant0.fused_gate_up_silu)
        /*006c*/ 	.short	0x0210
        /*006e*/ 	.short	0x001c
.L_284:


//--------------------- .nv.info.silu             --------------------------
	.section	.nv.info.silu,"",@"SHT_CUDA_INFO"
	.align	4


	//----- nvinfo : EIATTR_CUDA_API_VERSION
	.align		4
        /*0000*/ 	.byte	0x04, 0x37
        /*0002*/ 	.short	(.L_286 - .L_285)
.L_285:
        /*0004*/ 	.word	0x00000078


	//----- nvinfo : EIATTR_KPARAM_INFO
	.align		4
.L_286:
        /*0008*/ 	.byte	0x04, 0x17
        /*000a*/ 	.short	(.L_288 - .L_287)
.L_287:
        /*000c*/ 	.word	0x00000000
        /*0010*/ 	.short	0x0002
        /*0012*/ 	.short	0x0010
        /*0014*/ 	.byte	0x00, 0xf0, 0x11, 0x00


	//----- nvinfo : EIATTR_KPARAM_INFO
	.align		4
.L_288:
        /*0018*/ 	.byte	0x04, 0x17
        /*001a*/ 	.short	(.L_290 - .L_289)
.L_289:
        /*001c*/ 	.word	0x00000000
        /*0020*/ 	.short	0x0001
        /*0022*/ 	.short	0x0008
        /*0024*/ 	.byte	0x00, 0xf0, 0x21, 0x00


	//----- nvinfo : EIATTR_KPARAM_INFO
	.align		4
.L_290:
        /*0028*/ 	.byte	0x04, 0x17
        /*002a*/ 	.short	(.L_292 - .L_291)
.L_291:
        /*002c*/ 	.word	0x00000000
        /*0030*/ 	.short	0x0000
        /*0032*/ 	.short	0x0000
        /*0034*/ 	.byte	0x00, 0xf0, 0x21, 0x00


	//----- nvinfo : EIATTR_MAXREG_COUNT
	.align		4
.L_292:
        /*0038*/ 	.byte	0x03, 0x1b
        /*003a*/ 	.short	0x00ff


	//----- nvinfo : EIATTR_EXIT_INSTR_OFFSETS
	.align		4
        /*003c*/ 	.byte	0x04, 0x1c
        /*003e*/ 	.short	(.L_294 - .L_293)


	//   ....[0]....
.L_293:
        /*0040*/ 	.word	0x00000070


	//   ....[1]....
        /*0044*/ 	.word	0x000002f0


	//----- nvinfo : EIATTR_CRS_STACK_SIZE
	.align		4
.L_294:
        /*0048*/ 	.byte	0x04, 0x1e
        /*004a*/ 	.short	(.L_296 - .L_295)
.L_295:
        /*004c*/ 	.word	0x00000000


	//----- nvinfo : EIATTR_CBANK_PARAM_SIZE
	.align		4
.L_296:
        /*0050*/ 	.byte	0x03, 0x19
        /*0052*/ 	.short	0x0014


	//----- nvinfo : EIATTR_PARAM_CBANK
	.align		4
        /*0054*/ 	.byte	0x04, 0x0a
        /*0056*/ 	.short	(.L_298 - .L_297)
	.align		4
.L_297:
        /*0058*/ 	.word	index@(.nv.constant0.silu)
        /*005c*/ 	.short	0x0210
        /*005e*/ 	.short	0x0014
.L_298:


//--------------------- .nv.info.rms_norm         --------------------------
	.section	.nv.info.rms_norm,"",@"SHT_CUDA_INFO"
	.align	4


	//----- nvinfo : EIATTR_CUDA_API_VERSION
	.align		4
        /*0000*/ 	.byte	0x04, 0x37
        /*0002*/ 	.short	(.L_300 - .L_299)
.L_299:
        /*0004*/ 	.word	0x00000078


	//----- nvinfo : EIATTR_KPARAM_INFO
	.align		4
.L_300:
        /*0008*/ 	.byte	0x04, 0x17
        /*000a*/ 	.short	(.L_302 - .L_301)
.L_301:
        /*000c*/ 	.word	0x00000000
        /*0010*/ 	.short	0x0003
        /*0012*/ 	.short	0x0018
        /*0014*/ 	.byte	0x00, 0xf0, 0x41, 0x00


	//----- nvinfo : EIATTR_KPARAM_INFO
	.align		4
.L_302:
        /*0018*/ 	.byte	0x04, 0x17
        /*001a*/ 	.short	(.L_304 - .L_303)
.L_303:
        /*001c*/ 	.word	0x00000000
        /*0020*/ 	.short	0x0002
        /*0022*/ 	.short	0x0010
        /*0024*/ 	.byte	0x00, 0xf0, 0x21, 0x00


	//----- nvinfo : EIATTR_KPARAM_INFO
	.align		4
.L_304:
        /*0028*/ 	.byte	0x04, 0x17
        /*002a*/ 	.short	(.L_306 - .L_305)
.L_305:
        /*002c*/ 	.word	0x00000000
        /*0030*/ 	.short	0x0001
        /*0032*/ 	.short	0x0008
        /*0034*/ 	.byte	0x00, 0xf0, 0x21, 0x00


	//----- nvinfo : EIATTR_KPARAM_INFO
	.align		4
.L_306:
        /*0038*/ 	.byte	0x04, 0x17
        /*003a*/ 	.short	(.L_308 - .L_307)
.L_307:
        /*003c*/ 	.word	0x00000000
        /*0040*/ 	.short	0x0000
        /*0042*/ 	.short	0x0000
        /*0044*/ 	.byte	0x00, 0xf0, 0x21, 0x00


	//----- nvinfo : EIATTR_MAXREG_COUNT
	.align		4
.L_308:
        /*0048*/ 	.byte	0x03, 0x1b
        /*004a*/ 	.short	0x00ff


	//----- nvinfo : EIATTR_EXIT_INSTR_OFFSETS
	.align		4
        /*004c*/ 	.byte	0x04, 0x1c
        /*004e*/ 	.short	(.L_310 - .L_309)


	//   ....[0]....
.L_309:
        /*0050*/ 	.word	0x00000090


	//   ....[1]....
        /*0054*/ 	.word	0x00001990


	//   ....[2]....
        /*0058*/ 	.word	0x00001bc0


	//----- nvinfo : EIATTR_CRS_STACK_SIZE
	.align		4
.L_310:
        /*005c*/ 	.byte	0x04, 0x1e
        /*005e*/ 	.short	(.L_312 - .L_311)
.L_311:
        /*0060*/ 	.word	0x00000000


	//----- nvinfo : EIATTR_CBANK_PARAM_SIZE
	.align		4
.L_312:
        /*0064*/ 	.byte	0x03, 0x19
        /*0066*/ 	.short	0x0028


	//----- nvinfo : EIATTR_PARAM_CBANK
	.align		4
        /*0068*/ 	.byte	0x04, 0x0a
        /*006a*/ 	.short	(.L_314 - .L_313)
	.align		4
.L_313:
        /*006c*/ 	.word	index@(.nv.constant0.rms_norm)
        /*0070*/ 	.short	0x0210
        /*0072*/ 	.short	0x0028
.L_314:


//--------------------- .nv.info.add              --------------------------
	.section	.nv.info.add,"",@"SHT_CUDA_INFO"
	.align	4


	//----- nvinfo : EIATTR_CUDA_API_VERSION
	.align		4
        /*0000*/ 	.byte	0x04, 0x37
        /*0002*/ 	.short	(.L_316 - .L_315)
.L_315:
        /*0004*/ 	.word	0x00000078


	//----- nvinfo : EIATTR_KPARAM_INFO
	.align		4
.L_316:
        /*0008*/ 	.byte	0x04, 0x17
        /*000a*/ 	.short	(.L_318 - .L_317)
.L_317:
        /*000c*/ 	.word	0x00000000
        /*0010*/ 	.short	0x0003
        /*0012*/ 	.short	0x0018
        /*0014*/ 	.byte	0x00, 0xf0, 0x11, 0x00


	//----- nvinfo : EIATTR_KPARAM_INFO
	.align		4
.L_318:
        /*0018*/ 	.byte	0x04, 0x17
        /*001a*/ 	.short	(.L_320 - .L_319)
.L_319:
        /*001c*/ 	.word	0x00000000
        /*0020*/ 	.short	0x0002
        /*0022*/ 	.short	0x0010
        /*0024*/ 	.byte	0x00, 0xf0, 0x21, 0x00


	//----- nvinfo : EIATTR_KPARAM_INFO
	.align		4
.L_320:
        /*0028*/ 	.byte	0x04, 0x17
        /*002a*/ 	.short	(.L_322 - .L_321)
.L_321:
        /*002c*/ 	.word	0x00000000
        /*0030*/ 	.short	0x0001
        /*0032*/ 	.short	0x0008
        /*0034*/ 	.byte	0x00, 0xf0, 0x21, 0x00


	//----- nvinfo : EIATTR_KPARAM_INFO
	.align		4
.L_322:
        /*0038*/ 	.byte	0x04, 0x17
        /*003a*/ 	.short	(.L_324 - .L_323)
.L_323:
        /*003c*/ 	.word	0x00000000
        /*0040*/ 	.short	0x0000
        /*0042*/ 	.short	0x0000
        /*0044*/ 	.byte	0x00, 0xf0, 0x21, 0x00


	//----- nvinfo : EIATTR_MAXREG_COUNT
	.align		4
.L_324:
        /*0048*/ 	.byte	0x03, 0x1b
        /*004a*/ 	.short	0x00ff


	//----- nvinfo : EIATTR_EXIT_INSTR_OFFSETS
	.align		4
        /*004c*/ 	.byte	0x04, 0x1c
        /*004e*/ 	.short	(.L_326 - .L_325)


	//   ....[0]....
.L_325:
        /*0050*/ 	.word	0x00000070


	//   ....[1]....
        /*0054*/ 	.word	0x00000180


	//----- nvinfo : EIATTR_CRS_STACK_SIZE
	.align		4
.L_326:
        /*0058*/ 	.byte	0x04, 0x1e
        /*005a*/ 	.short	(.L_328 - .L_327)
.L_327:
        /*005c*/ 	.word	0x00000000


	//----- nvinfo : EIATTR_CBANK_PARAM_SIZE
	.align		4
.L_328:
        /*0060*/ 	.byte	0x03, 0x19
        /*0062*/ 	.short	0x001c


	//----- nvinfo : EIATTR_PARAM_CBANK
	.align		4
        /*0064*/ 	.byte	0x04, 0x0a
        /*0066*/ 	.short	(.L_330 - .L_329)
	.align		4
.L_329:
        /*0068*/ 	.word	index@(.nv.constant0.add)
        /*006c*/ 	.short	0x0210
        /*006e*/ 	.short	0x001c
.L_330:


//--------------------- .nv.info._Z12quantized_mmILi8EEvPKfPKhPf15QuantizedConfig --------------------------
	.section	.nv.info._Z12quantized_mmILi8EEvPKfPKhPf15QuantizedConfig,"",@"SHT_CUDA_INFO"
	.align	4


	//----- nvinfo : EIATTR_CUDA_API_VERSION
	.align		4
        /*0000*/ 	.byte	0x04, 0x37
        /*0002*/ 	.short	(.L_332 - .L_331)
.L_331:
        /*0004*/ 	.word	0x00000078


	//----- nvinfo : EIATTR_KPARAM_INFO
	.align		4
.L_332:
        /*0008*/ 	.byte	0x04, 0x17
        /*000a*/ 	.short	(.L_334 - .L_333)
.L_333:
        /*000c*/ 	.word	0x00000000
        /*0010*/ 	.short	0x0003
        /*0012*/ 	.short	0x0018
        /*0014*/ 	.byte	0x00, 0xf0, 0x71, 0x00


	//----- nvinfo : EIATTR_KPARAM_INFO
	.align		4
.L_334:
        /*0018*/ 	.byte	0x04, 0x17
        /*001a*/ 	.short	(.L_336 - .L_335)
.L_335:
        /*001c*/ 	.word	0x00000000
        /*0020*/ 	.short	0x0002
        /*0022*/ 	.short	0x0010
        /*0024*/ 	.byte	0x00, 0xf0, 0x21, 0x00


	//----- nvinfo : EIATTR_KPARAM_INFO
	.align		4
.L_336:
        /*0028*/ 	.byte	0x04, 0x17
        /*002a*/ 	.short	(.L_338 - .L_337)
.L_337:
        /*002c*/ 	.word	0x00000000
        /*0030*/ 	.short	0x0001
        /*0032*/ 	.short	0x0008
        /*0034*/ 	.byte	0x00, 0xf0, 0x21, 0x00


	//----- nvinfo : EIATTR_KPARAM_INFO
	.align		4
.L_338:
        /*0038*/ 	.byte	0x04, 0x17
        /*003a*/ 	.short	(.L_340 - .L_339)
.L_339:
        /*003c*/ 	.word	0x00000000
        /*0040*/ 	.short	0x0000
        /*0042*/ 	.short	0x0000
        /*0044*/ 	.byte	0x00, 0xf0, 0x21, 0x00


	//----- nvinfo : EIATTR_MAXREG_COUNT
	.align		4
.L_340:
        /*0048*/ 	.byte	0x03, 0x1b
        /*004a*/ 	.short	0x00ff


	//----- nvinfo : EIATTR_EXIT_INSTR_OFFSETS
	.align		4
        /*004c*/ 	.byte	0x04, 0x1c
        /*004e*/ 	.short	(.L_342 - .L_341)


	//   ....[0]....
.L_341:
        /*0050*/ 	.word	0x000000a0


	//   ....[1]....
        /*0054*/ 	.word	0x000012d0


	//   ....[2]....
        /*0058*/ 	.word	0x000014b0


	//----- nvinfo : EIATTR_CRS_STACK_SIZE
	.align		4
.L_342:
        /*005c*/ 	.byte	0x04, 0x1e
        /*005e*/ 	.short	(.L_344 - .L_343)
.L_343:
        /*0060*/ 	.word	0x00000000


	//----- nvinfo : EIATTR_CBANK_PARAM_SIZE
	.align		4
.L_344:
        /*0064*/ 	.byte	0x03, 0x19
        /*0066*/ 	.short	0x0034


	//----- nvinfo : EIATTR_PARAM_CBANK
	.align		4
        /*0068*/ 	.byte	0x04, 0x0a
        /*006a*/ 	.short	(.L_346 - .L_345)
	.align		4
.L_345:
        /*006c*/ 	.word	index@(.nv.constant0._Z12quantized_mmILi8EEvPKfPKhPf15QuantizedConfig)
        /*0070*/ 	.short	0x0210
        /*0072*/ 	.short	0x0034
.L_346:


//--------------------- .nv.info._Z12quantized_mmILi4EEvPKfPKhPf15QuantizedConfig --------------------------
	.section	.nv.info._Z12quantized_mmILi4EEvPKfPKhPf15QuantizedConfig,"",@"SHT_CUDA_INFO"
	.align	4


	//----- nvinfo : EIATTR_CUDA_API_VERSION
	.align		4
        /*0000*/ 	.byte	0x04, 0x37
        /*0002*/ 	.short	(.L_348 - .L_347)
.L_347:
        /*0004*/ 	.word	0x00000078


	//----- nvinfo : EIATTR_KPARAM_INFO
	.align		4
.L_348:
        /*0008*/ 	.byte	0x04, 0x17
        /*000a*/ 	.short	(.L_350 - .L_349)
.L_349:
        /*000c*/ 	.word	0x00000000
        /*0010*/ 	.short	0x0003
        /*0012*/ 	.short	0x0018
        /*0014*/ 	.byte	0x00, 0xf0, 0x71, 0x00


	//----- nvinfo : EIATTR_KPARAM_INFO
	.align		4
.L_350:
        /*0018*/ 	.byte	0x04, 0x17
        /*001a*/ 	.short	(.L_352 - .L_351)
.L_351:
        /*001c*/ 	.word	0x00000000
        /*0020*/ 	.short	0x0002
        /*0022*/ 	.short	0x0010
        /*0024*/ 	.byte	0x00, 0xf0, 0x21, 0x00


	//----- nvinfo : EIATTR_KPARAM_INFO
	.align		4
.L_352:
        /*0028*/ 	.byte	0x04, 0x17
        /*002a*/ 	.short	(.L_354 - .L_353)
.L_353:
        /*002c*/ 	.word	0x00000000
        /*0030*/ 	.short	0x0001
        /*0032*/ 	.short	0x0008
        /*0034*/ 	.byte	0x00, 0xf0, 0x21, 0x00


	//----- nvinfo : EIATTR_KPARAM_INFO
	.align		4
.L_354:
        /*0038*/ 	.byte	0x04, 0x17
        /*003a*/ 	.short	(.L_356 - .L_355)
.L_355:
        /*003c*/ 	.word	0x00000000
        /*0040*/ 	.short	0x0000
        /*0042*/ 	.short	0x0000
        /*0044*/ 	.byte	0x00, 0xf0, 0x21, 0x00


	//----- nvinfo : EIATTR_MAXREG_COUNT
	.align		4
.L_356:
        /*0048*/ 	.byte	0x03, 0x1b
        /*004a*/ 	.short	0x00ff


	//----- nvinfo : EIATTR_EXIT_INSTR_OFFSETS
	.align		4
        /*004c*/ 	.byte	0x04, 0x1c
        /*004e*/ 	.short	(.L_358 - .L_357)


	//   ....[0]....
.L_357:
        /*0050*/ 	.word	0x000000a0


	//   ....[1]....
        /*0054*/ 	.word	0x00000ae0


	//   ....[2]....
        /*0058*/ 	.word	0x00000cc0


	//----- nvinfo : EIATTR_CRS_STACK_SIZE
	.align		4
.L_358:
        /*005c*/ 	.byte	0x04, 0x1e
        /*005e*/ 	.short	(.L_360 - .L_359)
.L_359:
        /*0060*/ 	.word	0x00000000


	//----- nvinfo : EIATTR_CBANK_PARAM_SIZE
	.align		4
.L_360:
        /*0064*/ 	.byte	0x03, 0x19
        /*0066*/ 	.short	0x0034


	//----- nvinfo : EIATTR_PARAM_CBANK
	.align		4
        /*0068*/ 	.byte	0x04, 0x0a
        /*006a*/ 	.short	(.L_362 - .L_361)
	.align		4
.L_361:
        /*006c*/ 	.word	index@(.nv.constant0._Z12quantized_mmILi4EEvPKfPKhPf15QuantizedConfig)
        /*0070*/ 	.short	0x0210
        /*0072*/ 	.short	0x0034
.L_362:


//--------------------- .nv.info._Z12quantized_mmILi2EEvPKfPKhPf15QuantizedConfig --------------------------
	.section	.nv.info._Z12quantized_mmILi2EEvPKfPKhPf15QuantizedConfig,"",@"SHT_CUDA_INFO"
	.align	4


	//----- nvinfo : EIATTR_CUDA_API_VERSION
	.align		4
        /*0000*/ 	.byte	0x04, 0x37
        /*0002*/ 	.short	(.L_364 - .L_363)
.L_363:
        /*0004*/ 	.word	0x00000078


	//----- nvinfo : EIATTR_KPARAM_INFO
	.align		4
.L_364:
        /*0008*/ 	.byte	0x04, 0x17
        /*000a*/ 	.short	(.L_366 - .L_365)
.L_365:
        /*000c*/ 	.word	0x00000000
        /*0010*/ 	.short	0x0003
        /*0012*/ 	.short	0x0018
        /*0014*/ 	.byte	0x00, 0xf0, 0x71, 0x00


	//----- nvinfo : EIATTR_KPARAM_INFO
	.align		4
.L_366:
        /*0018*/ 	.byte	0x04, 0x17
        /*001a*/ 	.short	(.L_368 - .L_367)
.L_367:
        /*001c*/ 	.word	0x00000000
        /*0020*/ 	.short	0x0002
        /*0022*/ 	.short	0x0010
        /*0024*/ 	.byte	0x00, 0xf0, 0x21, 0x00


	//----- nvinfo : EIATTR_KPARAM_INFO
	.align		4
.L_368:
        /*0028*/ 	.byte	0x04, 0x17
        /*002a*/ 	.short	(.L_370 - .L_369)
.L_369:
        /*002c*/ 	.word	0x00000000
        /*0030*/ 	.short	0x0001
        /*0032*/ 	.short	0x0008
        /*0034*/ 	.byte	0x00, 0xf0, 0x21, 0x00


	//----- nvinfo : EIATTR_KPARAM_INFO
	.align		4
.L_370:
        /*0038*/ 	.byte	0x04, 0x17
        /*003a*/ 	.short	(.L_372 - .L_371)
.L_371:
        /*003c*/ 	.word	0x00000000
        /*0040*/ 	.short	0x0000
        /*0042*/ 	.short	0x0000
        /*0044*/ 	.byte	0x00, 0xf0, 0x21, 0x00


	//----- nvinfo : EIATTR_MAXREG_COUNT
	.align		4
.L_372:
        /*0048*/ 	.byte	0x03, 0x1b
        /*004a*/ 	.short	0x00ff


	//----- nvinfo : EIATTR_EXIT_INSTR_OFFSETS
	.align		4
        /*004c*/ 	.byte	0x04, 0x1c
        /*004e*/ 	.short	(.L_374 - .L_373)


	//   ....[0]....
.L_373:
        /*0050*/ 	.word	0x000000a0


	//   ....[1]....
        /*0054*/ 	.word	0x00000b10


	//   ....[2]....
        /*0058*/ 	.word	0x00000cf0


	//----- nvinfo : EIATTR_CRS_STACK_SIZE
	.align		4
.L_374:
        /*005c*/ 	.byte	0x04, 0x1e
        /*005e*/ 	.short	(.L_376 - .L_375)
.L_375:
        /*0060*/ 	.word	0x00000000


	//----- nvinfo : EIATTR_CBANK_PARAM_SIZE
	.align		4
.L_376:
        /*0064*/ 	.byte	0x03, 0x19
        /*0066*/ 	.short	0x0034


	//----- nvinfo : EIATTR_PARAM_CBANK
	.align		4
        /*0068*/ 	.byte	0x04, 0x0a
        /*006a*/ 	.short	(.L_378 - .L_377)
	.align		4
.L_377:
        /*006c*/ 	.word	index@(.nv.constant0._Z12quantized_mmILi2EEvPKfPKhPf15QuantizedConfig)
        /*0070*/ 	.short	0x0210
        /*0072*/ 	.short	0x0034
.L_378:


//--------------------- .nv.info._Z12quantized_mmILi1EEvPKfPKhPf15QuantizedConfig --------------------------
	.section	.nv.info._Z12quantized_mmILi1EEvPKfPKhPf15QuantizedConfig,"",@"SHT_CUDA_INFO"
	.align	4


	//----- nvinfo : EIATTR_CUDA_API_VERSION
	.align		4
        /*0000*/ 	.byte	0x04, 0x37
        /*0002*/ 	.short	(.L_380 - .L_379)
.L_379:
        /*0004*/ 	.word	0x00000078


	//----- nvinfo : EIATTR_KPARAM_INFO
	.align		4
.L_380:
        /*0008*/ 	.byte	0x04, 0x17
        /*000a*/ 	.short	(.L_382 - .L_381)
.L_381:
        /*000c*/ 	.word	0x00000000
        /*0010*/ 	.short	0x0003
        /*0012*/ 	.short	0x0018
        /*0014*/ 	.byte	0x00, 0xf0, 0x71, 0x00


	//----- nvinfo : EIATTR_KPARAM_INFO
	.align		4
.L_382:
        /*0018*/ 	.byte	0x04, 0x17
        /*001a*/ 	.short	(.L_384 - .L_383)
.L_383:
        /*001c*/ 	.word	0x00000000
        /*0020*/ 	.short	0x0002
        /*0022*/ 	.short	0x0010
        /*0024*/ 	.byte	0x00, 0xf0, 0x21, 0x00


	//----- nvinfo : EIATTR_KPARAM_INFO
	.align		4
.L_384:
        /*0028*/ 	.byte	0x04, 0x17
        /*002a*/ 	.short	(.L_386 - .L_385)
.L_385:
        /*002c*/ 	.word	0x00000000
        /*0030*/ 	.short	0x0001
        /*0032*/ 	.short	0x0008
        /*0034*/ 	.byte	0x00, 0xf0, 0x21, 0x00


	//----- nvinfo : EIATTR_KPARAM_INFO
	.align		4
.L_386:
        /*0038*/ 	.byte	0x04, 0x17
        /*003a*/ 	.short	(.L_388 - .L_387)
.L_387:
        /*003c*/ 	.word	0x00000000
        /*0040*/ 	.short	0x0000
        /*0042*/ 	.short	0x0000
        /*0044*/ 	.byte	0x00, 0xf0, 0x21, 0x00


	//----- nvinfo : EIATTR_MAXREG_COUNT
	.align		4
.L_388:
        /*0048*/ 	.byte	0x03, 0x1b
        /*004a*/ 	.short	0x00ff


	//----- nvinfo : EIATTR_EXIT_INSTR_OFFSETS
	.align		4
        /*004c*/ 	.byte	0x04, 0x1c
        /*004e*/ 	.short	(.L_390 - .L_389)


	//   ....[0]....
.L_389:
        /*0050*/ 	.word	0x000000a0


	//   ....[1]....
        /*0054*/ 	.word	0x00000a50


	//   ....[2]....
        /*0058*/ 	.word	0x00000c30


	//----- nvinfo : EIATTR_CRS_STACK_SIZE
	.align		4
.L_390:
        /*005c*/ 	.byte	0x04, 0x1e
        /*005e*/ 	.short	(.L_392 - .L_391)
.L_391:
        /*0060*/ 	.word	0x00000000


	//----- nvinfo : EIATTR_CBANK_PARAM_SIZE
	.align		4
.L_392:
        /*0064*/ 	.byte	0x03, 0x19
        /*0066*/ 	.short	0x0034


	//----- nvinfo : EIATTR_PARAM_CBANK
	.align		4
        /*0068*/ 	.byte	0x04, 0x0a
        /*006a*/ 	.short	(.L_394 - .L_393)
	.align		4
.L_393:
        /*006c*/ 	.word	index@(.nv.constant0._Z12quantized_mmILi1EEvPKfPKhPf15QuantizedConfig)
        /*0070*/ 	.short	0x0210
        /*0072*/ 	.short	0x0034
.L_394:


//--------------------- .nv.info.linear           --------------------------
	.section	.nv.info.linear,"",@"SHT_CUDA_INFO"
	.align	4


	//----- nvinfo : EIATTR_CUDA_API_VERSION
	.align		4
        /*0000*/ 	.byte	0x04, 0x37
        /*0002*/ 	.short	(.L_396 - .L_395)
.L_395:
        /*0004*/ 	.word	0x00000078


	//----- nvinfo : EIATTR_KPARAM_INFO
	.align		4
.L_396:
        /*0008*/ 	.byte	0x04, 0x17
        /*000a*/ 	.short	(.L_398 - .L_397)
.L_397:
        /*000c*/ 	.word	0x00000000
        /*0010*/ 	.short	0x0004
        /*0012*/ 	.short	0x0020
        /*0014*/ 	.byte	0x00, 0xf0, 0x71, 0x00


	//----- nvinfo : EIATTR_KPARAM_INFO
	.align		4
.L_398:
        /*0018*/ 	.byte	0x04, 0x17
        /*001a*/ 	.short	(.L_400 - .L_399)
.L_399:
        /*001c*/ 	.word	0x00000000
        /*0020*/ 	.short	0x0003
        /*0022*/ 	.short	0x0018
        /*0024*/ 	.byte	0x00, 0xf0, 0x21, 0x00


	//----- nvinfo : EIATTR_KPARAM_INFO
	.align		4
.L_400:
        /*0028*/ 	.byte	0x04, 0x17
        /*002a*/ 	.short	(.L_402 - .L_401)
.L_401:
        /*002c*/ 	.word	0x00000000
        /*0030*/ 	.short	0x0002
        /*0032*/ 	.short	0x0010
        /*0034*/ 	.byte	0x00, 0xf0, 0x21, 0x00


	//----- nvinfo : EIATTR_KPARAM_INFO
	.align		4
.L_402:
        /*0038*/ 	.byte	0x04, 0x17
        /*003a*/ 	.short	(.L_404 - .L_403)
.L_403:
        /*003c*/ 	.word	0x00000000
        /*0040*/ 	.short	0x0001
        /*0042*/ 	.short	0x0008
        /*0044*/ 	.byte	0x00, 0xf0, 0x21, 0x00


	//----- nvinfo : EIATTR_KPARAM_INFO
	.align		4
.L_404:
        /*0048*/ 	.byte	0x04, 0x17
        /*004a*/ 	.short	(.L_406 - .L_405)
.L_405:
        /*004c*/ 	.word	0x00000000
        /*0050*/ 	.short	0x0000
        /*0052*/ 	.short	0x0000
        /*0054*/ 	.byte	0x00, 0xf0, 0x21, 0x00


	//----- nvinfo : EIATTR_MAXREG_COUNT
	.align		4
.L_406:
        /*0058*/ 	.byte	0x03, 0x1b
        /*005a*/ 	.short	0x00ff


	//----- nvinfo : EIATTR_EXIT_INSTR_OFFSETS
	.align		4
        /*005c*/ 	.byte	0x04, 0x1c
        /*005e*/ 	.short	(.L_408 - .L_407)


	//   ....[0]....
.L_407:
        /*0060*/ 	.word	0x000000a0


	//   ....[1]....
        /*0064*/ 	.word	0x00001040


	//   ....[2]....
        /*0068*/ 	.word	0x00001230


	//   ....[3]....
        /*006c*/ 	.word	0x00001450


	//----- nvinfo : EIATTR_CRS_STACK_SIZE
	.align		4
.L_408:
        /*0070*/ 	.byte	0x04, 0x1e
        /*0072*/ 	.short	(.L_410 - .L_409)
.L_409:
        /*0074*/ 	.word	0x00000000


	//----- nvinfo : EIATTR_CBANK_PARAM_SIZE
	.align		4
.L_410:
        /*0078*/ 	.byte	0x03, 0x19
        /*007a*/ 	.short	0x003c


	//----- nvinfo : EIATTR_PARAM_CBANK
	.align		4
        /*007c*/ 	.byte	0x04, 0x0a
        /*007e*/ 	.short	(.L_412 - .L_411)
	.align		4
.L_411:
        /*0080*/ 	.word	index@(.nv.constant0.linear)
        /*0084*/ 	.short	0x0210
        /*0086*/ 	.short	0x003c
.L_412:


//--------------------- .nv.info.embedding_lookup --------------------------
	.section	.nv.info.embedding_lookup,"",@"SHT_CUDA_INFO"
	.align	4


	//----- nvinfo : EIATTR_CUDA_API_VERSION
	.align		4
        /*0000*/ 	.byte	0x04, 0x37
        /*0002*/ 	.short	(.L_414 - .L_413)
.L_413:
        /*0004*/ 	.word	0x00000078


	//----- nvinfo : EIATTR_KPARAM_INFO
	.align		4
.L_414:
        /*0008*/ 	.byte	0x04, 0x17
        /*000a*/ 	.short	(.L_416 - .L_415)
.L_415:
        /*000c*/ 	.word	0x00000000
        /*0010*/ 	.short	0x0003
        /*0012*/ 	.short	0x0018
        /*0014*/ 	.byte	0x00, 0xf0, 0x41, 0x00


	//----- nvinfo : EIATTR_KPARAM_INFO
	.align		4
.L_416:
        /*0018*/ 	.byte	0x04, 0x17
        /*001a*/ 	.short	(.L_418 - .L_417)
.L_417:
        /*001c*/ 	.word	0x00000000
        /*0020*/ 	.short	0x0002
        /*0022*/ 	.short	0x0010
        /*0024*/ 	.byte	0x00, 0xf0, 0x21, 0x00


	//----- nvinfo : EIATTR_KPARAM_INFO
	.align		4
.L_418:
        /*0028*/ 	.byte	0x04, 0x17
        /*002a*/ 	.short	(.L_420 - .L_419)
.L_419:
        /*002c*/ 	.word	0x00000000
        /*0030*/ 	.short	0x0001
        /*0032*/ 	.short	0x0008
        /*0034*/ 	.byte	0x00, 0xf0, 0x21, 0x00


	//----- nvinfo : EIATTR_KPARAM_INFO
	.align		4
.L_420:
        /*0038*/ 	.byte	0x04, 0x17
        /*003a*/ 	.short	(.L_422 - .L_421)
.L_421:
        /*003c*/ 	.word	0x00000000
        /*0040*/ 	.short	0x0000
        /*0042*/ 	.short	0x0000
        /*0044*/ 	.byte	0x00, 0xf0, 0x21, 0x00


	//----- nvinfo : EIATTR_MAXREG_COUNT
	.align		4
.L_422:
        /*0048*/ 	.byte	0x03, 0x1b
        /*004a*/ 	.short	0x00ff


	//----- nvinfo : EIATTR_EXIT_INSTR_OFFSETS
	.align		4
        /*004c*/ 	.byte	0x04, 0x1c
        /*004e*/ 	.short	(.L_424 - .L_423)


	//   ....[0]....
.L_423:
        /*0050*/ 	.word	0x00000090


	//   ....[1]....
        /*0054*/ 	.word	0x00000340


	//----- nvinfo : EIATTR_CRS_STACK_SIZE
	.align		4
.L_424:
        /*0058*/ 	.byte	0x04, 0x1e
        /*005a*/ 	.short	(.L_426 - .L_425)
.L_425:
        /*005c*/ 	.word	0x00000000


	//----- nvinfo : EIATTR_CBANK_PARAM_SIZE
	.align		4
.L_426:
        /*0060*/ 	.byte	0x03, 0x19
        /*0062*/ 	.short	0x0028


	//----- nvinfo : EIATTR_PARAM_CBANK
	.align		4
        /*0064*/ 	.byte	0x04, 0x0a
        /*0066*/ 	.short	(.L_428 - .L_427)
	.align		4
.L_427:
        /*0068*/ 	.word	index@(.nv.constant0.embedding_lookup)
        /*006c*/ 	.short	0x0210
        /*006e*/ 	.short	0x0028
.L_428:


//--------------------- .text.sample_from_logits  --------------------------
	.section	.text.sample_from_logits,"ax",@progbits
	.align	128
        .global         sample_from_logits
        .type           sample_from_logits,@function
        .size           sample_from_logits,(.L_x_451 - sample_from_logits)
        .other          sample_from_logits,@"STO_CUDA_ENTRY STV_DEFAULT"
sample_from_logits:
.text.sample_from_logits:
[----:B------:R-:W0:Y:S01]  /*0000*/  LDC R1, c[0x0][0x28] ;  /* 0x00000a00ff017b82 */ /* 0x000e220000000800 */
[----:B------:R-:W1:Y:S01]  /*0010*/  S2R R3, SR_CTAID.X ;  /* 0x0000000000037919 */ /* 0x000e620000002500 */
[----:B------:R-:W-:Y:S01]  /*0020*/  ULDC UR4, c[0x0][0x0] ;  /* 0x0000000000047ab9 */ /* 0x000fe20000000800 */
[----:B0-----:R-:W-:Y:S01]  /*0030*/  IADD3 R1, R1, -0x600, RZ ;  /* 0xfffffa0001017810 */ /* 0x001fe20007ffe0ff */
[----:B------:R-:W1:Y:S02]  /*0040*/  S2R R0, SR_TID.X ;  /* 0x0000000000007919 */ /* 0x000e640000002100 */
[----:B-1----:R-:W-:Y:S01]  /*0050*/  IMAD R3, R3, UR4, R0 ;  /* 0x0000000403037c24 */ /* 0x002fe2000f8e0200 */
[----:B------:R-:W-:-:S04]  /*0060*/  ULDC UR4, c[0x0][0x234] ;  /* 0x00008d0000047ab9 */ /* 0x000fc80000000800 */
[----:B------:R-:W-:-:S13]  /*0070*/  ISETP.GE.U32.AND P0, PT, R3, UR4, PT ;  /* 0x0000000403007c0c */ /* 0x000fda000bf06070 */
[----:B------:R-:W-:Y:S05]  /*0080*/  @P0 EXIT ;  /* 0x000000000000094d */ /* 0x000fea0003800000 */
[----:B------:R-:W0:Y:S01]  /*0090*/  LDC R17, c[0x0][0x220] ;  /* 0x00008800ff117b82 */ /* 0x000e220000000800 */
[----:B------:R-:W-:-:S07]  /*00a0*/  ULDC.64 UR6, c[0x0][0x208] ;  /* 0x0000820000067ab9 */ /* 0x000fce0000000a00 */
[----:B------:R-:W1:Y:S01]  /*00b0*/  LDC.64 R10, c[0x0][0x218] ;  /* 0x00008600ff0a7b82 */ /* 0x000e620000000a00 */
[----:B0-----:R-:W-:Y:S01]  /*00c0*/  ISETP.NE.AND P0, PT, R17, RZ, PT ;  /* 0x000000ff1100720c */ /* 0x001fe20003f05270 */
[----:B-1----:R-:W-:-:S12]  /*00d0*/  IMAD.WIDE.U32 R10, R3, 0x4, R10 ;  /* 0x00000004030a7825 */ /* 0x002fd800078e000a */
[----:B------:R-:W-:Y:S05]  /*00e0*/  @!P0 BRA `(.L_x_0) ;  /* 0x000000b400748947 */ /* 0x000fea0003800000 */
[----:B------:R-:W0:Y:S01]  /*00f0*/  LDC R7, c[0x0][0x228] ;  /* 0x00008a00ff077b82 */ /* 0x000e220000000800 */
[----:B------:R-:W-:Y:S02]  /*0100*/  ULDC UR4, c[0x0][0x230] ;  /* 0x00008c0000047ab9 */ /* 0x000fe40000000800 */
[----:B------:R-:W-:-:S05]  /*0110*/  IMAD R16, R3, UR4, RZ ;  /* 0x0000000403107c24 */ /* 0x000fca000f8e02ff */
[----:B------:R-:W1:Y:S01]  /*0120*/  LDC R0, c[0x0][0x224] ;  /* 0x00008900ff007b82 */ /* 0x000e620000000800 */
[----:B0-----:R-:W-:-:S04]  /*0130*/  FSETP.GT.AND P0, PT, R7, 1, PT ;  /* 0x3f8000000700780b */ /* 0x001fc80003f04000 */
[C---:B------:R-:W-:Y:S02]  /*0140*/  FSETP.LEU.OR P0, PT, R7.reuse, RZ, P0 ;  /* 0x000000ff0700720b */ /* 0x040fe4000070b400 */
[----:B-1----:R-:W-:Y:S02]  /*0150*/  ISETP.NE.AND P1, PT, R0, RZ, PT ;  /* 0x000000ff0000720c */ /* 0x002fe40003f25270 */
[----:B------:R-:W-:-:S04]  /*0160*/  FSEL R7, R7, 1, !P0 ;  /* 0x3f80000007077808 */ /* 0x000fc80004000000 */
[----:B------:R-:W-:-:S07]  /*0170*/  FSETP.GEU.AND P0, PT, R7, 1, PT ;  /* 0x3f8000000700780b */ /* 0x000fce0003f0e000 */
[----:B------:R-:W-:-:S04]  /*0180*/  @!P1 SEL R0, R17, 0x1, !P0 ;  /* 0x0000000111009807 */ /* 0x000fc80004000000 */
[----:B------:R-:W-:-:S13]  /*0190*/  ISETP.GE.U32.AND P0, PT, R0, 0x2, PT ;  /* 0x000000020000780c */ /* 0x000fda0003f06070 */
[----:B------:R-:W-:Y:S05]  /*01a0*/  @!P0 BRA `(.L_x_1) ;  /* 0x000000a400b08947 */ /* 0x000fea0003800000 */
[----:B------:R-:W-:-:S04]  /*01b0*/  VIMNMX.U32 R9, R0, R17, PT ;  /* 0x0000001100097248 */ /* 0x000fc80003fe0000 */
[----:B------:R-:W-:-:S04]  /*01c0*/  VIMNMX.U32 R9, R9, 0x80, PT ;  /* 0x0000008009097848 */ /* 0x000fc80003fe0000 */
[----:B------:R-:W-:-:S13]  /*01d0*/  ISETP.NE.AND P2, PT, R9, RZ, PT ;  /* 0x000000ff0900720c */ /* 0x000fda0003f45270 */
[----:B------:R-:W-:Y:S05]  /*01e0*/  @!P2 BRA `(.L_x_2) ;  /* 0x0000001c00f8a947 */ /* 0x000fea0003800000 */
[----:B------:R-:W-:Y:S01]  /*01f0*/  MOV R0, 0xff800000 ;  /* 0xff80000000007802 */ /* 0x000fe20000000f00 */
[----:B------:R0:W-:Y:S01]  /*0200*/  STL [R1+0x200], RZ ;  /* 0x000200ff01007387 */ /* 0x0001e20000100800 */
[----:B------:R-:W-:-:S03]  /*0210*/  ISETP.NE.AND P0, PT, R9, 0x1, PT ;  /* 0x000000010900780c */ /* 0x000fc60003f05270 */
[----:B------:R0:W-:Y:S10]  /*0220*/  STL [R1], R0 ;  /* 0x0000000001007387 */ /* 0x0001f40000100800 */
[----:B0-----:R-:W-:Y:S05]  /*0230*/  @!P0 BRA `(.L_x_2) ;  /* 0x0000001c00e48947 */ /* 0x001fea0003800000 */
[----:B------:R0:W-:Y:S01]  /*0240*/  STL [R1+0x4], R0 ;  /* 0x0000040001007387 */ /* 0x0001e20000100800 */
[----:B------:R-:W-:-:S03]  /*0250*/  ISETP.NE.AND P0, PT, R9, 0x2, PT ;  /* 0x000000020900780c */ /* 0x000fc60003f05270 */
[----:B------:R0:W-:Y:S10]  /*0260*/  STL [R1+0x204], RZ ;  /* 0x000204ff01007387 */ /* 0x0001f40000100800 */
[----:B0-----:R-:W-:Y:S05]  /*0270*/  @!P0 BRA `(.L_x_2) ;  /* 0x0000001c00d48947 */ /* 0x001fea0003800000 */
[----:B------:R0:W-:Y:S01]  /*0280*/  STL [R1+0x8], R0 ;  /* 0x0000080001007387 */ /* 0x0001e20000100800 */
[----:B------:R-:W-:-:S03]  /*0290*/  ISETP.GE.U32.AND P0, PT, R9, 0x4, PT ;  /* 0x000000040900780c */ /* 0x000fc60003f06070 */
[----:B------:R0:W-:Y:S10]  /*02a0*/  STL [R1+0x208], RZ ;  /* 0x000208ff01007387 */ /* 0x0001f40000100800 */
        /* <DEDUP_REMOVED lines=493> */
[----:B------:R-:W-:Y:S01]  /*2180*/  ISETP.GE.U32.AND P0, PT, R9, 0x80, PT ;  /* 0x000000800900780c */ /* 0x000fe20003f06070 */
[----:B------:R0:W-:Y:S04]  /*2190*/  STL [R1+0x1f8], R0 ;  /* 0x0001f80001007387 */ /* 0x0001e80000100800 */
[----:B------:R0:W-:Y:S08]  /*21a0*/  STL [R1+0x3f8], RZ ;  /* 0x0003f8ff01007387 */ /* 0x0001f00000100800 */
[----:B------:R0:W-:Y:S04]  /*21b0*/  @P0 STL [R1+0x1fc], R0 ;  /* 0x0001fc0001000387 */ /* 0x0001e80000100800 */
[----:B------:R0:W-:Y:S02]  /*21c0*/  @P0 STL [R1+0x3fc], RZ ;  /* 0x0003fcff01000387 */ /* 0x0001e40000100800 */
.L_x_2:
[----:B------:R-:W1:Y:S01]  /*21d0*/  LDC R18, c[0x0][0x22c] ;  /* 0x00008b00ff127b82 */ /* 0x000e620000000800 */
[----:B------:R-:W-:-:S04]  /*21e0*/  IADD3 R2, R9, -0x1, RZ ;  /* 0xffffffff09027810 */ /* 0x000fc80007ffe0ff */
[C---:B------:R-:W-:Y:S02]  /*21f0*/  ISETP.NE.AND P1, PT, R2.reuse, RZ, PT ;  /* 0x000000ff0200720c */ /* 0x040fe40003f25270 */
[----:B------:R-:W-:Y:S02]  /*2200*/  LEA R15, R2, R1, 0x2 ;  /* 0x00000001020f7211 */ /* 0x000fe400078e10ff */
[----:B-1----:R-:W-:-:S04]  /*2210*/  FSETP.GT.AND P0, PT, R18, RZ, PT ;  /* 0x000000ff1200720b */ /* 0x002fc80003f04000 */
[----:B------:R-:W-:-:S05]  /*2220*/  FSEL R18, R18, 1, P0 ;  /* 0x3f80000012127808 */ /* 0x000fca0000000000 */
[----:B------:R-:W-:Y:S05]  /*2230*/  @!P1 BRA `(.L_x_3) ;  /* 0x0000000000d09947 */ /* 0x000fea0003800000 */
[----:B------:R-:W-:-:S11]  /*2240*/  HFMA2.MMA R3, -RZ, RZ, 0, 0 ;  /* 0x00000000ff037435 */ /* 0x000fd600000001ff */
.L_x_11:
[----:B0-----:R-:W0:Y:S01]  /*2250*/  LDC.64 R4, c[0x0][0x210] ;  /* 0x00008400ff047b82 */ /* 0x001e220000000a00 */
[----:B------:R-:W-:-:S05]  /*2260*/  IADD3 R13, R16, R3, RZ ;  /* 0x00000003100d7210 */ /* 0x000fca0007ffe0ff */
[----:B0-----:R-:W-:-:S06]  /*2270*/  IMAD.WIDE.U32 R4, R13, 0x4, R4 ;  /* 0x000000040d047825 */ /* 0x001fcc00078e0004 */
[----:B------:R-:W2:Y:S01]  /*2280*/  LDG.E R5, desc[UR6][R4.64] ;  /* 0x0000000604057981 */ /* 0x000ea2000c1e1900 */
[----:B------:R-:W0:Y:S01]  /*2290*/  MUFU.RCP R13, R18 ;  /* 0x00000012000d7308 */ /* 0x000e220000001000 */
[----:B------:R-:W-:Y:S01]  /*22a0*/  BSSY B0, `(.L_x_4) ;  /* 0x000000b000007945 */ /* 0x000fe20003800000 */
[----:B0-----:R-:W-:-:S04]  /*22b0*/  FFMA R0, R13, -R18, 1 ;  /* 0x3f8000000d007423 */ /* 0x001fc80000000812 */
[----:B------:R-:W-:Y:S02]  /*22c0*/  FFMA R0, R13, R0, R13 ;  /* 0x000000000d007223 */ /* 0x000fe4000000000d */
[----:B--2---:R-:W0:Y:S02]  /*22d0*/  FCHK P0, R5, R18 ;  /* 0x0000001205007302 */ /* 0x004e240000000000 */
[----:B------:R-:W-:-:S04]  /*22e0*/  FFMA R13, R5, R0, RZ ;  /* 0x00000000050d7223 */ /* 0x000fc800000000ff */
[----:B------:R-:W-:-:S04]  /*22f0*/  FFMA R6, R13, -R18, R5 ;  /* 0x800000120d067223 */ /* 0x000fc80000000005 */
[----:B------:R-:W-:Y:S01]  /*2300*/  FFMA R6, R0, R6, R13 ;  /* 0x0000000600067223 */ /* 0x000fe2000000000d */
[----:B0-----:R-:W-:Y:S06]  /*2310*/  @!P0 BRA `(.L_x_5) ;  /* 0x00000000000c8947 */ /* 0x001fec0003800000 */
[----:B------:R-:W-:Y:S02]  /*2320*/  MOV R6, R18 ;  /* 0x0000001200067202 */ /* 0x000fe40000000f00 */
[----:B------:R-:W-:-:S07]  /*2330*/  MOV R20, 0x2350 ;  /* 0x0000235000147802 */ /* 0x000fce0000000f00 */
[----:B------:R-:W-:Y:S05]  /*2340*/  CALL.REL.NOINC `($sample_from_logits$__cuda_sm3x_div_rn_noftz_f32_slowpath) ;  /* 0x0000009000e47944 */ /* 0x000fea0003c00000 */
.L_x_5:
[----:B------:R-:W-:Y:S05]  /*2350*/  BSYNC B0 ;  /* 0x0000000000007941 */ /* 0x000fea0003800000 */
.L_x_4:
[----:B------:R-:W2:Y:S01]  /*2360*/  LDL R5, [R15] ;  /* 0x000000000f057983 */ /* 0x000ea20000100800 */
[----:B------:R-:W-:Y:S01]  /*2370*/  BSSY B0, `(.L_x_6) ;  /* 0x000001a000007945 */ /* 0x000fe20003800000 */
[----:B--2---:R-:W-:-:S13]  /*2380*/  FSETP.GTU.AND P0, PT, R6, R5, PT ;  /* 0x000000050600720b */ /* 0x004fda0003f0c000 */
[----:B------:R-:W-:Y:S05]  /*2390*/  @!P0 BRA `(.L_x_7) ;  /* 0x00000000005c8947 */ /* 0x000fea0003800000 */
[----:B------:R-:W-:Y:S01]  /*23a0*/  BSSY B1, `(.L_x_8) ;  /* 0x0000013000017945 */ /* 0x000fe20003800000 */
[----:B------:R-:W-:Y:S02]  /*23b0*/  MOV R4, R2 ;  /* 0x0000000200047202 */ /* 0x000fe40000000f00 */
[----:B------:R-:W-:-:S07]  /*23c0*/  MOV R0, R9 ;  /* 0x0000000900007202 */ /* 0x000fce0000000f00 */
.L_x_10:
[----:B------:R-:W-:-:S04]  /*23d0*/  IADD3 R0, R0, -0x2, RZ ;  /* 0xfffffffe00007810 */ /* 0x000fc80007ffe0ff */
[----:B0-----:R-:W-:-:S05]  /*23e0*/  LEA R5, R0, R1, 0x2 ;  /* 0x0000000100057211 */ /* 0x001fca00078e10ff */
[----:B------:R-:W2:Y:S01]  /*23f0*/  LDL R13, [R5] ;  /* 0x00000000050d7983 */ /* 0x000ea20000100800 */
[----:B------:R-:W-:Y:S02]  /*2400*/  MOV R8, R4 ;  /* 0x0000000400087202 */ /* 0x000fe40000000f00 */
[----:B--2---:R-:W-:-:S13]  /*2410*/  FSETP.GT.AND P0, PT, R6, R13, PT ;  /* 0x0000000d0600720b */ /* 0x004fda0003f04000 */
[----:B------:R-:W-:Y:S05]  /*2420*/  @!P0 BRA `(.L_x_9) ;  /* 0x0000000000288947 */ /* 0x000fea0003800000 */
[-C--:B------:R-:W-:Y:S02]  /*2430*/  LEA R5, R8, R1.reuse, 0x2 ;  /* 0x0000000108057211 */ /* 0x080fe400078e10ff */
[----:B------:R-:W-:-:S03]  /*2440*/  LEA R12, R0, R1, 0x2 ;  /* 0x00000001000c7211 */ /* 0x000fc600078e10ff */
[----:B------:R0:W-:Y:S04]  /*2450*/  STL [R5], R13 ;  /* 0x0000000d05007387 */ /* 0x0001e80000100800 */
[----:B------:R-:W2:Y:S01]  /*2460*/  LDL R12, [R12+0x200] ;  /* 0x000200000c0c7983 */ /* 0x000ea20000100800 */
[----:B------:R-:W-:Y:S02]  /*2470*/  IADD3 R4, R8, -0x1, RZ ;  /* 0xffffffff08047810 */ /* 0x000fe40007ffe0ff */
[----:B------:R-:W-:Y:S02]  /*2480*/  MOV R0, R8 ;  /* 0x0000000800007202 */ /* 0x000fe40000000f00 */
[----:B------:R-:W-:Y:S01]  /*2490*/  ISETP.NE.AND P0, PT, R4, RZ, PT ;  /* 0x000000ff0400720c */ /* 0x000fe20003f05270 */
[----:B--2---:R0:W-:-:S12]  /*24a0*/  STL [R5+0x200], R12 ;  /* 0x0002000c05007387 */ /* 0x0041d80000100800 */
[----:B------:R-:W-:Y:S05]  /*24b0*/  @P0 BRA `(.L_x_10) ;  /* 0xfffffffc00c40947 */ /* 0x000fea000383ffff */
[----:B------:R-:W-:-:S11]  /*24c0*/  HFMA2.MMA R8, -RZ, RZ, 0, 0 ;  /* 0x00000000ff087435 */ /* 0x000fd600000001ff */
.L_x_9:
[----:B------:R-:W-:Y:S05]  /*24d0*/  BSYNC B1 ;  /* 0x0000000000017941 */ /* 0x000fea0003800000 */
.L_x_8:
[----:B------:R-:W-:-:S05]  /*24e0*/  LEA R8, R8, R1, 0x2 ;  /* 0x0000000108087211 */ /* 0x000fca00078e10ff */
[----:B------:R1:W-:Y:S04]  /*24f0*/  STL [R8], R6 ;  /* 0x0000000608007387 */ /* 0x0003e80000100800 */
[----:B------:R1:W-:Y:S02]  /*2500*/  STL [R8+0x200], R3 ;  /* 0x0002000308007387 */ /* 0x0003e40000100800 */
.L_x_7:
[----:B------:R-:W-:Y:S05]  /*2510*/  BSYNC B0 ;  /* 0x0000000000007941 */ /* 0x000fea0003800000 */
.L_x_6:
[----:B-1----:R-:W-:Y:S01]  /*2520*/  IADD3 R3, R3, 0x1, RZ ;  /* 0x0000000103037810 */ /* 0x002fe20007ffe0ff */
[----:B------:R-:W-:-:S03]  /*2530*/  ULDC UR4, c[0x0][0x220] ;  /* 0x0000880000047ab9 */ /* 0x000fc60000000800 */
[----:B------:R-:W-:-:S13]  /*2540*/  ISETP.GE.U32.AND P0, PT, R3, UR4, PT ;  /* 0x0000000403007c0c */ /* 0x000fda000bf06070 */
[----:B------:R-:W-:Y:S05]  /*2550*/  @!P0 BRA `(.L_x_11) ;  /* 0xfffffffc003c8947 */ /* 0x000fea000383ffff */
[----:B------:R1:W5:Y:S02]  /*2560*/  LDL R0, [R1] ;  /* 0x0000000001007983 */ /* 0x0003640000100800 */
[----:B-----5:R-:W-:Y:S05]  /*2570*/  BRA `(.L_x_12) ;  /* 0x0000000800247947 */ /* 0x020fea0003800000 */
.L_x_3:
[C---:B0-----:R-:W-:Y:S01]  /*2580*/  IADD3 R0, R17.reuse, -0x1, RZ ;  /* 0xffffffff11007810 */ /* 0x041fe20007ffe0ff */
[----:B------:R-:W-:Y:S01]  /*2590*/  UMOV UR4, URZ ;  /* 0x0000003f00047c82 */ /* 0x000fe20008000000 */
[----:B------:R-:W-:Y:S02]  /*25a0*/  LOP3.LUT R2, R17, 0x3, RZ, 0xc0, !PT ;  /* 0x0000000311027812 */ /* 0x000fe400078ec0ff */
[----:B------:R-:W-:Y:S02]  /*25b0*/  ISETP.GE.U32.AND P0, PT, R0, 0x3, PT ;  /* 0x000000030000780c */ /* 0x000fe40003f06070 */
[----:B------:R-:W-:Y:S02]  /*25c0*/  MOV R4, RZ ;  /* 0x000000ff00047202 */ /* 0x000fe40000000f00 */
[----:B------:R-:W-:-:S09]  /*25d0*/  MOV R0, 0xff800000 ;  /* 0xff80000000007802 */ /* 0x000fd20000000f00 */
[----:B------:R-:W-:Y:S05]  /*25e0*/  @!P0 BRA `(.L_x_13) ;  /* 0x00000004008c8947 */ /* 0x000fea0003800000 */
[----:B------:R-:W0:Y:S01]  /*25f0*/  LDC.64 R12, c[0x0][0x210] ;  /* 0x00008400ff0c7b82 */ /* 0x000e220000000a00 */
[----:B------:R-:W-:-:S07]  /*2600*/  IADD3 R17, -R2, R17, RZ ;  /* 0x0000001102117210 */ /* 0x000fce0007ffe1ff */
.L_x_22:
[----:B------:R-:W-:-:S05]  /*2610*/  IADD3 R21, R16, UR4, RZ ;  /* 0x0000000410157c10 */ /* 0x000fca000fffe0ff */
[----:B0-----:R-:W-:-:S05]  /*2620*/  IMAD.WIDE.U32 R20, R21, 0x4, R12 ;  /* 0x0000000415147825 */ /* 0x001fca00078e000c */
[----:B------:R-:W2:Y:S01]  /*2630*/  LDG.E R5, desc[UR6][R20.64] ;  /* 0x0000000614057981 */ /* 0x000ea2000c1e1900 */
[----:B------:R-:W0:Y:S01]  /*2640*/  MUFU.RCP R3, R18 ;  /* 0x0000001200037308 */ /* 0x000e220000001000 */
[----:B------:R-:W-:Y:S01]  /*2650*/  IADD3 R17, R17, -0x4, RZ ;  /* 0xfffffffc11117810 */ /* 0x000fe20007ffe0ff */
[----:B------:R-:W-:Y:S03]  /*2660*/  BSSY B0, `(.L_x_14) ;  /* 0x000000c000007945 */ /* 0x000fe60003800000 */
[----:B------:R-:W-:Y:S01]  /*2670*/  ISETP.NE.AND P3, PT, R17, RZ, PT ;  /* 0x000000ff1100720c */ /* 0x000fe20003f65270 */
[----:B0-----:R-:W-:-:S04]  /*2680*/  FFMA R6, R3, -R18, 1 ;  /* 0x3f80000003067423 */ /* 0x001fc80000000812 */
[----:B------:R-:W-:Y:S01]  /*2690*/  FFMA R6, R3, R6, R3 ;  /* 0x0000000603067223 */ /* 0x000fe20000000003 */
[----:B--2---:R-:W0:Y:S03]  /*26a0*/  FCHK P0, R5, R18 ;  /* 0x0000001205007302 */ /* 0x004e260000000000 */
[----:B------:R-:W-:-:S04]  /*26b0*/  FFMA R3, R6, R5, RZ ;  /* 0x0000000506037223 */ /* 0x000fc800000000ff */
[----:B------:R-:W-:-:S04]  /*26c0*/  FFMA R8, R3, -R18, R5 ;  /* 0x8000001203087223 */ /* 0x000fc80000000005 */
[----:B------:R-:W-:Y:S01]  /*26d0*/  FFMA R6, R6, R8, R3 ;  /* 0x0000000806067223 */ /* 0x000fe20000000003 */
[----:B0-----:R-:W-:Y:S06]  /*26e0*/  @!P0 BRA `(.L_x_15) ;  /* 0x00000000000c8947 */ /* 0x001fec0003800000 */
[----:B------:R-:W-:Y:S02]  /*26f0*/  MOV R6, R18 ;  /* 0x0000001200067202 */ /* 0x000fe40000000f00 */
[----:B------:R-:W-:-:S07]  /*2700*/  MOV R20, 0x2720 ;  /* 0x0000272000147802 */ /* 0x000fce0000000f00 */
[----:B------:R-:W-:Y:S05]  /*2710*/  CALL.REL.NOINC `($sample_from_logits$__cuda_sm3x_div_rn_noftz_f32_slowpath) ;  /* 0x0000008c00f07944 */ /* 0x000fea0003c00000 */
.L_x_15:
[----:B------:R-:W-:Y:S05]  /*2720*/  BSYNC B0 ;  /* 0x0000000000007941 */ /* 0x000fea0003800000 */
.L_x_14:
[----:B------:R-:W2:Y:S01]  /*2730*/  LDL R3, [R15] ;  /* 0x000000000f037983 */ /* 0x000ea20000100800 */
[----:B------:R-:W-:-:S06]  /*2740*/  UIADD3 UR5, UR4, 0x1, URZ ;  /* 0x0000000104057890 */ /* 0x000fcc000fffe03f */
[----:B------:R-:W-:-:S05]  /*2750*/  IADD3 R21, R16, UR5, RZ ;  /* 0x0000000510157c10 */ /* 0x000fca000fffe0ff */
[----:B------:R-:W-:-:S06]  /*2760*/  IMAD.WIDE.U32 R20, R21, 0x4, R12 ;  /* 0x0000000415147825 */ /* 0x000fcc00078e000c */
[----:B------:R-:W3:Y:S01]  /*2770*/  LDG.E R20, desc[UR6][R20.64] ;  /* 0x0000000614147981 */ /* 0x000ee2000c1e1900 */
[----:B------:R-:W0:Y:S01]  /*2780*/  MUFU.RCP R5, R18 ;  /* 0x0000001200057308 */ /* 0x000e220000001000 */
[----:B--2---:R-:W-:-:S13]  /*2790*/  FSETP.GTU.AND P1, PT, R6, R3, PT ;  /* 0x000000030600720b */ /* 0x004fda0003f2c000 */
[----:B------:R1:W-:Y:S04]  /*27a0*/  @P1 STL [R1], R6 ;  /* 0x0000000601001387 */ /* 0x0003e80000100800 */
[----:B------:R1:W5:Y:S01]  /*27b0*/  @P1 LDL R3, [R15] ;  /* 0x000000000f031983 */ /* 0x0003620000100800 */
[----:B---3--:R-:W2:Y:S01]  /*27c0*/  FCHK P0, R20, R18 ;  /* 0x0000001214007302 */ /* 0x008ea20000000000 */
[C---:B0-----:R-:W-:Y:S01]  /*27d0*/  FFMA R8, R5.reuse, -R18, 1 ;  /* 0x3f80000005087423 */ /* 0x041fe20000000812 */
[----:B------:R-:W-:Y:S01]  /*27e0*/  BSSY B0, `(.L_x_16) ;  /* 0x000000d000007945 */ /* 0x000fe20003800000 */
[----:B------:R-:W-:Y:S02]  /*27f0*/  @P1 MOV R0, R6 ;  /* 0x0000000600001202 */ /* 0x000fe40000000f00 */
[----:B------:R-:W-:Y:S01]  /*2800*/  FFMA R14, R5, R8, R5 ;  /* 0x00000008050e7223 */ /* 0x000fe20000000005 */
[----:B------:R-:W-:-:S03]  /*2810*/  @P1 MOV R4, UR4 ;  /* 0x0000000400041c02 */ /* 0x000fc60008000f00 */
[----:B------:R-:W-:-:S04]  /*2820*/  FFMA R5, R14, R20, RZ ;  /* 0x000000140e057223 */ /* 0x000fc800000000ff */
[----:B------:R-:W-:-:S04]  /*2830*/  FFMA R8, R5, -R18, R20 ;  /* 0x8000001205087223 */ /* 0x000fc80000000014 */
[----:B------:R-:W-:Y:S01]  /*2840*/  FFMA R8, R14, R8, R5 ;  /* 0x000000080e087223 */ /* 0x000fe20000000005 */
[----:B-12---:R-:W-:Y:S06]  /*2850*/  @!P0 BRA `(.L_x_17) ;  /* 0x0000000000148947 */ /* 0x006fec0003800000 */
[----:B------:R-:W-:Y:S02]  /*2860*/  MOV R5, R20 ;  /* 0x0000001400057202 */ /* 0x000fe40000000f00 */
[----:B------:R-:W-:Y:S02]  /*2870*/  MOV R6, R18 ;  /* 0x0000001200067202 */ /* 0x000fe40000000f00 */
[----:B------:R-:W-:-:S07]  /*2880*/  MOV R20, 0x28a0 ;  /* 0x000028a000147802 */ /* 0x000fce0000000f00 */
[----:B-----5:R-:W-:Y:S05]  /*2890*/  CALL.REL.NOINC `($sample_from_logits$__cuda_sm3x_div_rn_noftz_f32_slowpath) ;  /* 0x0000008c00907944 */ /* 0x020fea0003c00000 */
[----:B------:R-:W-:-:S07]  /*28a0*/  MOV R8, R6 ;  /* 0x0000000600087202 */ /* 0x000fce0000000f00 */
.L_x_17:
[----:B------:R-:W-:Y:S05]  /*28b0*/  BSYNC B0 ;  /* 0x0000000000007941 */ /* 0x000fea0003800000 */
.L_x_16:
[----:B------:R-:W-:-:S06]  /*28c0*/  UIADD3 UR8, UR4, 0x2, URZ ;  /* 0x0000000204087890 */ /* 0x000fcc000fffe03f */
[----:B------:R-:W-:-:S05]  /*28d0*/  IADD3 R21, R16, UR8, RZ ;  /* 0x0000000810157c10 */ /* 0x000fca000fffe0ff */
[----:B------:R-:W-:-:S06]  /*28e0*/  IMAD.WIDE.U32 R20, R21, 0x4, R12 ;  /* 0x0000000415147825 */ /* 0x000fcc00078e000c */
[----:B------:R-:W2:Y:S01]  /*28f0*/  LDG.E R20, desc[UR6][R20.64] ;  /* 0x0000000614147981 */ /* 0x000ea2000c1e1900 */
[----:B-----5:R-:W-:-:S13]  /*2900*/  FSETP.GTU.AND P1, PT, R8, R3, PT ;  /* 0x000000030800720b */ /* 0x020fda0003f2c000 */
[----:B------:R0:W-:Y:S04]  /*2910*/  @P1 STL [R1], R8 ;  /* 0x0000000801001387 */ /* 0x0001e80000100800 */
[----:B------:R0:W5:Y:S01]  /*2920*/  @P1 LDL R3, [R15] ;  /* 0x000000000f031983 */ /* 0x0001620000100800 */
[----:B------:R-:W1:Y:S01]  /*2930*/  MUFU.RCP R5, R18 ;  /* 0x0000001200057308 */ /* 0x000e620000001000 */
[----:B------:R-:W-:Y:S01]  /*2940*/  BSSY B0, `(.L_x_18) ;  /* 0x000000e000007945 */ /* 0x000fe20003800000 */
[----:B------:R-:W-:Y:S02]  /*2950*/  @P1 MOV R0, R8 ;  /* 0x0000000800001202 */ /* 0x000fe40000000f00 */
[----:B------:R-:W-:Y:S01]  /*2960*/  @P1 MOV R4, UR5 ;  /* 0x0000000500041c02 */ /* 0x000fe20008000f00 */
[----:B-1----:R-:W-:-:S04]  /*2970*/  FFMA R6, R5, -R18, 1 ;  /* 0x3f80000005067423 */ /* 0x002fc80000000812 */
[----:B------:R-:W-:Y:S01]  /*2980*/  FFMA R14, R5, R6, R5 ;  /* 0x00000006050e7223 */ /* 0x000fe20000000005 */
[----:B--2---:R-:W1:Y:S03]  /*2990*/  FCHK P0, R20, R18 ;  /* 0x0000001214007302 */ /* 0x004e660000000000 */
[----:B------:R-:W-:-:S04]  /*29a0*/  FFMA R5, R14, R20, RZ ;  /* 0x000000140e057223 */ /* 0x000fc800000000ff */
[----:B------:R-:W-:-:S04]  /*29b0*/  FFMA R6, R5, -R18, R20 ;  /* 0x8000001205067223 */ /* 0x000fc80000000014 */
[----:B------:R-:W-:Y:S01]  /*29c0*/  FFMA R6, R14, R6, R5 ;  /* 0x000000060e067223 */ /* 0x000fe20000000005 */
[----:B01----:R-:W-:Y:S06]  /*29d0*/  @!P0 BRA `(.L_x_19) ;  /* 0x0000000000108947 */ /* 0x003fec0003800000 */
[----:B------:R-:W-:Y:S02]  /*29e0*/  MOV R5, R20 ;  /* 0x0000001400057202 */ /* 0x000fe40000000f00 */
[----:B------:R-:W-:Y:S02]  /*29f0*/  MOV R6, R18 ;  /* 0x0000001200067202 */ /* 0x000fe40000000f00 */
[----:B------:R-:W-:-:S07]  /*2a00*/  MOV R20, 0x2a20 ;  /* 0x00002a2000147802 */ /* 0x000fce0000000f00 */
[----:B-----5:R-:W-:Y:S05]  /*2a10*/  CALL.REL.NOINC `($sample_from_logits$__cuda_sm3x_div_rn_noftz_f32_slowpath) ;  /* 0x0000008c00307944 */ /* 0x020fea0003c00000 */
.L_x_19:
[----:B------:R-:W-:Y:S05]  /*2a20*/  BSYNC B0 ;  /* 0x0000000000007941 */ /* 0x000fea0003800000 */
.L_x_18:
        /* <DEDUP_REMOVED lines=22> */
[----:B------:R-:W-:-:S07]  /*2b90*/  MOV R8, R6 ;  /* 0x0000000600087202 */ /* 0x000fce0000000f00 */
.L_x_21:
[----:B------:R-:W-:Y:S05]  /*2ba0*/  BSYNC B0 ;  /* 0x0000000000007941 */ /* 0x000fea0003800000 */
.L_x_20:
[----:B-----5:R-:W-:Y:S01]  /*2bb0*/  FSETP.GTU.AND P0, PT, R8, R3, PT ;  /* 0x000000030800720b */ /* 0x020fe20003f0c000 */
[----:B------:R-:W-:-:S12]  /*2bc0*/  UIADD3 UR4, UR4, 0x4, URZ ;  /* 0x0000000404047890 */ /* 0x000fd8000fffe03f */
[----:B------:R0:W-:Y:S01]  /*2bd0*/  @P0 STL [R1], R8 ;  /* 0x0000000801000387 */ /* 0x0001e20000100800 */
[----:B------:R-:W-:Y:S02]  /*2be0*/  @P0 MOV R0, R8 ;  /* 0x0000000800000202 */ /* 0x000fe40000000f00 */
[----:B------:R-:W-:Y:S01]  /*2bf0*/  @P0 MOV R4, UR5 ;  /* 0x0000000500040c02 */ /* 0x000fe20008000f00 */
[----:B------:R-:W-:Y:S06]  /*2c00*/  @P3 BRA `(.L_x_22) ;  /* 0xfffffff800803947 */ /* 0x000fec000383ffff */
[----:B------:R1:W-:Y:S02]  /*2c10*/  STL [R1+0x200], R4 ;  /* 0x0002000401007387 */ /* 0x0003e40000100800 */
.L_x_13:
[----:B------:R-:W-:-:S13]  /*2c20*/  ISETP.NE.AND P0, PT, R2, RZ, PT ;  /* 0x000000ff0200720c */ /* 0x000fda0003f05270 */
[----:B------:R-:W-:Y:S05]  /*2c30*/  @!P0 BRA `(.L_x_12) ;  /* 0x0000000000748947 */ /* 0x000fea0003800000 */
[----:B------:R-:W2:Y:S01]  /*2c40*/  LDC.64 R12, c[0x0][0x210] ;  /* 0x00008400ff0c7b82 */ /* 0x000ea20000000a00 */
[----:B------:R-:W-:-:S07]  /*2c50*/  IADD3 R3, R16, UR4, RZ ;  /* 0x0000000410037c10 */ /* 0x000fce000fffe0ff */
.L_x_25:
[----:B--2---:R-:W-:-:S06]  /*2c60*/  IMAD.WIDE.U32 R16, R3, 0x4, R12 ;  /* 0x0000000403107825 */ /* 0x004fcc00078e000c */
[----:B------:R-:W2:Y:S01]  /*2c70*/  LDG.E R16, desc[UR6][R16.64] ;  /* 0x0000000610107981 */ /* 0x000ea2000c1e1900 */
[----:B------:R-:W3:Y:S01]  /*2c80*/  MUFU.RCP R5, R18 ;  /* 0x0000001200057308 */ /* 0x000ee20000001000 */
[----:B------:R-:W-:Y:S01]  /*2c90*/  BSSY B0, `(.L_x_23) ;  /* 0x000000c000007945 */ /* 0x000fe20003800000 */
[----:B0--3--:R-:W-:-:S04]  /*2ca0*/  FFMA R6, R5, -R18, 1 ;  /* 0x3f80000005067423 */ /* 0x009fc80000000812 */
[----:B------:R-:W-:Y:S02]  /*2cb0*/  FFMA R6, R5, R6, R5 ;  /* 0x0000000605067223 */ /* 0x000fe40000000005 */
[----:B--2---:R-:W0:Y:S02]  /*2cc0*/  FCHK P0, R16, R18 ;  /* 0x0000001210007302 */ /* 0x004e240000000000 */
[----:B------:R-:W-:-:S04]  /*2cd0*/  FFMA R5, R6, R16, RZ ;  /* 0x0000001006057223 */ /* 0x000fc800000000ff */
[----:B------:R-:W-:-:S04]  /*2ce0*/  FFMA R8, R5, -R18, R16 ;  /* 0x8000001205087223 */ /* 0x000fc80000000010 */
[----:B------:R-:W-:Y:S01]  /*2cf0*/  FFMA R6, R6, R8, R5 ;  /* 0x0000000806067223 */ /* 0x000fe20000000005 */
[----:B0-----:R-:W-:Y:S06]  /*2d00*/  @!P0 BRA `(.L_x_24) ;  /* 0x0000000000108947 */ /* 0x001fec0003800000 */
[----:B------:R-:W-:Y:S02]  /*2d10*/  MOV R5, R16 ;  /* 0x0000001000057202 */ /* 0x000fe40000000f00 */
[----:B------:R-:W-:Y:S02]  /*2d20*/  MOV R6, R18 ;  /* 0x0000001200067202 */ /* 0x000fe40000000f00 */
[----:B------:R-:W-:-:S07]  /*2d30*/  MOV R20, 0x2d50 ;  /* 0x00002d5000147802 */ /* 0x000fce0000000f00 */
[----:B-1----:R-:W-:Y:S05]  /*2d40*/  CALL.REL.NOINC `($sample_from_logits$__cuda_sm3x_div_rn_noftz_f32_slowpath) ;  /* 0x0000008800647944 */ /* 0x002fea0003c00000 */
.L_x_24:
[----:B------:R-:W-:Y:S05]  /*2d50*/  BSYNC B0 ;  /* 0x0000000000007941 */ /* 0x000fea0003800000 */
.L_x_23:
[----:B------:R-:W2:Y:S01]  /*2d60*/  LDL R5, [R15] ;  /* 0x000000000f057983 */ /* 0x000ea20000100800 */
[----:B------:R-:W-:Y:S02]  /*2d70*/  IADD3 R2, R2, -0x1, RZ ;  /* 0xffffffff02027810 */ /* 0x000fe40007ffe0ff */
[----:B------:R-:W-:Y:S02]  /*2d80*/  IADD3 R3, R3, 0x1, RZ ;  /* 0x0000000103037810 */ /* 0x000fe40007ffe0ff */
[----:B------:R-:W-:Y:S02]  /*2d90*/  ISETP.NE.AND P1, PT, R2, RZ, PT ;  /* 0x000000ff0200720c */ /* 0x000fe40003f25270 */
[----:B--2---:R-:W-:-:S13]  /*2da0*/  FSETP.GTU.AND P0, PT, R6, R5, PT ;  /* 0x000000050600720b */ /* 0x004fda0003f0c000 */
[----:B------:R0:W-:Y:S01]  /*2db0*/  @P0 STL [R1], R6 ;  /* 0x0000000601000387 */ /* 0x0001e20000100800 */
[----:B-1----:R-:W-:Y:S01]  /*2dc0*/  @P0 MOV R4, UR4 ;  /* 0x0000000400040c02 */ /* 0x002fe20008000f00 */
[----:B------:R-:W-:Y:S01]  /*2dd0*/  UIADD3 UR4, UR4, 0x1, URZ ;  /* 0x0000000104047890 */ /* 0x000fe2000fffe03f */
[----:B------:R-:W-:Y:S01]  /*2de0*/  @P0 MOV R0, R6 ;  /* 0x0000000600000202 */ /* 0x000fe20000000f00 */
[----:B------:R-:W-:Y:S10]  /*2df0*/  @P1 BRA `(.L_x_25) ;  /* 0xfffffffc00981947 */ /* 0x000ff4000383ffff */
[----:B------:R1:W-:Y:S02]  /*2e00*/  STL [R1+0x200], R4 ;  /* 0x0002000401007387 */ /* 0x0003e40000100800 */
.L_x_12:
[----:B------:R-:W-:Y:S01]  /*2e10*/  HFMA2.MMA R2, -RZ, RZ, 0, 0 ;  /* 0x00000000ff027435 */ /* 0x000fe200000001ff */
[----:B0-----:R-:W-:Y:S01]  /*2e20*/  IADD3 R8, R1, 0x400, RZ ;  /* 0x0000040001087810 */ /* 0x001fe20007ffe0ff */
[----:B------:R-:W-:Y:S09]  /*2e30*/  @!P2 BRA `(.L_x_26) ;  /* 0x0000006c00fca947 */ /* 0x000ff20003800000 */
[----:B------:R-:W-:Y:S01]  /*2e40*/  MOV R12, 0x3bbb989d ;  /* 0x3bbb989d000c7802 */ /* 0x000fe20000000f00 */
[----:B-----5:R-:W-:Y:S01]  /*2e50*/  FADD R3, R0, -R0 ;  /* 0x8000000000037221 */ /* 0x020fe20000000000 */
[----:B------:R-:W-:Y:S02]  /*2e60*/  MOV R5, 0x437c0000 ;  /* 0x437c000000057802 */ /* 0x000fe40000000f00 */
[----:B------:R-:W-:Y:S01]  /*2e70*/  ISETP.NE.AND P0, PT, R9, 0x1, PT ;  /* 0x000000010900780c */ /* 0x000fe20003f05270 */
[----:B------:R-:W-:-:S04]  /*2e80*/  FFMA.SAT R2, R3, R12, 0.5 ;  /* 0x3f00000003027423 */ /* 0x000fc8000000200c */
[----:B------:R-:W-:-:S04]  /*2e90*/  FFMA.RM R2, R2, R5, 12582913 ;  /* 0x4b40000102027423 */ /* 0x000fc80000004005 */
[----:B-1----:R-:W-:-:S04]  /*2ea0*/  FADD R4, R2, -12583039 ;  /* 0xcb40007f02047421 */ /* 0x002fc80000000000 */
[----:B------:R-:W-:-:S04]  /*2eb0*/  FFMA R4, R3, 1.4426950216293334961, -R4 ;  /* 0x3fb8aa3b03047823 */ /* 0x000fc80000000804 */
[----:B------:R-:W-:Y:S01]  /*2ec0*/  FFMA R3, R3, 1.925963033500011079e-08, R4 ;  /* 0x32a5706003037823 */ /* 0x000fe20000000004 */
[----:B------:R-:W-:-:S05]  /*2ed0*/  SHF.L.U32 R4, R2, 0x17, RZ ;  /* 0x0000001702047819 */ /* 0x000fca00000006ff */
[----:B------:R-:W0:Y:S02]  /*2ee0*/  MUFU.EX2 R3, R3 ;  /* 0x0000000300037308 */ /* 0x000e240000000800 */
[----:B0-----:R-:W-:-:S04]  /*2ef0*/  FMUL R4, R4, R3 ;  /* 0x0000000304047220 */ /* 0x001fc80000400000 */
[----:B------:R-:W-:Y:S01]  /*2f00*/  FADD R2, RZ, R4 ;  /* 0x00000004ff027221 */ /* 0x000fe20000000000 */
[----:B------:R0:W-:Y:S01]  /*2f10*/  STL [R1+0x400], R4 ;  /* 0x0004000401007387 */ /* 0x0001e20000100800 */
[----:B------:R-:W-:Y:S05]  /*2f20*/  @!P0 BRA `(.L_x_26) ;  /* 0x0000006c00c08947 */ /* 0x000fea0003800000 */
[----:B------:R-:W2:Y:S01]  /*2f30*/  LDL R3, [R1+0x4] ;  /* 0x0000040001037983 */ /* 0x000ea20000100800 */
[----:B------:R-:W-:Y:S01]  /*2f40*/  ISETP.NE.AND P0, PT, R9, 0x2, PT ;  /* 0x000000020900780c */ /* 0x000fe20003f05270 */
[----:B--2---:R-:W-:-:S04]  /*2f50*/  FADD R3, R3, -R0 ;  /* 0x8000000003037221 */ /* 0x004fc80000000000 */
[----:B0-----:R-:W-:-:S04]  /*2f60*/  FFMA.SAT R4, R3, R12, 0.5 ;  /* 0x3f00000003047423 */ /* 0x001fc8000000200c */
[----:B------:R-:W-:-:S04]  /*2f70*/  FFMA.RM R4, R4, R5, 12582913 ;  /* 0x4b40000104047423 */ /* 0x000fc80000004005 */
[C---:B------:R-:W-:Y:S01]  /*2f80*/  FADD R6, R4.reuse, -12583039 ;  /* 0xcb40007f04067421 */ /* 0x040fe20000000000 */
[----:B------:R-:W-:-:S03]  /*2f90*/  SHF.L.U32 R4, R4, 0x17, RZ ;  /* 0x0000001704047819 */ /* 0x000fc600000006ff */
[----:B------:R-:W-:-:S04]  /*2fa0*/  FFMA R6, R3, 1.4426950216293334961, -R6 ;  /* 0x3fb8aa3b03067823 */ /* 0x000fc80000000806 */
[----:B------:R-:W-:-:S04]  /*2fb0*/  FFMA R6, R3, 1.925963033500011079e-08, R6 ;  /* 0x32a5706003067823 */ /* 0x000fc80000000006 */
[----:B------:R-:W0:Y:S02]  /*2fc0*/  MUFU.EX2 R3, R6 ;  /* 0x0000000600037308 */ /* 0x000e240000000800 */
[----:B0-----:R-:W-:-:S04]  /*2fd0*/  FMUL R3, R4, R3 ;  /* 0x0000000304037220 */ /* 0x001fc80000400000 */
[----:B------:R-:W-:Y:S01]  /*2fe0*/  FADD R2, R2, R3 ;  /* 0x0000000302027221 */ /* 0x000fe20000000000 */
[----:B------:R0:W-:Y:S01]  /*2ff0*/  STL [R1+0x404], R3 ;  /* 0x0004040301007387 */ /* 0x0001e20000100800 */
[----:B------:R-:W-:Y:S05]  /*3000*/  @!P0 BRA `(.L_x_26) ;  /* 0x0000006c00888947 */ /* 0x000fea0003800000 */
[----:B0-----:R-:W2:Y:S01]  /*3010*/  LDL R3, [R1+0x8] ;  /* 0x0000080001037983 */ /* 0x001ea20000100800 */
[----:B------:R-:W-:Y:S01]  /*3020*/  ISETP.GE.U32.AND P0, PT, R9, 0x4, PT ;  /* 0x000000040900780c */ /* 0x000fe20003f06070 */
[----:B--2---:R-:W-:-:S04]  /*3030*/  FADD R3, R3, -R0 ;  /* 0x8000000003037221 */ /* 0x004fc80000000000 */
[----:B------:R-:W-:-:S04]  /*3040*/  FFMA.SAT R4, R3, R12, 0.5 ;  /* 0x3f00000003047423 */ /* 0x000fc8000000200c */
        /* <DEDUP_REMOVED lines=11> */
[----:B------:R-:W-:Y:S01]  /*3100*/  ISETP.NE.AND P0, PT, R9, 0x4, PT ;  /* 0x000000040900780c */ /* 0x000fe20003f05270 */
        /* <DEDUP_REMOVED lines=1734> */
[----:B0-----:R-:W2:Y:S02]  /*9d70*/  LDL R3, [R1+0x1fc] ;  /* 0x0001fc0001037983 */ /* 0x001ea40000100800 */
        /* <DEDUP_REMOVED lines=10> */
[----:B------:R0:W-:Y:S06]  /*9e20*/  STL [R1+0x5fc], R3 ;  /* 0x0005fc0301007387 */ /* 0x0001ec0000100800 */
.L_x_26:
[----:B------:R-:W-:Y:S01]  /*9e30*/  FSETP.GT.AND P0, PT, R2, RZ, PT ;  /* 0x000000ff0200720b */ /* 0x000fe20003f04000 */
[----:B------:R-:W-:Y:S03]  /*9e40*/  BSSY B0, `(.L_x_27) ;  /* 0x000001c000007945 */ /* 0x000fe60003800000 */
[----:B------:R-:W-:-:S13]  /*9e50*/  FSETP.GEU.OR P0, PT, R7, 1, !P0 ;  /* 0x3f8000000700780b */ /* 0x000fda000470e400 */
[----:B------:R-:W-:Y:S05]  /*9e60*/  @P0 BRA `(.L_x_28) ;  /* 0x0000000000640947 */ /* 0x000fea0003800000 */
[----:B-----5:R-:W-:Y:S01]  /*9e70*/  HFMA2.MMA R0, -RZ, RZ, 0, 0 ;  /* 0x00000000ff007435 */ /* 0x020fe200000001ff */
[----:B0-----:R-:W-:-:S10]  /*9e80*/  MOV R3, RZ ;  /* 0x000000ff00037202 */ /* 0x001fd40000000f00 */
.L_x_31:
[----:B------:R-:W-:-:S13]  /*9e90*/  ISETP.GE.U32.AND P0, PT, R3, R9, PT ;  /* 0x000000090300720c */ /* 0x000fda0003f06070 */
[----:B------:R-:W-:Y:S05]  /*9ea0*/  @P0 BRA `(.L_x_28) ;  /* 0x0000000000540947 */ /* 0x000fea0003800000 */
[----:B-1----:R-:W-:-:S05]  /*9eb0*/  LEA R4, R3, R8, 0x2 ;  /* 0x0000000803047211 */ /* 0x002fca00078e10ff */
[----:B------:R-:W2:Y:S01]  /*9ec0*/  LDL R5, [R4] ;  /* 0x0000000004057983 */ /* 0x000ea20000100800 */
[----:B------:R-:W0:Y:S01]  /*9ed0*/  MUFU.RCP R13, R2 ;  /* 0x00000002000d7308 */ /* 0x000e220000001000 */
[----:B------:R-:W-:Y:S01]  /*9ee0*/  BSSY B1, `(.L_x_29) ;  /* 0x000000d000017945 */ /* 0x000fe20003800000 */
[----:B0-----:R-:W-:-:S04]  /*9ef0*/  FFMA R6, R13, -R2, 1 ;  /* 0x3f8000000d067423 */ /* 0x001fc80000000802 */
[----:B------:R-:W-:Y:S01]  /*9f00*/  FFMA R6, R13, R6, R13 ;  /* 0x000000060d067223 */ /* 0x000fe2000000000d */
[----:B--2---:R-:W-:-:S04]  /*9f10*/  FADD R5, R5, R0 ;  /* 0x0000000005057221 */ /* 0x004fc80000000000 */
[----:B------:R-:W0:Y:S01]  /*9f20*/  FCHK P0, R5, R2 ;  /* 0x0000000205007302 */ /* 0x000e220000000000 */
[----:B------:R-:W-:Y:S01]  /*9f30*/  FFMA R13, R5, R6, RZ ;  /* 0x00000006050d7223 */ /* 0x000fe200000000ff */
[----:B------:R-:W-:-:S03]  /*9f40*/  MOV R0, R5 ;  /* 0x0000000500007202 */ /* 0x000fc60000000f00 */
[----:B------:R-:W-:-:S04]  /*9f50*/  FFMA R12, R13, -R2, R5 ;  /* 0x800000020d0c7223 */ /* 0x000fc80000000005 */
[----:B------:R-:W-:Y:S01]  /*9f60*/  FFMA R6, R6, R12, R13 ;  /* 0x0000000c06067223 */ /* 0x000fe2000000000d */
[----:B0-----:R-:W-:Y:S06]  /*9f70*/  @!P0 BRA `(.L_x_30) ;  /* 0x00000000000c8947 */ /* 0x001fec0003800000 */
[----:B------:R-:W-:Y:S02]  /*9f80*/  MOV R6, R2 ;  /* 0x0000000200067202 */ /* 0x000fe40000000f00 */
[----:B------:R-:W-:-:S07]  /*9f90*/  MOV R20, 0x9fb0 ;  /* 0x00009fb000147802 */ /* 0x000fce0000000f00 */
[----:B------:R-:W-:Y:S05]  /*9fa0*/  CALL.REL.NOINC `($sample_from_logits$__cuda_sm3x_div_rn_noftz_f32_slowpath) ;  /* 0x0000001400cc7944 */ /* 0x000fea0003c00000 */
.L_x_30:
[----:B------:R-:W-:Y:S05]  /*9fb0*/  BSYNC B1 ;  /* 0x0000000000017941 */ /* 0x000fea0003800000 */
.L_x_29:
[----:B------:R-:W-:Y:S02]  /*9fc0*/  FSETP.GE.AND P0, PT, R6, R7, PT ;  /* 0x000000070600720b */ /* 0x000fe40003f06000 */
[----:B------:R-:W-:-:S11]  /*9fd0*/  IADD3 R3, R3, 0x1, RZ ;  /* 0x0000000103037810 */ /* 0x000fd60007ffe0ff */
[----:B------:R-:W-:Y:S05]  /*9fe0*/  @!P0 BRA `(.L_x_31) ;  /* 0xfffffffc00a88947 */ /* 0x000fea000383ffff */
[----:B------:R-:W-:-:S07]  /*9ff0*/  MOV R9, R3 ;  /* 0x0000000300097202 */ /* 0x000fce0000000f00 */
.L_x_28:
[----:B------:R-:W-:Y:S05]  /*a000*/  BSYNC B0 ;  /* 0x0000000000007941 */ /* 0x000fea0003800000 */
.L_x_27:
[----:B------:R-:W-:Y:S01]  /*a010*/  ISETP.NE.AND P1, PT, R9, RZ, PT ;  /* 0x000000ff0900720c */ /* 0x000fe20003f25270 */
[----:B------:R-:W-:Y:S01]  /*a020*/  BSSY B0, `(.L_x_32) ;  /* 0x000005f000007945 */ /* 0x000fe20003800000 */
[----:B------:R-:W-:-:S11]  /*a030*/  HFMA2.MMA R5, -RZ, RZ, 0, 0 ;  /* 0x00000000ff057435 */ /* 0x000fd600000001ff */
[----:B------:R-:W-:Y:S05]  /*a040*/  @!P1 BRA `(.L_x_33) ;  /* 0x0000000400709947 */ /* 0x000fea0003800000 */
[C---:B-----5:R-:W-:Y:S01]  /*a050*/  IADD3 R0, R9.reuse, -0x1, RZ ;  /* 0xffffffff09007810 */ /* 0x060fe20007ffe0ff */
[----:B------:R-:W-:Y:S01]  /*a060*/  BSSY B1, `(.L_x_34) ;  /* 0x0000051000017945 */ /* 0x000fe20003800000 */
[----:B------:R-:W-:Y:S02]  /*a070*/  LOP3.LUT R2, R9, 0x3, RZ, 0xc0, !PT ;  /* 0x0000000309027812 */ /* 0x000fe400078ec0ff */
[----:B------:R-:W-:Y:S02]  /*a080*/  ISETP.GE.U32.AND P0, PT, R0, 0x3, PT ;  /* 0x000000030000780c */ /* 0x000fe40003f06070 */
[----:B------:R-:W-:Y:S02]  /*a090*/  MOV R5, RZ ;  /* 0x000000ff00057202 */ /* 0x000fe40000000f00 */
[----:B0-----:R-:W-:-:S09]  /*a0a0*/  MOV R3, RZ ;  /* 0x000000ff00037202 */ /* 0x001fd20000000f00 */
[----:B------:R-:W-:Y:S05]  /*a0b0*/  @!P0 BRA `(.L_x_35) ;  /* 0x00000004002c8947 */ /* 0x000fea0003800000 */
[----:B------:R-:W-:Y:S01]  /*a0c0*/  IADD3 R0, -R2, R9, RZ ;  /* 0x0000000902007210 */ /* 0x000fe20007ffe1ff */
[----:B------:R-:W-:Y:S03]  /*a0d0*/  BSSY B2, `(.L_x_36) ;  /* 0x000003f000027945 */ /* 0x000fe60003800000 */
[----:B------:R-:W-:-:S13]  /*a0e0*/  ISETP.GT.AND P0, PT, R0, RZ, PT ;  /* 0x000000ff0000720c */ /* 0x000fda0003f04270 */
[----:B------:R-:W-:Y:S05]  /*a0f0*/  @!P0 BRA `(.L_x_37) ;  /* 0x0000000000f08947 */ /* 0x000fea0003800000 */
[----:B------:R-:W-:Y:S01]  /*a100*/  ISETP.GT.AND P2, PT, R0, 0xc, PT ;  /* 0x0000000c0000780c */ /* 0x000fe20003f44270 */
[----:B------:R-:W-:Y:S01]  /*a110*/  BSSY B3, `(.L_x_38) ;  /* 0x0000023000037945 */ /* 0x000fe20003800000 */
[----:B------:R-:W-:-:S11]  /*a120*/  PLOP3.LUT P0, PT, PT, PT, PT, 0x80, 0x0 ;  /* 0x000000000000781c */ /* 0x000fd60003f0f070 */
[----:B------:R-:W-:Y:S05]  /*a130*/  @!P2 BRA `(.L_x_39) ;  /* 0x000000000080a947 */ /* 0x000fea0003800000 */
[----:B------:R-:W-:-:S13]  /*a140*/  PLOP3.LUT P0, PT, PT, PT, PT, 0x8, 0x0 ;  /* 0x000000000000781c */ /* 0x000fda0003f0e170 */
.L_x_40:
[----:B------:R-:W-:-:S06]  /*a150*/  LEA R12, R3, R8, 0x2 ;  /* 0x00000008030c7211 */ /* 0x000fcc00078e10ff */
[----:B------:R-:W2:Y:S01]  /*a160*/  LDL.128 R12, [R12] ;  /* 0x000000000c0c7983 */ /* 0x000ea20000100c00 */
[----:B------:R-:W-:-:S04]  /*a170*/  IADD3 R7, R3, 0x4, RZ ;  /* 0x0000000403077810 */ /* 0x000fc80007ffe0ff */
[----:B------:R-:W-:-:S05]  /*a180*/  LEA R7, R7, R8, 0x2 ;  /* 0x0000000807077211 */ /* 0x000fca00078e10ff */
[----:B------:R-:W3:Y:S01]  /*a190*/  LDL.128 R16, [R7] ;  /* 0x0000000007107983 */ /* 0x000ee20000100c00 */
[----:B------:R-:W-:-:S04]  /*a1a0*/  IADD3 R21, R3, 0x8, RZ ;  /* 0x0000000803157810 */ /* 0x000fc80007ffe0ff */
[----:B------:R-:W-:-:S06]  /*a1b0*/  LEA R21, R21, R8, 0x2 ;  /* 0x0000000815157211 */ /* 0x000fcc00078e10ff */
[----:B------:R-:W4:Y:S01]  /*a1c0*/  LDL.128 R20, [R21] ;  /* 0x0000000015147983 */ /* 0x000f220000100c00 */
[----:B------:R-:W-:-:S04]  /*a1d0*/  IADD3 R25, R3, 0xc, RZ ;  /* 0x0000000c03197810 */ /* 0x000fc80007ffe0ff */
[----:B------:R-:W-:-:S06]  /*a1e0*/  LEA R25, R25, R8, 0x2 ;  /* 0x0000000819197211 */ /* 0x000fcc00078e10ff */
[----:B------:R-:W5:Y:S01]  /*a1f0*/  LDL.128 R24, [R25] ;  /* 0x0000000019187983 */ /* 0x000f620000100c00 */
[----:B------:R-:W-:Y:S02]  /*a200*/  IADD3 R0, R0, -0x10, RZ ;  /* 0xfffffff000007810 */ /* 0x000fe40007ffe0ff */
[----:B------:R-:W-:Y:S02]  /*a210*/  IADD3 R3, R3, 0x10, RZ ;  /* 0x0000001003037810 */ /* 0x000fe40007ffe0ff */
[----:B------:R-:W-:Y:S01]  /*a220*/  ISETP.GT.AND P2, PT, R0, 0xc, PT ;  /* 0x0000000c0000780c */ /* 0x000fe20003f44270 */
[----:B-12---:R-:W-:-:S04]  /*a230*/  FADD R4, R12, R5 ;  /* 0x000000050c047221 */ /* 0x006fc80000000000 */
[----:B------:R-:W-:-:S04]  /*a240*/  FADD R13, R4, R13 ;  /* 0x0000000d040d7221 */ /* 0x000fc80000000000 */
[----:B------:R-:W-:-:S04]  /*a250*/  FADD R14, R13, R14 ;  /* 0x0000000e0d0e7221 */ /* 0x000fc80000000000 */
[----:B------:R-:W-:-:S04]  /*a260*/  FADD R15, R14, R15 ;  /* 0x0000000f0e0f7221 */ /* 0x000fc80000000000 */
[----:B---3--:R-:W-:-:S04]  /*a270*/  FADD R16, R15, R16 ;  /* 0x000000100f107221 */ /* 0x008fc80000000000 */
[----:B------:R-:W-:-:S04]  /*a280*/  FADD R17, R16, R17 ;  /* 0x0000001110117221 */ /* 0x000fc80000000000 */
[----:B------:R-:W-:-:S04]  /*a290*/  FADD R18, R17, R18 ;  /* 0x0000001211127221 */ /* 0x000fc80000000000 */
[----:B------:R-:W-:-:S04]  /*a2a0*/  FADD R19, R18, R19 ;  /* 0x0000001312137221 */ /* 0x000fc80000000000 */
[----:B----4-:R-:W-:-:S04]  /*a2b0*/  FADD R20, R19, R20 ;  /* 0x0000001413147221 */ /* 0x010fc80000000000 */
[----:B------:R-:W-:-:S04]  /*a2c0*/  FADD R21, R20, R21 ;  /* 0x0000001514157221 */ /* 0x000fc80000000000 */
[----:B------:R-:W-:-:S04]  /*a2d0*/  FADD R22, R21, R22 ;  /* 0x0000001615167221 */ /* 0x000fc80000000000 */
[----:B------:R-:W-:-:S04]  /*a2e0*/  FADD R23, R22, R23 ;  /* 0x0000001716177221 */ /* 0x000fc80000000000 */
[----:B-----5:R-:W-:-:S04]  /*a2f0*/  FADD R24, R23, R24 ;  /* 0x0000001817187221 */ /* 0x020fc80000000000 */
[----:B------:R-:W-:-:S04]  /*a300*/  FADD R25, R24, R25 ;  /* 0x0000001918197221 */ /* 0x000fc80000000000 */
[----:B------:R-:W-:-:S04]  /*a310*/  FADD R26, R25, R26 ;  /* 0x0000001a191a7221 */ /* 0x000fc80000000000 */
[----:B------:R-:W-:Y:S01]  /*a320*/  FADD R5, R26, R27 ;  /* 0x0000001b1a057221 */ /* 0x000fe20000000000 */
[----:B------:R-:W-:Y:S06]  /*a330*/  @P2 BRA `(.L_x_40) ;  /* 0xfffffffc00842947 */ /* 0x000fec000383ffff */
.L_x_39:
[----:B------:R-:W-:Y:S05]  /*a340*/  BSYNC B3 ;  /* 0x0000000000037941 */ /* 0x000fea0003800000 */
.L_x_38:
[----:B------:R-:W-:Y:S01]  /*a350*/  ISETP.GT.AND P2, PT, R0, 0x4, PT ;  /* 0x000000040000780c */ /* 0x000fe20003f44270 */
[----:B------:R-:W-:-:S12]  /*a360*/  BSSY B3, `(.L_x_41) ;  /* 0x0000012000037945 */ /* 0x000fd80003800000 */
[----:B------:R-:W-:Y:S05]  /*a370*/  @!P2 BRA `(.L_x_42) ;  /* 0x000000000040a947 */ /* 0x000fea0003800000 */
[----:B------:R-:W-:-:S06]  /*a380*/  LEA R12, R3, R8, 0x2 ;  /* 0x00000008030c7211 */ /* 0x000fcc00078e10ff */
[----:B------:R-:W2:Y:S01]  /*a390*/  LDL.128 R12, [R12] ;  /* 0x000000000c0c7983 */ /* 0x000ea20000100c00 */
[----:B------:R-:W-:-:S04]  /*a3a0*/  IADD3 R7, R3, 0x4, RZ ;  /* 0x0000000403077810 */ /* 0x000fc80007ffe0ff */
[----:B------:R-:W-:-:S05]  /*a3b0*/  LEA R7, R7, R8, 0x2 ;  /* 0x0000000807077211 */ /* 0x000fca00078e10ff */
[----:B------:R-:W3:Y:S01]  /*a3c0*/  LDL.128 R16, [R7] ;  /* 0x0000000007107983 */ /* 0x000ee20000100c00 */
[----:B------:R-:W-:Y:S02]  /*a3d0*/  PLOP3.LUT P0, PT, PT, PT, PT, 0x8, 0x0 ;  /* 0x000000000000781c */ /* 0x000fe40003f0e170 */
[----:B------:R-:W-:Y:S02]  /*a3e0*/  IADD3 R0, R0, -0x8, RZ ;  /* 0xfffffff800007810 */ /* 0x000fe40007ffe0ff */
[----:B------:R-:W-:Y:S01]  /*a3f0*/  IADD3 R3, R3, 0x8, RZ ;  /* 0x0000000803037810 */ /* 0x000fe20007ffe0ff */
[----:B-12---:R-:W-:-:S04]  /*a400*/  FADD R4, R5, R12 ;  /* 0x0000000c05047221 */ /* 0x006fc80000000000 */
[----:B------:R-:W-:-:S04]  /*a410*/  FADD R13, R4, R13 ;  /* 0x0000000d040d7221 */ /* 0x000fc80000000000 */
[----:B------:R-:W-:-:S04]  /*a420*/  FADD R14, R13, R14 ;  /* 0x0000000e0d0e7221 */ /* 0x000fc80000000000 */
[----:B------:R-:W-:-:S04]  /*a430*/  FADD R15, R14, R15 ;  /* 0x0000000f0e0f7221 */ /* 0x000fc80000000000 */
[----:B---3--:R-:W-:-:S04]  /*a440*/  FADD R16, R15, R16 ;  /* 0x000000100f107221 */ /* 0x008fc80000000000 */
[----:B------:R-:W-:-:S04]  /*a450*/  FADD R17, R16, R17 ;  /* 0x0000001110117221 */ /* 0x000fc80000000000 */
[----:B------:R-:W-:-:S04]  /*a460*/  FADD R18, R17, R18 ;  /* 0x0000001211127221 */ /* 0x000fc80000000000 */
[----:B------:R-:W-:-:S07]  /*a470*/  FADD R5, R18, R19 ;  /* 0x0000001312057221 */ /* 0x000fce0000000000 */
.L_x_42:
[----:B------:R-:W-:Y:S05]  /*a480*/  BSYNC B3 ;  /* 0x0000000000037941 */ /* 0x000fea0003800000 */
.L_x_41:
[----:B------:R-:W-:-:S13]  /*a490*/  ISETP.NE.OR P0, PT, R0, RZ, P0 ;  /* 0x000000ff0000720c */ /* 0x000fda0000705670 */
[----:B------:R-:W-:Y:S04]  /*a4a0*/  @!P0 BREAK B2 ;  /* 0x0000000000028942 */ /* 0x000fe80003800000 */
[----:B------:R-:W-:Y:S05]  /*a4b0*/  @!P0 BRA `(.L_x_35) ;  /* 0x00000000002c8947 */ /* 0x000fea0003800000 */
.L_x_37:
[----:B------:R-:W-:Y:S05]  /*a4c0*/  BSYNC B2 ;  /* 0x0000000000027941 */ /* 0x000fea0003800000 */
.L_x_36:
[----:B------:R-:W-:-:S06]  /*a4d0*/  LEA R15, R3, R8, 0x2 ;  /* 0x00000008030f7211 */ /* 0x000fcc00078e10ff */
[----:B------:R-:W2:Y:S01]  /*a4e0*/  LDL.128 R12, [R15] ;  /* 0x000000000f0c7983 */ /* 0x000ea20000100c00 */
[----:B------:R-:W-:Y:S02]  /*a4f0*/  IADD3 R0, R0, -0x4, RZ ;  /* 0xfffffffc00007810 */ /* 0x000fe40007ffe0ff */
[----:B------:R-:W-:Y:S02]  /*a500*/  IADD3 R3, R3, 0x4, RZ ;  /* 0x0000000403037810 */ /* 0x000fe40007ffe0ff */
[----:B------:R-:W-:Y:S01]  /*a510*/  ISETP.NE.AND P0, PT, R0, RZ, PT ;  /* 0x000000ff0000720c */ /* 0x000fe20003f05270 */
[----:B--2---:R-:W-:-:S04]  /*a520*/  FADD R12, R12, R5 ;  /* 0x000000050c0c7221 */ /* 0x004fc80000000000 */
[----:B------:R-:W-:-:S04]  /*a530*/  FADD R13, R12, R13 ;  /* 0x0000000d0c0d7221 */ /* 0x000fc80000000000 */
[----:B------:R-:W-:-:S04]  /*a540*/  FADD R14, R13, R14 ;  /* 0x0000000e0d0e7221 */ /* 0x000fc80000000000 */
[----:B------:R-:W-:Y:S01]  /*a550*/  FADD R5, R14, R15 ;  /* 0x0000000f0e057221 */ /* 0x000fe20000000000 */
[----:B------:R-:W-:Y:S06]  /*a560*/  @P0 BRA `(.L_x_36) ;  /* 0xfffffffc00d80947 */ /* 0x000fec000383ffff */
.L_x_35:
[----:B------:R-:W-:Y:S05]  /*a570*/  BSYNC B1 ;  /* 0x0000000000017941 */ /* 0x000fea0003800000 */
.L_x_34:
[----:B------:R-:W-:-:S13]  /*a580*/  ISETP.NE.AND P0, PT, R2, RZ, PT ;  /* 0x000000ff0200720c */ /* 0x000fda0003f05270 */
[----:B------:R-:W-:Y:S05]  /*a590*/  @!P0 BRA `(.L_x_33) ;  /* 0x00000000001c8947 */ /* 0x000fea0003800000 */
[----:B------:R-:W-:-:S07]  /*a5a0*/  LEA R3, R3, R8, 0x2 ;  /* 0x0000000803037211 */ /* 0x000fce00078e10ff */
.L_x_43:
[----:B------:R0:W2:Y:S01]  /*a5b0*/  LDL R0, [R3] ;  /* 0x0000000003007983 */ /* 0x0000a20000100800 */
[----:B------:R-:W-:-:S04]  /*a5c0*/  IADD3 R2, R2, -0x1, RZ ;  /* 0xffffffff02027810 */ /* 0x000fc80007ffe0ff */
[----:B------:R-:W-:Y:S02]  /*a5d0*/  ISETP.NE.AND P0, PT, R2, RZ, PT ;  /* 0x000000ff0200720c */ /* 0x000fe40003f05270 */
[----:B0-----:R-:W-:Y:S01]  /*a5e0*/  IADD3 R3, R3, 0x4, RZ ;  /* 0x0000000403037810 */ /* 0x001fe20007ffe0ff */
[----:B--2---:R-:W-:-:S10]  /*a5f0*/  FADD R5, R0, R5 ;  /* 0x0000000500057221 */ /* 0x004fd40000000000 */
[----:B------:R-:W-:Y:S05]  /*a600*/  @P0 BRA `(.L_x_43) ;  /* 0xfffffffc00e80947 */ /* 0x000fea000383ffff */
.L_x_33:
[----:B------:R-:W-:Y:S05]  /*a610*/  BSYNC B0 ;  /* 0x0000000000007941 */ /* 0x000fea0003800000 */
.L_x_32:
[----:B------:R-:W-:Y:S01]  /*a620*/  NOP ;  /* 0x0000000000007918 */ /* 0x000fe20000000000 */
[----:B------:R-:W-:-:S13]  /*a630*/  FSETP.GTU.AND P0, PT, R5, RZ, PT ;  /* 0x000000ff0500720b */ /* 0x000fda0003f0c000 */
[----:B------:R-:W-:Y:S05]  /*a640*/  @P0 BRA `(.L_x_44) ;  /* 0x00000000000c0947 */ /* 0x000fea0003800000 */
[----:B0-----:R-:W2:Y:S04]  /*a650*/  LDL R3, [R1+0x200] ;  /* 0x0002000001037983 */ /* 0x001ea80000100800 */
[----:B--2---:R-:W-:Y:S01]  /*a660*/  STG.E desc[UR6][R10.64], R3 ;  /* 0x000000030a007986 */ /* 0x004fe2000c101906 */
[----:B------:R-:W-:Y:S05]  /*a670*/  EXIT ;  /* 0x000000000000794d */ /* 0x000fea0003800000 */
.L_x_44:
[----:B0-----:R-:W-:-:S07]  /*a680*/  CS2R R2, SR_CLOCKLO ;  /* 0x0000000000027805 */ /* 0x001fce0000015000 */
[----:B------:R0:W0:Y:S01]  /*a690*/  LDL R7, [R1+0x200] ;  /* 0x0002000001077983 */ /* 0x0000220000100800 */
[----:B-----5:R-:W-:Y:S01]  /*a6a0*/  LOP3.LUT R0, R3, R2, RZ, 0x3c, !PT ;  /* 0x0000000203007212 */ /* 0x020fe200078e3cff */
[----:B------:R-:W-:Y:S03]  /*a6b0*/  BSSY B0, `(.L_x_45) ;  /* 0x0000019000007945 */ /* 0x000fe60003800000 */
[----:B------:R-:W-:-:S04]  /*a6c0*/  SHF.L.U32 R0, R0, 0xd, RZ ;  /* 0x0000000d00007819 */ /* 0x000fc800000006ff */
[----:B------:R-:W-:-:S04]  /*a6d0*/  LOP3.LUT R0, R0, R3, R2, 0x96, !PT ;  /* 0x0000000300007212 */ /* 0x000fc800078e9602 */
[----:B------:R-:W-:-:S04]  /*a6e0*/  SHF.R.U32.HI R3, RZ, 0x11, R0 ;  /* 0x00000011ff037819 */ /* 0x000fc80000011600 */
[----:B------:R-:W-:-:S04]  /*a6f0*/  LOP3.LUT R3, R3, R0, RZ, 0x3c, !PT ;  /* 0x0000000003037212 */ /* 0x000fc800078e3cff */
[----:B------:R-:W-:-:S04]  /*a700*/  SHF.L.U32 R0, R3, 0x5, RZ ;  /* 0x0000000503007819 */ /* 0x000fc800000006ff */
[----:B------:R-:W-:-:S04]  /*a710*/  LOP3.LUT R0, R0, R3, RZ, 0x3c, !PT ;  /* 0x0000000300007212 */ /* 0x000fc800078e3cff */
[----:B------:R-:W-:-:S05]  /*a720*/  I2FP.F32.U32 R0, R0 ;  /* 0x0000000000007245 */ /* 0x000fca0000201000 */
[----:B------:R-:W-:-:S04]  /*a730*/  FADD R0, R0, 1 ;  /* 0x3f80000000007421 */ /* 0x000fc80000000000 */
[----:B------:R-:W-:-:S04]  /*a740*/  FMUL R0, R0, 2.3283064365386962891e-10 ;  /* 0x2f80000000007820 */ /* 0x000fc80000400000 */
[----:B------:R-:W-:Y:S01]  /*a750*/  FMUL R5, R0, R5 ;  /* 0x0000000500057220 */ /* 0x000fe20000400000 */
[----:B0-----:R-:W-:Y:S06]  /*a760*/  @!P1 BRA `(.L_x_46) ;  /* 0x0000000000349947 */ /* 0x001fec0003800000 */
[----:B------:R-:W-:Y:S01]  /*a770*/  HFMA2.MMA R2, -RZ, RZ, 0, 0 ;  /* 0x00000000ff027435 */ /* 0x000fe200000001ff */
[----:B------:R-:W-:-:S10]  /*a780*/  MOV R0, RZ ;  /* 0x000000ff00007202 */ /* 0x000fd40000000f00 */
.L_x_48:
[----:B------:R-:W-:-:S06]  /*a790*/  LEA R3, R0, R8, 0x2 ;  /* 0x0000000800037211 */ /* 0x000fcc00078e10ff */
[----:B------:R-:W2:Y:S02]  /*a7a0*/  LDL R3, [R3] ;  /* 0x0000000003037983 */ /* 0x000ea40000100800 */
[----:B--2---:R-:W-:-:S05]  /*a7b0*/  FADD R2, R3, R2 ;  /* 0x0000000203027221 */ /* 0x004fca0000000000 */
[----:B------:R-:W-:-:S13]  /*a7c0*/  FSETP.GTU.AND P0, PT, R5, R2, PT ;  /* 0x000000020500720b */ /* 0x000fda0003f0c000 */
[----:B------:R-:W-:Y:S05]  /*a7d0*/  @!P0 BRA `(.L_x_47) ;  /* 0x0000000000108947 */ /* 0x000fea0003800000 */
[----:B------:R-:W-:-:S04]  /*a7e0*/  IADD3 R0, R0, 0x1, RZ ;  /* 0x0000000100007810 */ /* 0x000fc80007ffe0ff */
[----:B------:R-:W-:-:S13]  /*a7f0*/  ISETP.GE.U32.AND P0, PT, R0, R9, PT ;  /* 0x000000090000720c */ /* 0x000fda0003f06070 */
[----:B------:R-:W-:Y:S05]  /*a800*/  @!P0 BRA `(.L_x_48) ;  /* 0xfffffffc00e08947 */ /* 0x000fea000383ffff */
[----:B------:R-:W-:Y:S05]  /*a810*/  BRA `(.L_x_46) ;  /* 0x0000000000087947 */ /* 0x000fea0003800000 */
.L_x_47:
[----:B------:R-:W-:-:S05]  /*a820*/  LEA R0, R0, R1, 0x2 ;  /* 0x0000000100007211 */ /* 0x000fca00078e10ff */
[----:B------:R0:W5:Y:S02]  /*a830*/  LDL R7, [R0+0x200] ;  /* 0x0002000000077983 */ /* 0x0001640000100800 */
.L_x_46:
[----:B------:R-:W-:Y:S05]  /*a840*/  BSYNC B0 ;  /* 0x0000000000007941 */ /* 0x000fea0003800000 */
.L_x_45:
[----:B-----5:R-:W-:Y:S01]  /*a850*/  STG.E desc[UR6][R10.64], R7 ;  /* 0x000000070a007986 */ /* 0x020fe2000c101906 */
[----:B------:R-:W-:Y:S05]  /*a860*/  EXIT ;  /* 0x000000000000794d */ /* 0x000fea0003800000 */
.L_x_1:
[----:B------:R-:W-:Y:S01]  /*a870*/  ISETP.GE.U32.AND P0, PT, R17, 0x2, PT ;  /* 0x000000021100780c */ /* 0x000fe20003f06070 */
[----:B------:R-:W-:-:S12]  /*a880*/  HFMA2.MMA R14, -RZ, RZ, 0, 0 ;  /* 0x00000000ff0e7435 */ /* 0x000fd800000001ff */
[----:B------:R-:W-:Y:S05]  /*a890*/  @!P0 BRA `(.L_x_49) ;  /* 0x0000000c00808947 */ /* 0x000fea0003800000 */
[----:B------:R-:W0:Y:S02]  /*a8a0*/  LDC.64 R2, c[0x0][0x210] ;  /* 0x00008400ff027b82 */ /* 0x000e240000000a00 */
[----:B0-----:R-:W-:-:S06]  /*a8b0*/  IMAD.WIDE.U32 R6, R16, 0x4, R2 ;  /* 0x0000000410067825 */ /* 0x001fcc00078e0002 */
[----:B------:R0:W5:Y:S01]  /*a8c0*/  LDG.E R6, desc[UR6][R6.64] ;  /* 0x0000000606067981 */ /* 0x000162000c1e1900 */
[C---:B------:R-:W-:Y:S02]  /*a8d0*/  IADD3 R0, R17.reuse, -0x2, RZ ;  /* 0xfffffffe11007810 */ /* 0x040fe40007ffe0ff */
[----:B------:R-:W-:Y:S02]  /*a8e0*/  IADD3 R17, R17, -0x1, RZ ;  /* 0xffffffff11117810 */ /* 0x000fe40007ffe0ff */
[----:B------:R-:W-:Y:S02]  /*a8f0*/  ISETP.GE.U32.AND P0, PT, R0, 0x3, PT ;  /* 0x000000030000780c */ /* 0x000fe40003f06070 */
[----:B------:R-:W-:Y:S02]  /*a900*/  MOV R14, RZ ;  /* 0x000000ff000e7202 */ /* 0x000fe40000000f00 */
[----:B------:R-:W-:Y:S02]  /*a910*/  MOV R5, 0x1 ;  /* 0x0000000100057802 */ /* 0x000fe40000000f00 */
[----:B------:R-:W-:-:S07]  /*a920*/  LOP3.LUT R4, R17, 0x3, RZ, 0xc0, !PT ;  /* 0x0000000311047812 */ /* 0x000fce00078ec0ff */
[----:B0-----:R-:W-:Y:S05]  /*a930*/  @!P0 BRA `(.L_x_50) ;  /* 0x0000000c00248947 */ /* 0x001fea0003800000 */
[----:B------:R-:W-:-:S04]  /*a940*/  IADD3 R0, -R4, R17, RZ ;  /* 0x0000001104007210 */ /* 0x000fc80007ffe1ff */
[----:B------:R-:W-:-:S13]  /*a950*/  ISETP.GT.AND P0, PT, R0, RZ, PT ;  /* 0x000000ff0000720c */ /* 0x000fda0003f04270 */
[----:B------:R-:W-:Y:S05]  /*a960*/  @!P0 BRA `(.L_x_51) ;  /* 0x0000000800a48947 */ /* 0x000fea0003800000 */
[----:B------:R-:W-:Y:S02]  /*a970*/  ISETP.GT.AND P1, PT, R0, 0xc, PT ;  /* 0x0000000c0000780c */ /* 0x000fe40003f24270 */
[----:B------:R-:W-:-:S11]  /*a980*/  PLOP3.LUT P0, PT, PT, PT, PT, 0x80, 0x0 ;  /* 0x000000000000781c */ /* 0x000fd60003f0f070 */
[----:B------:R-:W-:Y:S05]  /*a990*/  @!P1 BRA `(.L_x_52) ;  /* 0x0000000400b09947 */ /* 0x000fea0003800000 */
[----:B------:R-:W-:-:S13]  /*a9a0*/  PLOP3.LUT P0, PT, PT, PT, PT, 0x8, 0x0 ;  /* 0x000000000000781c */ /* 0x000fda0003f0e170 */
.L_x_53:
[----:B------:R-:W-:Y:S02]  /*a9b0*/  IADD3 R13, R16, R5, RZ ;  /* 0x00000005100d7210 */ /* 0x000fe40007ffe0ff */
[----:B------:R-:W-:-:S03]  /*a9c0*/  IADD3 R23, R5, 0x1, RZ ;  /* 0x0000000105177810 */ /* 0x000fc60007ffe0ff */
[--C-:B------:R-:W-:Y:S01]  /*a9d0*/  IMAD.WIDE.U32 R12, R13, 0x4, R2.reuse ;  /* 0x000000040d0c7825 */ /* 0x100fe200078e0002 */
[C---:B------:R-:W-:Y:S02]  /*a9e0*/  IADD3 R19, R16.reuse, R23, RZ ;  /* 0x0000001710137210 */ /* 0x040fe40007ffe0ff */
[----:B------:R-:W-:Y:S02]  /*a9f0*/  IADD3 R24, R5, 0x2, RZ ;  /* 0x0000000205187810 */ /* 0x000fe40007ffe0ff */
[----:B------:R0:W2:Y:S01]  /*aa00*/  LDG.E R7, desc[UR6][R12.64] ;  /* 0x000000060c077981 */ /* 0x0000a2000c1e1900 */
[----:B------:R-:W-:Y:S01]  /*aa10*/  IMAD.WIDE.U32 R18, R19, 0x4, R2 ;  /* 0x0000000413127825 */ /* 0x000fe200078e0002 */
[----:B------:R-:W-:Y:S02]  /*aa20*/  IADD3 R21, R16, R24, RZ ;  /* 0x0000001810157210 */ /* 0x000fe40007ffe0ff */
[----:B------:R-:W-:-:S03]  /*aa30*/  IADD3 R17, R5, 0x3, RZ ;  /* 0x0000000305117810 */ /* 0x000fc60007ffe0ff */
[----:B------:R-:W3:Y:S01]  /*aa40*/  LDG.E R18, desc[UR6][R18.64] ;  /* 0x0000000612127981 */ /* 0x000ee2000c1e1900 */
[----:B------:R-:W-:Y:S01]  /*aa50*/  IMAD.WIDE.U32 R20, R21, 0x4, R2 ;  /* 0x0000000415147825 */ /* 0x000fe200078e0002 */
[----:B------:R-:W-:-:S04]  /*aa60*/  IADD3 R29, R16, R17, RZ ;  /* 0x00000011101d7210 */ /* 0x000fc80007ffe0ff */
[----:B------:R1:W4:Y:S01]  /*aa70*/  LDG.E R8, desc[UR6][R20.64] ;  /* 0x0000000614087981 */ /* 0x000322000c1e1900 */
[----:B------:R-:W-:-:S05]  /*aa80*/  IMAD.WIDE.U32 R28, R29, 0x4, R2 ;  /* 0x000000041d1c7825 */ /* 0x000fca00078e0002 */
[----:B------:R-:W5:Y:S01]  /*aa90*/  LDG.E R15, desc[UR6][R28.64] ;  /* 0x000000061c0f7981 */ /* 0x000f62000c1e1900 */
[C---:B------:R-:W-:Y:S02]  /*aaa0*/  IADD3 R22, R5.reuse, 0x4, RZ ;  /* 0x0000000405167810 */ /* 0x040fe40007ffe0ff */
[----:B------:R-:W-:Y:S02]  /*aab0*/  IADD3 R9, R5, 0x5, RZ ;  /* 0x0000000505097810 */ /* 0x000fe40007ffe0ff */
[C---:B0-----:R-:W-:Y:S02]  /*aac0*/  IADD3 R13, R16.reuse, R22, RZ ;  /* 0x00000016100d7210 */ /* 0x041fe40007ffe0ff */
[----:B------:R-:W-:-:S03]  /*aad0*/  IADD3 R27, R16, R9, RZ ;  /* 0x00000009101b7210 */ /* 0x000fc60007ffe0ff */
[----:B------:R-:W-:-:S05]  /*aae0*/  IMAD.WIDE.U32 R12, R13, 0x4, R2 ;  /* 0x000000040d0c7825 */ /* 0x000fca00078e0002 */
[----:B------:R0:W5:Y:S01]  /*aaf0*/  LDG.E R25, desc[UR6][R12.64] ;  /* 0x000000060c197981 */ /* 0x000162000c1e1900 */
[----:B------:R-:W-:-:S06]  /*ab00*/  IMAD.WIDE.U32 R26, R27, 0x4, R2 ;  /* 0x000000041b1a7825 */ /* 0x000fcc00078e0002 */
[----:B------:R0:W5:Y:S02]  /*ab10*/  LDG.E R26, desc[UR6][R26.64] ;  /* 0x000000061a1a7981 */ /* 0x000164000c1e1900 */
[----:B--2--5:R-:W-:-:S04]  /*ab20*/  FSETP.GT.AND P5, PT, R7, R6, PT ;  /* 0x000000060700720b */ /* 0x024fc80003fa4000 */
[----:B------:R-:W-:Y:S02]  /*ab30*/  FSEL R7, R7, R6, P5 ;  /* 0x0000000607077208 */ /* 0x000fe40002800000 */
[C---:B------:R-:W-:Y:S02]  /*ab40*/  IADD3 R6, R5.reuse, 0x6, RZ ;  /* 0x0000000605067810 */ /* 0x040fe40007ffe0ff */
[-C--:B---3--:R-:W-:Y:S02]  /*ab50*/  FSETP.GT.AND P6, PT, R18, R7.reuse, PT ;  /* 0x000000071200720b */ /* 0x088fe40003fc4000 */
[----:B------:R-:W-:Y:S02]  /*ab60*/  IADD3 R19, R16, R6, RZ ;  /* 0x0000000610137210 */ /* 0x000fe40007ffe0ff */
[----:B-1----:R-:W-:Y:S02]  /*ab70*/  FSEL R21, R18, R7, P6 ;  /* 0x0000000712157208 */ /* 0x002fe40003000000 */
[----:B------:R-:W-:Y:S01]  /*ab80*/  IADD3 R7, R5, 0x7, RZ ;  /* 0x0000000705077810 */ /* 0x000fe20007ffe0ff */
[----:B------:R-:W-:Y:S01]  /*ab90*/  IMAD.WIDE.U32 R18, R19, 0x4, R2 ;  /* 0x0000000413127825 */ /* 0x000fe200078e0002 */
[----:B----4-:R-:W-:-:S02]  /*aba0*/  FSETP.GT.AND P3, PT, R8, R21, PT ;  /* 0x000000150800720b */ /* 0x010fc40003f64000 */
[----:B0-----:R-:W-:Y:S02]  /*abb0*/  IADD3 R13, R16, R7, RZ ;  /* 0x00000007100d7210 */ /* 0x001fe40007ffe0ff */
[----:B------:R0:W2:Y:S01]  /*abc0*/  LDG.E R27, desc[UR6][R18.64] ;  /* 0x00000006121b7981 */ /* 0x0000a2000c1e1900 */
[----:B------:R-:W-:Y:S02]  /*abd0*/  FSEL R20, R8, R21, P3 ;  /* 0x0000001508147208 */ /* 0x000fe40001800000 */
[----:B------:R-:W-:Y:S01]  /*abe0*/  IADD3 R8, R5, 0x8, RZ ;  /* 0x0000000805087810 */ /* 0x000fe20007ffe0ff */
[----:B------:R-:W-:Y:S01]  /*abf0*/  IMAD.WIDE.U32 R12, R13, 0x4, R2 ;  /* 0x000000040d0c7825 */ /* 0x000fe200078e0002 */
[C---:B------:R-:W-:Y:S02]  /*ac00*/  FSETP.GT.AND P4, PT, R15.reuse, R20, PT ;  /* 0x000000140f00720b */ /* 0x040fe40003f84000 */
[----:B------:R-:W-:Y:S02]  /*ac10*/  IADD3 R21, R16, R8, RZ ;  /* 0x0000000810157210 */ /* 0x000fe40007ffe0ff */
[----:B------:R1:W3:Y:S01]  /*ac20*/  LDG.E R28, desc[UR6][R12.64] ;  /* 0x000000060c1c7981 */ /* 0x0002e2000c1e1900 */
[----:B------:R-:W-:-:S02]  /*ac30*/  FSEL R30, R15, R20, P4 ;  /* 0x000000140f1e7208 */ /* 0x000fc40002000000 */
[----:B------:R-:W-:Y:S01]  /*ac40*/  IMAD.WIDE.U32 R20, R21, 0x4, R2 ;  /* 0x0000000415147825 */ /* 0x000fe200078e0002 */
[----:B------:R-:W-:-:S04]  /*ac50*/  IADD3 R15, R5, 0x9, RZ ;  /* 0x00000009050f7810 */ /* 0x000fc80007ffe0ff */
[----:B0-----:R-:W-:Y:S01]  /*ac60*/  IADD3 R19, R16, R15, RZ ;  /* 0x0000000f10137210 */ /* 0x001fe20007ffe0ff */
[----:B------:R0:W4:Y:S01]  /*ac70*/  LDG.E R20, desc[UR6][R20.64] ;  /* 0x0000000614147981 */ /* 0x000122000c1e1900 */
[----:B------:R-:W-:-:S03]  /*ac80*/  FSETP.GT.AND P1, PT, R25, R30, PT ;  /* 0x0000001e1900720b */ /* 0x000fc60003f24000 */
[----:B------:R-:W-:Y:S01]  /*ac90*/  IMAD.WIDE.U32 R18, R19, 0x4, R2 ;  /* 0x0000000413127825 */ /* 0x000fe200078e0002 */
[----:B------:R-:W-:-:S04]  /*aca0*/  FSEL R31, R25, R30, P1 ;  /* 0x0000001e191f7208 */ /* 0x000fc80000800000 */
[----:B------:R5:W4:Y:S01]  /*acb0*/  LDG.E R29, desc[UR6][R18.64] ;  /* 0x00000006121d7981 */ /* 0x000b22000c1e1900 */
[CC--:B------:R-:W-:Y:S02]  /*acc0*/  FSETP.GT.AND P2, PT, R26.reuse, R31.reuse, PT ;  /* 0x0000001f1a00720b */ /* 0x0c0fe40003f44000 */
[C---:B------:R-:W-:Y:S02]  /*acd0*/  IADD3 R25, R5.reuse, 0xa, RZ ;  /* 0x0000000a05197810 */ /* 0x040fe40007ffe0ff */
[----:B------:R-:W-:Y:S02]  /*ace0*/  FSEL R30, R26, R31, P2 ;  /* 0x0000001f1a1e7208 */ /* 0x000fe40001000000 */
[----:B------:R-:W-:Y:S02]  /*acf0*/  @!P6 SEL R23, R5, R14, P5 ;  /* 0x0000000e0517e207 */ /* 0x000fe40002800000 */
[----:B-1----:R-:W-:-:S05]  /*ad00*/  IADD3 R13, R16, R25, RZ ;  /* 0x00000019100d7210 */ /* 0x002fca0007ffe0ff */
[----:B------:R-:W-:Y:S01]  /*ad10*/  IMAD.WIDE.U32 R12, R13, 0x4, R2 ;  /* 0x000000040d0c7825 */ /* 0x000fe200078e0002 */
[----:B------:R-:W-:Y:S02]  /*ad20*/  @!P4 SEL R17, R24, R23, P3 ;  /* 0x000000171811c207 */ /* 0x000fe40001800000 */
[C---:B------:R-:W-:Y:S02]  /*ad30*/  IADD3 R24, R5.reuse, 0xc, RZ ;  /* 0x0000000c05187810 */ /* 0x040fe40007ffe0ff */
[----:B------:R1:W4:Y:S01]  /*ad40*/  LDG.E R26, desc[UR6][R12.64] ;  /* 0x000000060c1a7981 */ /* 0x000322000c1e1900 */
[----:B------:R-:W-:Y:S02]  /*ad50*/  @!P2 SEL R9, R22, R17, P1 ;  /* 0x000000111609a207 */ /* 0x000fe40000800000 */
[----:B------:R-:W-:Y:S02]  /*ad60*/  IADD3 R23, R16, R24, RZ ;  /* 0x0000001810177210 */ /* 0x000fe40007ffe0ff */
[----:B------:R-:W-:-:S02]  /*ad70*/  IADD3 R17, R5, 0xd, RZ ;  /* 0x0000000d05117810 */ /* 0x000fc40007ffe0ff */
[----:B------:R-:W-:Y:S02]  /*ad80*/  IADD3 R14, R5, 0xf, RZ ;  /* 0x0000000f050e7810 */ /* 0x000fe40007ffe0ff */
[----:B--2---:R-:W-:-:S04]  /*ad90*/  FSETP.GT.AND P5, PT, R27, R30, PT ;  /* 0x0000001e1b00720b */ /* 0x004fc80003fa4000 */
[----:B0-----:R-:W-:Y:S02]  /*ada0*/  FSEL R21, R27, R30, P5 ;  /* 0x0000001e1b157208 */ /* 0x001fe40002800000 */
[----:B------:R-:W-:Y:S02]  /*adb0*/  IADD3 R27, R5, 0xb, RZ ;  /* 0x0000000b051b7810 */ /* 0x000fe40007ffe0ff */
[----:B---3--:R-:W-:Y:S02]  /*adc0*/  FSETP.GT.AND P6, PT, R28, R21, PT ;  /* 0x000000151c00720b */ /* 0x008fe40003fc4000 */
[----:B-----5:R-:W-:Y:S02]  /*add0*/  IADD3 R19, R16, R27, RZ ;  /* 0x0000001b10137210 */ /* 0x020fe40007ffe0ff */
[----:B------:R-:W-:-:S03]  /*ade0*/  FSEL R21, R28, R21, P6 ;  /* 0x000000151c157208 */ /* 0x000fc60003000000 */
[----:B-1----:R-:W-:Y:S01]  /*adf0*/  IMAD.WIDE.U32 R12, R19, 0x4, R2 ;  /* 0x00000004130c7825 */ /* 0x002fe200078e0002 */
[----:B----4-:R-:W-:-:S03]  /*ae00*/  FSETP.GT.AND P3, PT, R20, R21, PT ;  /* 0x000000151400720b */ /* 0x010fc60003f64000 */
[--C-:B------:R-:W-:Y:S01]  /*ae10*/  IMAD.WIDE.U32 R18, R23, 0x4, R2.reuse ;  /* 0x0000000417127825 */ /* 0x100fe200078e0002 */
[----:B------:R0:W2:Y:S01]  /*ae20*/  LDG.E R30, desc[UR6][R12.64] ;  /* 0x000000060c1e7981 */ /* 0x0000a2000c1e1900 */
[----:B------:R-:W-:Y:S02]  /*ae30*/  FSEL R20, R20, R21, P3 ;  /* 0x0000001514147208 */ /* 0x000fe40001800000 */
[C---:B------:R-:W-:Y:S02]  /*ae40*/  IADD3 R21, R16.reuse, R17, RZ ;  /* 0x0000001110157210 */ /* 0x040fe40007ffe0ff */
[----:B------:R-:W3:Y:S01]  /*ae50*/  LDG.E R18, desc[UR6][R18.64] ;  /* 0x0000000612127981 */ /* 0x000ee2000c1e1900 */
[-C--:B------:R-:W-:Y:S02]  /*ae60*/  FSETP.GT.AND P4, PT, R29, R20.reuse, PT ;  /* 0x000000141d00720b */ /* 0x080fe40003f84000 */
[----:B------:R-:W-:Y:S02]  /*ae70*/  IADD3 R28, R5, 0xe, RZ ;  /* 0x0000000e051c7810 */ /* 0x000fe40007ffe0ff */
[----:B------:R-:W-:Y:S01]  /*ae80*/  FSEL R29, R29, R20, P4 ;  /* 0x000000141d1d7208 */ /* 0x000fe20002000000 */
[----:B------:R-:W-:Y:S01]  /*ae90*/  IMAD.WIDE.U32 R20, R21, 0x4, R2 ;  /* 0x0000000415147825 */ /* 0x000fe200078e0002 */
[----:B------:R-:W-:-:S05]  /*aea0*/  IADD3 R23, R16, R28, RZ ;  /* 0x0000001c10177210 */ /* 0x000fca0007ffe0ff */
[----:B------:R-:W4:Y:S01]  /*aeb0*/  LDG.E R21, desc[UR6][R20.64] ;  /* 0x0000000614157981 */ /* 0x000f22000c1e1900 */
[----:B------:R-:W-:Y:S01]  /*aec0*/  IMAD.WIDE.U32 R22, R23, 0x4, R2 ;  /* 0x0000000417167825 */ /* 0x000fe200078e0002 */
[----:B0-----:R-:W-:-:S05]  /*aed0*/  IADD3 R13, R16, R14, RZ ;  /* 0x0000000e100d7210 */ /* 0x001fca0007ffe0ff */
[----:B------:R-:W5:Y:S01]  /*aee0*/  LDG.E R23, desc[UR6][R22.64] ;  /* 0x0000000616177981 */ /* 0x000f62000c1e1900 */
[----:B------:R-:W-:-:S06]  /*aef0*/  IMAD.WIDE.U32 R12, R13, 0x4, R2 ;  /* 0x000000040d0c7825 */ /* 0x000fcc00078e0002 */
[----:B------:R-:W5:Y:S01]  /*af00*/  LDG.E R13, desc[UR6][R12.64] ;  /* 0x000000060c0d7981 */ /* 0x000f62000c1e1900 */
[----:B------:R-:W-:-:S04]  /*af10*/  FSETP.GT.AND P2, PT, R26, R29, PT ;  /* 0x0000001d1a00720b */ /* 0x000fc80003f44000 */
[----:B------:R-:W-:Y:S02]  /*af20*/  FSEL R29, R26, R29, P2 ;  /* 0x0000001d1a1d7208 */ /* 0x000fe40001000000 */
[----:B------:R-:W-:-:S04]  /*af30*/  @!P6 SEL R7, R6, R9, P5 ;  /* 0x000000090607e207 */ /* 0x000fc80002800000 */
[----:B------:R-:W-:Y:S02]  /*af40*/  @!P4 SEL R15, R8, R7, P3 ;  /* 0x00000007080fc207 */ /* 0x000fe40001800000 */
[----:B------:R-:W-:Y:S02]  /*af50*/  IADD3 R0, R0, -0x10, RZ ;  /* 0xfffffff000007810 */ /* 0x000fe40007ffe0ff */
[----:B------:R-:W-:Y:S02]  /*af60*/  IADD3 R5, R5, 0x10, RZ ;  /* 0x0000001005057810 */ /* 0x000fe40007ffe0ff */
[----:B--2---:R-:W-:-:S04]  /*af70*/  FSETP.GT.AND P1, PT, R30, R29, PT ;  /* 0x0000001d1e00720b */ /* 0x004fc80003f24000 */
[----:B------:R-:W-:-:S04]  /*af80*/  FSEL R29, R30, R29, P1 ;  /* 0x0000001d1e1d7208 */ /* 0x000fc80000800000 */
[----:B---3--:R-:W-:-:S04]  /*af90*/  FSETP.GT.AND P6, PT, R18, R29, PT ;  /* 0x0000001d1200720b */ /* 0x008fc80003fc4000 */
[----:B------:R-:W-:-:S04]  /*afa0*/  FSEL R18, R18, R29, P6 ;  /* 0x0000001d12127208 */ /* 0x000fc80003000000 */
[----:B----4-:R-:W-:-:S04]  /*afb0*/  FSETP.GT.AND P5, PT, R21, R18, PT ;  /* 0x000000121500720b */ /* 0x010fc80003fa4000 */
[----:B------:R-:W-:-:S04]  /*afc0*/  FSEL R18, R21, R18, P5 ;  /* 0x0000001215127208 */ /* 0x000fc80002800000 */
[-C--:B-----5:R-:W-:Y:S02]  /*afd0*/  FSETP.GT.AND P4, PT, R23, R18.reuse, PT ;  /* 0x000000121700720b */ /* 0x0a0fe40003f84000 */
[----:B------:R-:W-:Y:S02]  /*afe0*/  @!P1 SEL R27, R25, R15, P2 ;  /* 0x0000000f191b9207 */ /* 0x000fe40001000000 */
[----:B------:R-:W-:Y:S02]  /*aff0*/  FSEL R6, R23, R18, P4 ;  /* 0x0000001217067208 */ /* 0x000fe40002000000 */
[----:B------:R-:W-:Y:S02]  /*b000*/  ISETP.GT.AND P1, PT, R0, 0xc, PT ;  /* 0x0000000c0000780c */ /* 0x000fe40003f24270 */
[----:B------:R-:W-:Y:S02]  /*b010*/  FSETP.GT.AND P3, PT, R13, R6, PT ;  /* 0x000000060d00720b */ /* 0x000fe40003f64000 */
[----:B------:R-:W-:-:S02]  /*b020*/  @!P5 SEL R17, R24, R27, P6 ;  /* 0x0000001b1811d207 */ /* 0x000fc40003000000 */
[----:B------:R-:W-:-:S09]  /*b030*/  FSEL R6, R13, R6, P3 ;  /* 0x000000060d067208 */ /* 0x000fd20001800000 */
[----:B------:R-:W-:Y:S01]  /*b040*/  @!P3 SEL R14, R28, R17, P4 ;  /* 0x000000111c0eb207 */ /* 0x000fe20002000000 */
[----:B------:R-:W-:Y:S06]  /*b050*/  @P1 BRA `(.L_x_53) ;  /* 0xfffffff800541947 */ /* 0x000fec000383ffff */
.L_x_52:
[----:B------:R-:W-:-:S13]  /*b060*/  ISETP.GT.AND P1, PT, R0, 0x4, PT ;  /* 0x000000040000780c */ /* 0x000fda0003f24270 */
[----:B------:R-:W-:Y:S05]  /*b070*/  @!P1 BRA `(.L_x_54) ;  /* 0x0000000000d89947 */ /* 0x000fea0003800000 */
[----:B------:R-:W-:Y:S02]  /*b080*/  IADD3 R13, R16, R5, RZ ;  /* 0x00000005100d7210 */ /* 0x000fe40007ffe0ff */
[----:B------:R-:W-:-:S03]  /*b090*/  IADD3 R7, R5, 0x1, RZ ;  /* 0x0000000105077810 */ /* 0x000fc60007ffe0ff */
[----:B------:R-:W-:Y:S01]  /*b0a0*/  IMAD.WIDE.U32 R12, R13, 0x4, R2 ;  /* 0x000000040d0c7825 */ /* 0x000fe200078e0002 */
[----:B------:R-:W-:-:S05]  /*b0b0*/  IADD3 R19, R16, R7, RZ ;  /* 0x0000000710137210 */ /* 0x000fca0007ffe0ff */
[----:B------:R-:W2:Y:S01]  /*b0c0*/  LDG.E R13, desc[UR6][R12.64] ;  /* 0x000000060c0d7981 */ /* 0x000ea2000c1e1900 */
[----:B------:R-:W-:-:S05]  /*b0d0*/  IMAD.WIDE.U32 R18, R19, 0x4, R2 ;  /* 0x0000000413127825 */ /* 0x000fca00078e0002 */
[----:B------:R-:W3:Y:S01]  /*b0e0*/  LDG.E R17, desc[UR6][R18.64] ;  /* 0x0000000612117981 */ /* 0x000ee2000c1e1900 */
[C---:B------:R-:W-:Y:S02]  /*b0f0*/  IADD3 R8, R5.reuse, 0x2, RZ ;  /* 0x0000000205087810 */ /* 0x040fe40007ffe0ff */
[----:B------:R-:W-:Y:S02]  /*b100*/  IADD3 R9, R5, 0x3, RZ ;  /* 0x0000000305097810 */ /* 0x000fe40007ffe0ff */
[C---:B------:R-:W-:Y:S02]  /*b110*/  IADD3 R21, R16.reuse, R8, RZ ;  /* 0x0000000810157210 */ /* 0x040fe40007ffe0ff */
[----:B------:R-:W-:-:S03]  /*b120*/  IADD3 R25, R16, R9, RZ ;  /* 0x0000000910197210 */ /* 0x000fc60007ffe0ff */
[----:B------:R-:W-:Y:S01]  /*b130*/  IMAD.WIDE.U32 R20, R21, 0x4, R2 ;  /* 0x0000000415147825 */ /* 0x000fe200078e0002 */
[----:B------:R-:W-:-:S04]  /*b140*/  IADD3 R15, R5, 0x4, RZ ;  /* 0x00000004050f7810 */ /* 0x000fc80007ffe0ff */
[----:B------:R0:W4:Y:S01]  /*b150*/  LDG.E R22, desc[UR6][R20.64] ;  /* 0x0000000614167981 */ /* 0x000122000c1e1900 */
[----:B------:R-:W-:Y:S01]  /*b160*/  IMAD.WIDE.U32 R24, R25, 0x4, R2 ;  /* 0x0000000419187825 */ /* 0x000fe200078e0002 */
[----:B------:R-:W-:Y:S02]  /*b170*/  IADD3 R27, R16, R15, RZ ;  /* 0x0000000f101b7210 */ /* 0x000fe40007ffe0ff */
[----:B------:R-:W-:-:S03]  /*b180*/  IADD3 R23, R5, 0x5, RZ ;  /* 0x0000000505177810 */ /* 0x000fc60007ffe0ff */
[----:B------:R-:W4:Y:S01]  /*b190*/  LDG.E R24, desc[UR6][R24.64] ;  /* 0x0000000618187981 */ /* 0x000f22000c1e1900 */
[----:B------:R-:W-:-:S06]  /*b1a0*/  IMAD.WIDE.U32 R26, R27, 0x4, R2 ;  /* 0x000000041b1a7825 */ /* 0x000fcc00078e0002 */
[----:B------:R-:W4:Y:S01]  /*b1b0*/  LDG.E R26, desc[UR6][R26.64] ;  /* 0x000000061a1a7981 */ /* 0x000f22000c1e1900 */
[----:B--2--5:R-:W-:-:S04]  /*b1c0*/  FSETP.GT.AND P0, PT, R13, R6, PT ;  /* 0x000000060d00720b */ /* 0x024fc80003f04000 */
[----:B------:R-:W-:Y:S02]  /*b1d0*/  FSEL R28, R13, R6, P0 ;  /* 0x000000060d1c7208 */ /* 0x000fe40000000000 */
[----:B------:R-:W-:Y:S02]  /*b1e0*/  IADD3 R13, R16, R23, RZ ;  /* 0x00000017100d7210 */ /* 0x000fe40007ffe0ff */
[----:B---3--:R-:W-:Y:S02]  /*b1f0*/  FSETP.GT.AND P1, PT, R17, R28, PT ;  /* 0x0000001c1100720b */ /* 0x008fe40003f24000 */
[----:B------:R-:W-:Y:S01]  /*b200*/  IADD3 R6, R5, 0x6, RZ ;  /* 0x0000000605067810 */ /* 0x000fe20007ffe0ff */
[----:B------:R-:W-:-:S03]  /*b210*/  IMAD.WIDE.U32 R12, R13, 0x4, R2 ;  /* 0x000000040d0c7825 */ /* 0x000fc600078e0002 */
[----:B------:R-:W-:-:S03]  /*b220*/  IADD3 R19, R16, R6, RZ ;  /* 0x0000000610137210 */ /* 0x000fc60007ffe0ff */
[----:B------:R-:W2:Y:S02]  /*b230*/  LDG.E R12, desc[UR6][R12.64] ;  /* 0x000000060c0c7981 */ /* 0x000ea4000c1e1900 */
[----:B------:R-:W-:Y:S02]  /*b240*/  IMAD.WIDE.U32 R18, R19, 0x4, R2 ;  /* 0x0000000413127825 */ /* 0x000fe400078e0002 */
[C---:B------:R-:W-:Y:S02]  /*b250*/  @!P1 SEL R7, R5.reuse, R14, P0 ;  /* 0x0000000e05079207 */ /* 0x040fe40000000000 */
[----:B------:R-:W-:Y:S02]  /*b260*/  IADD3 R14, R5, 0x7, RZ ;  /* 0x00000007050e7810 */ /* 0x000fe40007ffe0ff */
[----:B------:R-:W3:Y:S02]  /*b270*/  LDG.E R19, desc[UR6][R18.64] ;  /* 0x0000000612137981 */ /* 0x000ee4000c1e1900 */
[----:B0-----:R-:W-:-:S05]  /*b280*/  IADD3 R21, R16, R14, RZ ;  /* 0x0000000e10157210 */ /* 0x001fca0007ffe0ff */
[----:B------:R-:W-:-:S06]  /*b290*/  IMAD.WIDE.U32 R20, R21, 0x4, R2 ;  /* 0x0000000415147825 */ /* 0x000fcc00078e0002 */
[----:B------:R-:W5:Y:S01]  /*b2a0*/  LDG.E R21, desc[UR6][R20.64] ;  /* 0x0000000614157981 */ /* 0x000f62000c1e1900 */
[----:B------:R-:W-:-:S04]  /*b2b0*/  FSEL R17, R17, R28, P1 ;  /* 0x0000001c11117208 */ /* 0x000fc80000800000 */
[----:B----4-:R-:W-:-:S04]  /*b2c0*/  FSETP.GT.AND P0, PT, R22, R17, PT ;  /* 0x000000111600720b */ /* 0x010fc80003f04000 */
[----:B------:R-:W-:-:S04]  /*b2d0*/  FSEL R17, R22, R17, P0 ;  /* 0x0000001116117208 */ /* 0x000fc80000000000 */
[----:B------:R-:W-:-:S04]  /*b2e0*/  FSETP.GT.AND P1, PT, R24, R17, PT ;  /* 0x000000111800720b */ /* 0x000fc80003f24000 */
[----:B------:R-:W-:-:S04]  /*b2f0*/  FSEL R17, R24, R17, P1 ;  /* 0x0000001118117208 */ /* 0x000fc80000800000 */
[----:B------:R-:W-:-:S04]  /*b300*/  FSETP.GT.AND P2, PT, R26, R17, PT ;  /* 0x000000111a00720b */ /* 0x000fc80003f44000 */
[----:B------:R-:W-:Y:S02]  /*b310*/  FSEL R17, R26, R17, P2 ;  /* 0x000000111a117208 */ /* 0x000fe40001000000 */
[----:B------:R-:W-:Y:S02]  /*b320*/  @!P1 SEL R9, R8, R7, P0 ;  /* 0x0000000708099207 */ /* 0x000fe40000000000 */
[----:B------:R-:W-:Y:S02]  /*b330*/  PLOP3.LUT P0, PT, PT, PT, PT, 0x8, 0x0 ;  /* 0x000000000000781c */ /* 0x000fe40003f0e170 */
[----:B------:R-:W-:Y:S02]  /*b340*/  IADD3 R0, R0, -0x8, RZ ;  /* 0xfffffff800007810 */ /* 0x000fe40007ffe0ff */
[----:B------:R-:W-:Y:S02]  /*b350*/  IADD3 R5, R5, 0x8, RZ ;  /* 0x0000000805057810 */ /* 0x000fe40007ffe0ff */
[----:B--2---:R-:W-:-:S04]  /*b360*/  FSETP.GT.AND P3, PT, R12, R17, PT ;  /* 0x000000110c00720b */ /* 0x004fc80003f64000 */
[----:B------:R-:W-:-:S04]  /*b370*/  FSEL R12, R12, R17, P3 ;  /* 0x000000110c0c7208 */ /* 0x000fc80001800000 */
[----:B---3--:R-:W-:-:S04]  /*b380*/  FSETP.GT.AND P4, PT, R19, R12, PT ;  /* 0x0000000c1300720b */ /* 0x008fc80003f84000 */
[----:B------:R-:W-:-:S04]  /*b390*/  FSEL R12, R19, R12, P4 ;  /* 0x0000000c130c7208 */ /* 0x000fc80002000000 */
[----:B-----5:R-:W-:Y:S02]  /*b3a0*/  FSETP.GT.AND P5, PT, R21, R12, PT ;  /* 0x0000000c1500720b */ /* 0x020fe40003fa4000 */
[----:B------:R-:W-:-:S11]  /*b3b0*/  @!P3 SEL R23, R15, R9, P2 ;  /* 0x000000090f17b207 */ /* 0x000fd60001000000 */
[----:B------:R-:W-:Y:S02]  /*b3c0*/  @!P5 SEL R14, R6, R23, P4 ;  /* 0x00000017060ed207 */ /* 0x000fe40002000000 */
[----:B------:R-:W-:-:S07]  /*b3d0*/  FSEL R6, R21, R12, P5 ;  /* 0x0000000c15067208 */ /* 0x000fce0002800000 */
.L_x_54:
[----:B------:R-:W-:-:S13]  /*b3e0*/  ISETP.NE.OR P0, PT, R0, RZ, P0 ;  /* 0x000000ff0000720c */ /* 0x000fda0000705670 */
[----:B------:R-:W-:Y:S05]  /*b3f0*/  @!P0 BRA `(.L_x_50) ;  /* 0x0000000000748947 */ /* 0x000fea0003800000 */
.L_x_51:
[----:B------:R-:W-:Y:S02]  /*b400*/  IADD3 R9, R16, R5, RZ ;  /* 0x0000000510097210 */ /* 0x000fe40007ffe0ff */
[----:B------:R-:W-:-:S03]  /*b410*/  IADD3 R7, R5, 0x1, RZ ;  /* 0x0000000105077810 */ /* 0x000fc60007ffe0ff */
[----:B------:R-:W-:Y:S01]  /*b420*/  IMAD.WIDE.U32 R8, R9, 0x4, R2 ;  /* 0x0000000409087825 */ /* 0x000fe200078e0002 */
[----:B------:R-:W-:-:S05]  /*b430*/  IADD3 R13, R16, R7, RZ ;  /* 0x00000007100d7210 */ /* 0x000fca0007ffe0ff */
[----:B------:R-:W2:Y:S01]  /*b440*/  LDG.E R9, desc[UR6][R8.64] ;  /* 0x0000000608097981 */ /* 0x000ea2000c1e1900 */
[----:B------:R-:W-:-:S06]  /*b450*/  IMAD.WIDE.U32 R12, R13, 0x4, R2 ;  /* 0x000000040d0c7825 */ /* 0x000fcc00078e0002 */
[----:B------:R-:W3:Y:S01]  /*b460*/  LDG.E R13, desc[UR6][R12.64] ;  /* 0x000000060c0d7981 */ /* 0x000ee2000c1e1900 */
[----:B------:R-:W-:-:S04]  /*b470*/  IADD3 R15, R5, 0x2, RZ ;  /* 0x00000002050f7810 */ /* 0x000fc80007ffe0ff */
[----:B------:R-:W-:-:S05]  /*b480*/  IADD3 R19, R16, R15, RZ ;  /* 0x0000000f10137210 */ /* 0x000fca0007ffe0ff */
[----:B------:R-:W-:-:S06]  /*b490*/  IMAD.WIDE.U32 R18, R19, 0x4, R2 ;  /* 0x0000000413127825 */ /* 0x000fcc00078e0002 */
[----:B------:R-:W4:Y:S01]  /*b4a0*/  LDG.E R19, desc[UR6][R18.64] ;  /* 0x0000000612137981 */ /* 0x000f22000c1e1900 */
[----:B--2--5:R-:W-:-:S04]  /*b4b0*/  FSETP.GT.AND P0, PT, R9, R6, PT ;  /* 0x000000060900720b */ /* 0x024fc80003f04000 */
[----:B------:R-:W-:-:S04]  /*b4c0*/  FSEL R6, R9, R6, P0 ;  /* 0x0000000609067208 */ /* 0x000fc80000000000 */
[----:B---3--:R-:W-:-:S13]  /*b4d0*/  FSETP.GT.AND P1, PT, R13, R6, PT ;  /* 0x000000060d00720b */ /* 0x008fda0003f24000 */
[C---:B------:R-:W-:Y:S02]  /*b4e0*/  @!P1 SEL R7, R5.reuse, R14, P0 ;  /* 0x0000000e05079207 */ /* 0x040fe40000000000 */
[----:B------:R-:W-:-:S04]  /*b4f0*/  IADD3 R14, R5, 0x3, RZ ;  /* 0x00000003050e7810 */ /* 0x000fc80007ffe0ff */
[----:B------:R-:W-:-:S05]  /*b500*/  IADD3 R9, R16, R14, RZ ;  /* 0x0000000e10097210 */ /* 0x000fca0007ffe0ff */
[----:B------:R-:W-:-:S06]  /*b510*/  IMAD.WIDE.U32 R8, R9, 0x4, R2 ;  /* 0x0000000409087825 */ /* 0x000fcc00078e0002 */
[----:B------:R-:W2:Y:S01]  /*b520*/  LDG.E R9, desc[UR6][R8.64] ;  /* 0x0000000608097981 */ /* 0x000ea2000c1e1900 */
[----:B------:R-:W-:Y:S02]  /*b530*/  FSEL R6, R13, R6, P1 ;  /* 0x000000060d067208 */ /* 0x000fe40000800000 */
[----:B------:R-:W-:Y:S02]  /*b540*/  IADD3 R0, R0, -0x4, RZ ;  /* 0xfffffffc00007810 */ /* 0x000fe40007ffe0ff */
[CC--:B----4-:R-:W-:Y:S02]  /*b550*/  FSETP.GT.AND P0, PT, R19.reuse, R6.reuse, PT ;  /* 0x000000061300720b */ /* 0x0d0fe40003f04000 */
[----:B------:R-:W-:Y:S02]  /*b560*/  ISETP.NE.AND P2, PT, R0, RZ, PT ;  /* 0x000000ff0000720c */ /* 0x000fe40003f45270 */
[----:B------:R-:W-:Y:S02]  /*b570*/  FSEL R6, R19, R6, P0 ;  /* 0x0000000613067208 */ /* 0x000fe40000000000 */
[----:B------:R-:W-:-:S02]  /*b580*/  IADD3 R5, R5, 0x4, RZ ;  /* 0x0000000405057810 */ /* 0x000fc40007ffe0ff */
[----:B--2---:R-:W-:-:S04]  /*b590*/  FSETP.GT.AND P1, PT, R9, R6, PT ;  /* 0x000000060900720b */ /* 0x004fc80003f24000 */
[----:B------:R-:W-:-:S09]  /*b5a0*/  FSEL R6, R9, R6, P1 ;  /* 0x0000000609067208 */ /* 0x000fd20000800000 */
[----:B------:R-:W-:Y:S01]  /*b5b0*/  @!P1 SEL R14, R15, R7, P0 ;  /* 0x000000070f0e9207 */ /* 0x000fe20000000000 */
[----:B------:R-:W-:Y:S06]  /*b5c0*/  @P2 BRA `(.L_x_51) ;  /* 0xfffffffc008c2947 */ /* 0x000fec000383ffff */
.L_x_50:
[----:B------:R-:W-:-:S13]  /*b5d0*/  ISETP.NE.AND P0, PT, R4, RZ, PT ;  /* 0x000000ff0400720c */ /* 0x000fda0003f05270 */
[----:B------:R-:W-:Y:S05]  /*b5e0*/  @!P0 BRA `(.L_x_49) ;  /* 0x00000000002c8947 */ /* 0x000fea0003800000 */
[----:B------:R-:W-:-:S07]  /*b5f0*/  IADD3 R7, R16, R5, RZ ;  /* 0x0000000510077210 */ /* 0x000fce0007ffe0ff */
.L_x_55:
[----:B------:R-:W-:-:S06]  /*b600*/  IMAD.WIDE.U32 R8, R7, 0x4, R2 ;  /* 0x0000000407087825 */ /* 0x000fcc00078e0002 */
[----:B------:R-:W2:Y:S01]  /*b610*/  LDG.E R9, desc[UR6][R8.64] ;  /* 0x0000000608097981 */ /* 0x000ea2000c1e1900 */
[----:B------:R-:W-:Y:S02]  /*b620*/  IADD3 R4, R4, -0x1, RZ ;  /* 0xffffffff04047810 */ /* 0x000fe40007ffe0ff */
[----:B------:R-:W-:Y:S02]  /*b630*/  IADD3 R7, R7, 0x1, RZ ;  /* 0x0000000107077810 */ /* 0x000fe40007ffe0ff */
[----:B------:R-:W-:Y:S02]  /*b640*/  ISETP.NE.AND P1, PT, R4, RZ, PT ;  /* 0x000000ff0400720c */ /* 0x000fe40003f25270 */
[----:B--2--5:R-:W-:-:S04]  /*b650*/  FSETP.GT.AND P0, PT, R9, R6, PT ;  /* 0x000000060900720b */ /* 0x024fc80003f04000 */
[----:B------:R-:W-:Y:S02]  /*b660*/  SEL R14, R5, R14, P0 ;  /* 0x0000000e050e7207 */ /* 0x000fe40000000000 */
[----:B------:R-:W-:Y:S02]  /*b670*/  FSEL R6, R9, R6, P0 ;  /* 0x0000000609067208 */ /* 0x000fe40000000000 */
[----:B------:R-:W-:-:S03]  /*b680*/  IADD3 R5, R5, 0x1, RZ ;  /* 0x0000000105057810 */ /* 0x000fc60007ffe0ff */
[----:B------:R-:W-:Y:S05]  /*b690*/  @P1 BRA `(.L_x_55) ;  /* 0xfffffffc00d81947 */ /* 0x000fea000383ffff */
.L_x_49:
[----:B------:R-:W-:Y:S01]  /*b6a0*/  STG.E desc[UR6][R10.64], R14 ;  /* 0x0000000e0a007986 */ /* 0x000fe2000c101906 */
[----:B------:R-:W-:Y:S05]  /*b6b0*/  EXIT ;  /* 0x000000000000794d */ /* 0x000fea0003800000 */
.L_x_0:
[----:B------:R-:W-:Y:S01]  /*b6c0*/  STG.E desc[UR6][R10.64], RZ ;  /* 0x000000ff0a007986 */ /* 0x000fe2000c101906 */
[----:B------:R-:W-:Y:S05]  /*b6d0*/  EXIT ;  /* 0x000000000000794d */ /* 0x000fea0003800000 */
        .weak           $sample_from_logits$__cuda_sm3x_div_rn_noftz_f32_slowpath
        .type           $sample_from_logits$__cuda_sm3x_div_rn_noftz_f32_slowpath,@function
        .size           $sample_from_logits$__cuda_sm3x_div_rn_noftz_f32_slowpath,(.L_x_451 - $sample_from_logits$__cuda_sm3x_div_rn_noftz_f32_slowpath)
$sample_from_logits$__cuda_sm3x_div_rn_noftz_f32_slowpath:
[----:B------:R-:W-:Y:S01]  /*b6e0*/  SHF.R.U32.HI R14, RZ, 0x17, R6 ;  /* 0x00000017ff0e7819 */ /* 0x000fe20000011606 */
[----:B------:R-:W-:Y:S01]  /*b6f0*/  BSSY B2, `(.L_x_56) ;  /* 0x0000064000027945 */ /* 0x000fe20003800000 */
[----:B------:R-:W-:Y:S02]  /*b700*/  SHF.R.U32.HI R21, RZ, 0x17, R5 ;  /* 0x00000017ff157819 */ /* 0x000fe40000011605 */
[----:B------:R-:W-:Y:S02]  /*b710*/  LOP3.LUT R14, R14, 0xff, RZ, 0xc0, !PT ;  /* 0x000000ff0e0e7812 */ /* 0x000fe400078ec0ff */
[----:B------:R-:W-:Y:S02]  /*b720*/  LOP3.LUT R21, R21, 0xff, RZ, 0xc0, !PT ;  /* 0x000000ff15157812 */ /* 0x000fe400078ec0ff */
[----:B------:R-:W-:Y:S02]  /*b730*/  IADD3 R22, R14, -0x1, RZ ;  /* 0xffffffff0e167810 */ /* 0x000fe40007ffe0ff */
[----:B------:R-:W-:-:S02]  /*b740*/  IADD3 R19, R21, -0x1, RZ ;  /* 0xffffffff15137810 */ /* 0x000fc40007ffe0ff */
[----:B------:R-:W-:-:S04]  /*b750*/  ISETP.GT.U32.AND P0, PT, R22, 0xfd, PT ;  /* 0x000000fd1600780c */ /* 0x000fc80003f04070 */
[----:B------:R-:W-:-:S13]  /*b760*/  ISETP.GT.U32.OR P0, PT, R19, 0xfd, P0 ;  /* 0x000000fd1300780c */ /* 0x000fda0000704470 */
[----:B------:R-:W-:Y:S01]  /*b770*/  @!P0 MOV R19, RZ ;  /* 0x000000ff00138202 */ /* 0x000fe20000000f00 */
[----:B------:R-:W-:Y:S06]  /*b780*/  @!P0 BRA `(.L_x_57) ;  /* 0x0000000000648947 */ /* 0x000fec0003800000 */
[----:B------:R-:W-:Y:S02]  /*b790*/  FSETP.GTU.FTZ.AND P0, PT, |R5|, +INF , PT ;  /* 0x7f8000000500780b */ /* 0x000fe40003f1c200 */
[----:B------:R-:W-:-:S04]  /*b7a0*/  FSETP.GTU.FTZ.AND P1, PT, |R6|, +INF , PT ;  /* 0x7f8000000600780b */ /* 0x000fc80003f3c200 */
[----:B------:R-:W-:-:S13]  /*b7b0*/  PLOP3.LUT P0, PT, P0, P1, PT, 0xa8, 0x0 ;  /* 0x000000000000781c */ /* 0x000fda0000703570 */
[----:B------:R-:W-:Y:S05]  /*b7c0*/  @P0 BRA `(.L_x_58) ;  /* 0x0000000400540947 */ /* 0x000fea0003800000 */
[----:B------:R-:W-:-:S13]  /*b7d0*/  LOP3.LUT P0, RZ, R6, 0x7fffffff, R5, 0xc8, !PT ;  /* 0x7fffffff06ff7812 */ /* 0x000fda000780c805 */
[----:B------:R-:W-:Y:S05]  /*b7e0*/  @!P0 BRA `(.L_x_59) ;  /* 0x0000000400448947 */ /* 0x000fea0003800000 */
[C---:B------:R-:W-:Y:S02]  /*b7f0*/  FSETP.NEU.FTZ.AND P1, PT, |R5|.reuse, +INF , PT ;  /* 0x7f8000000500780b */ /* 0x040fe40003f3d200 */
[----:B------:R-:W-:Y:S02]  /*b800*/  FSETP.NEU.FTZ.AND P4, PT, |R6|, +INF , PT ;  /* 0x7f8000000600780b */ /* 0x000fe40003f9d200 */
[----:B------:R-:W-:-:S11]  /*b810*/  FSETP.NEU.FTZ.AND P0, PT, |R5|, +INF , PT ;  /* 0x7f8000000500780b */ /* 0x000fd60003f1d200 */
[----:B------:R-:W-:Y:S05]  /*b820*/  @!P4 BRA !P1, `(.L_x_59) ;  /* 0x000000040034c947 */ /* 0x000fea0004800000 */
[----:B------:R-:W-:-:S04]  /*b830*/  LOP3.LUT P1, RZ, R5, 0x7fffffff, RZ, 0xc0, !PT ;  /* 0x7fffffff05ff7812 */ /* 0x000fc8000782c0ff */
[----:B------:R-:W-:-:S13]  /*b840*/  PLOP3.LUT P1, PT, P4, P1, PT, 0x2a, 0x0 ;  /* 0x000000000000781c */ /* 0x000fda0002722572 */
[----:B------:R-:W-:Y:S05]  /*b850*/  @P1 BRA `(.L_x_60) ;  /* 0x0000000400201947 */ /* 0x000fea0003800000 */
[----:B------:R-:W-:-:S04]  /*b860*/  LOP3.LUT P1, RZ, R6, 0x7fffffff, RZ, 0xc0, !PT ;  /* 0x7fffffff06ff7812 */ /* 0x000fc8000782c0ff */
[----:B------:R-:W-:-:S13]  /*b870*/  PLOP3.LUT P0, PT, P0, P1, PT, 0x2a, 0x0 ;  /* 0x000000000000781c */ /* 0x000fda0000702572 */
[----:B------:R-:W-:Y:S05]  /*b880*/  @P0 BRA `(.L_x_61) ;  /* 0x0000000400080947 */ /* 0x000fea0003800000 */
[----:B------:R-:W-:-:S04]  /*b890*/  IADD3 R19, R21, -0x1, RZ ;  /* 0xffffffff15137810 */ /* 0x000fc80007ffe0ff */
[----:B------:R-:W-:Y:S02]  /*b8a0*/  ISETP.GE.AND P0, PT, R19, RZ, PT ;  /* 0x000000ff1300720c */ /* 0x000fe40003f06270 */
[----:B------:R-:W-:-:S04]  /*b8b0*/  IADD3 R19, R14, -0x1, RZ ;  /* 0xffffffff0e137810 */ /* 0x000fc80007ffe0ff */
[----:B------:R-:W-:-:S07]  /*b8c0*/  ISETP.GE.AND P1, PT, R19, RZ, PT ;  /* 0x000000ff1300720c */ /* 0x000fce0003f26270 */
[----:B------:R-:W-:Y:S01]  /*b8d0*/  @P0 MOV R19, RZ ;  /* 0x000000ff00130202 */ /* 0x000fe20000000f00 */
[----:B------:R-:W-:Y:S01]  /*b8e0*/  @!P0 FFMA R5, R5, 1.84467440737095516160e+19, RZ ;  /* 0x5f80000005058823 */ /* 0x000fe200000000ff */
[----:B------:R-:W-:-:S04]  /*b8f0*/  @!P0 MOV R19, 0xffffffc0 ;  /* 0xffffffc000138802 */ /* 0x000fc80000000f00 */
[----:B------:R-:W-:Y:S01]  /*b900*/  @!P1 FFMA R6, R6, 1.84467440737095516160e+19, RZ ;  /* 0x5f80000006069823 */ /* 0x000fe200000000ff */
[----:B------:R-:W-:-:S07]  /*b910*/  @!P1 IADD3 R19, R19, 0x40, RZ ;  /* 0x0000004013139810 */ /* 0x000fce0007ffe0ff */
.L_x_57:
[----:B------:R-:W-:Y:S01]  /*b920*/  LEA R23, R14, 0xc0800000, 0x17 ;  /* 0xc08000000e177811 */ /* 0x000fe200078eb8ff */
[----:B------:R-:W-:Y:S01]  /*b930*/  BSSY B3, `(.L_x_62) ;  /* 0x0000036000037945 */ /* 0x000fe20003800000 */
[----:B------:R-:W-:Y:S02]  /*b940*/  IADD3 R21, R21, -0x7f, RZ ;  /* 0xffffff8115157810 */ /* 0x000fe40007ffe0ff */
[----:B------:R-:W-:-:S03]  /*b950*/  IADD3 R24, -R23, R6, RZ ;  /* 0x0000000617187210 */ /* 0x000fc60007ffe1ff */
[C---:B------:R-:W-:Y:S01]  /*b960*/  IMAD R5, R21.reuse, -0x800000, R5 ;  /* 0xff80000015057824 */ /* 0x040fe200078e0205 */
[----:B------:R0:W1:Y:S01]  /*b970*/  MUFU.RCP R23, R24 ;  /* 0x0000001800177308 */ /* 0x0000620000001000 */
[----:B------:R-:W-:Y:S01]  /*b980*/  FADD.FTZ R6, -R24, -RZ ;  /* 0x800000ff18067221 */ /* 0x000fe20000010100 */
[----:B0-----:R-:W-:-:S04]  /*b990*/  IADD3 R24, R21, 0x7f, -R14 ;  /* 0x0000007f15187810 */ /* 0x001fc80007ffe80e */
[----:B------:R-:W-:Y:S01]  /*b9a0*/  IADD3 R24, R24, R19, RZ ;  /* 0x0000001318187210 */ /* 0x000fe20007ffe0ff */
[----:B-1----:R-:W-:-:S04]  /*b9b0*/  FFMA R22, R23, R6, 1 ;  /* 0x3f80000017167423 */ /* 0x002fc80000000006 */
[----:B------:R-:W-:-:S04]  /*b9c0*/  FFMA R22, R23, R22, R23 ;  /* 0x0000001617167223 */ /* 0x000fc80000000017 */
[----:B------:R-:W-:-:S04]  /*b9d0*/  FFMA R23, R5, R22, RZ ;  /* 0x0000001605177223 */ /* 0x000fc800000000ff */
[----:B------:R-:W-:-:S04]  /*b9e0*/  FFMA R25, R6, R23, R5 ;  /* 0x0000001706197223 */ /* 0x000fc80000000005 */
[----:B------:R-:W-:-:S04]  /*b9f0*/  FFMA R23, R22, R25, R23 ;  /* 0x0000001916177223 */ /* 0x000fc80000000017 */
[----:B------:R-:W-:-:S04]  /*ba00*/  FFMA R6, R6, R23, R5 ;  /* 0x0000001706067223 */ /* 0x000fc80000000005 */
[----:B------:R-:W-:-:S05]  /*ba10*/  FFMA R5, R22, R6, R23 ;  /* 0x0000000616057223 */ /* 0x000fca0000000017 */
[----:B------:R-:W-:-:S04]  /*ba20*/  SHF.R.U32.HI R14, RZ, 0x17, R5 ;  /* 0x00000017ff0e7819 */ /* 0x000fc80000011605 */
[----:B------:R-:W-:-:S04]  /*ba30*/  LOP3.LUT R14, R14, 0xff, RZ, 0xc0, !PT ;  /* 0x000000ff0e0e7812 */ /* 0x000fc800078ec0ff */
[----:B------:R-:W-:-:S04]  /*ba40*/  IADD3 R14, R14, R24, RZ ;  /* 0x000000180e0e7210 */ /* 0x000fc80007ffe0ff */
[----:B------:R-:W-:-:S04]  /*ba50*/  IADD3 R19, R14, -0x1, RZ ;  /* 0xffffffff0e137810 */ /* 0x000fc80007ffe0ff */
[----:B------:R-:W-:-:S13]  /*ba60*/  ISETP.GE.U32.AND P0, PT, R19, 0xfe, PT ;  /* 0x000000fe1300780c */ /* 0x000fda0003f06070 */
[----:B------:R-:W-:Y:S05]  /*ba70*/  @!P0 BRA `(.L_x_63) ;  /* 0x0000000000808947 */ /* 0x000fea0003800000 */
[----:B------:R-:W-:-:S13]  /*ba80*/  ISETP.GT.AND P0, PT, R14, 0xfe, PT ;  /* 0x000000fe0e00780c */ /* 0x000fda0003f04270 */
[----:B------:R-:W-:Y:S05]  /*ba90*/  @P0 BRA `(.L_x_64) ;  /* 0x00000000006c0947 */ /* 0x000fea0003800000 */
[----:B------:R-:W-:-:S13]  /*baa0*/  ISETP.GE.AND P0, PT, R14, 0x1, PT ;  /* 0x000000010e00780c */ /* 0x000fda0003f06270 */
[----:B------:R-:W-:Y:S05]  /*bab0*/  @P0 BRA `(.L_x_65) ;  /* 0x0000000000740947 */ /* 0x000fea0003800000 */
[----:B------:R-:W-:Y:S02]  /*bac0*/  ISETP.GE.AND P0, PT, R14, -0x18, PT ;  /* 0xffffffe80e00780c */ /* 0x000fe40003f06270 */
[----:B------:R-:W-:-:S11]  /*bad0*/  LOP3.LUT R5, R5, 0x80000000, RZ, 0xc0, !PT ;  /* 0x8000000005057812 */ /* 0x000fd600078ec0ff */
[----:B------:R-:W-:Y:S05]  /*bae0*/  @!P0 BRA `(.L_x_65) ;  /* 0x0000000000688947 */ /* 0x000fea0003800000 */
[-CC-:B------:R-:W-:Y:S01]  /*baf0*/  FFMA.RZ R19, R22, R6.reuse, R23.reuse ;  /* 0x0000000616137223 */ /* 0x180fe2000000c017 */
[C---:B------:R-:W-:Y:S02]  /*bb00*/  ISETP.NE.AND P4, PT, R14.reuse, RZ, PT ;  /* 0x000000ff0e00720c */ /* 0x040fe40003f85270 */
[----:B------:R-:W-:Y:S02]  /*bb10*/  ISETP.NE.AND P1, PT, R14, RZ, PT ;  /* 0x000000ff0e00720c */ /* 0x000fe40003f25270 */
[----:B------:R-:W-:Y:S01]  /*bb20*/  LOP3.LUT R21, R19, 0x7fffff, RZ, 0xc0, !PT ;  /* 0x007fffff13157812 */ /* 0x000fe200078ec0ff */
[CCC-:B------:R-:W-:Y:S01]  /*bb30*/  FFMA.RP R19, R22.reuse, R6.reuse, R23.reuse ;  /* 0x0000000616137223 */ /* 0x1c0fe20000008017 */
[----:B------:R-:W-:Y:S01]  /*bb40*/  FFMA.RM R6, R22, R6, R23 ;  /* 0x0000000616067223 */ /* 0x000fe20000004017 */
[----:B------:R-:W-:Y:S02]  /*bb50*/  IADD3 R22, R14, 0x20, RZ ;  /* 0x000000200e167810 */ /* 0x000fe40007ffe0ff */
[----:B------:R-:W-:-:S02]  /*bb60*/  LOP3.LUT R21, R21, 0x800000, RZ, 0xfc, !PT ;  /* 0x0080000015157812 */ /* 0x000fc400078efcff */
[----:B------:R-:W-:Y:S02]  /*bb70*/  IADD3 R14, -R14, RZ, RZ ;  /* 0x000000ff0e0e7210 */ /* 0x000fe40007ffe1ff */
[----:B------:R-:W-:Y:S02]  /*bb80*/  SHF.L.U32 R22, R21, R22, RZ ;  /* 0x0000001615167219 */ /* 0x000fe400000006ff */
[----:B------:R-:W-:Y:S02]  /*bb90*/  FSETP.NEU.FTZ.AND P0, PT, R19, R6, PT ;  /* 0x000000061300720b */ /* 0x000fe40003f1d000 */
[----:B------:R-:W-:Y:S02]  /*bba0*/  SEL R6, R14, RZ, P4 ;  /* 0x000000ff0e067207 */ /* 0x000fe40002000000 */
[----:B------:R-:W-:Y:S02]  /*bbb0*/  ISETP.NE.AND P1, PT, R22, RZ, P1 ;  /* 0x000000ff1600720c */ /* 0x000fe40000f25270 */
[----:B------:R-:W-:-:S02]  /*bbc0*/  SHF.R.U32.HI R6, RZ, R6, R21 ;  /* 0x00000006ff067219 */ /* 0x000fc40000011615 */
[----:B------:R-:W-:Y:S02]  /*bbd0*/  PLOP3.LUT P0, PT, P0, P1, PT, 0xa8, 0x0 ;  /* 0x000000000000781c */ /* 0x000fe40000703570 */
[----:B------:R-:W-:Y:S02]  /*bbe0*/  SHF.R.U32.HI R19, RZ, 0x1, R6 ;  /* 0x00000001ff137819 */ /* 0x000fe40000011606 */
[----:B------:R-:W-:-:S04]  /*bbf0*/  SEL R14, RZ, 0x1, !P0 ;  /* 0x00000001ff0e7807 */ /* 0x000fc80004000000 */
[----:B------:R-:W-:-:S04]  /*bc00*/  LOP3.LUT R21, R14, 0x1, R19, 0xf8, !PT ;  /* 0x000000010e157812 */ /* 0x000fc800078ef813 */
[----:B------:R-:W-:-:S04]  /*bc10*/  LOP3.LUT R6, R21, R6, RZ, 0xc0, !PT ;  /* 0x0000000615067212 */ /* 0x000fc800078ec0ff */
[----:B------:R-:W-:-:S04]  /*bc20*/  IADD3 R6, R19, R6, RZ ;  /* 0x0000000613067210 */ /* 0x000fc80007ffe0ff */
[----:B------:R-:W-:Y:S01]  /*bc30*/  LOP3.LUT R5, R6, R5, RZ, 0xfc, !PT ;  /* 0x0000000506057212 */ /* 0x000fe200078efcff */
[----:B------:R-:W-:Y:S06]  /*bc40*/  BRA `(.L_x_65) ;  /* 0x0000000000107947 */ /* 0x000fec0003800000 */
.L_x_64:
[----:B------:R-:W-:-:S04]  /*bc50*/  LOP3.LUT R5, R5, 0x80000000, RZ, 0xc0, !PT ;  /* 0x8000000005057812 */ /* 0x000fc800078ec0ff */
[----:B------:R-:W-:Y:S01]  /*bc60*/  LOP3.LUT R5, R5, 0x7f800000, RZ, 0xfc, !PT ;  /* 0x7f80000005057812 */ /* 0x000fe200078efcff */
[----:B------:R-:W-:Y:S06]  /*bc70*/  BRA `(.L_x_65) ;  /* 0x0000000000047947 */ /* 0x000fec0003800000 */
.L_x_63:
[----:B------:R-:W-:-:S07]  /*bc80*/  LEA R5, R24, R5, 0x17 ;  /* 0x0000000518057211 */ /* 0x000fce00078eb8ff */
.L_x_65:
[----:B------:R-:W-:Y:S05]  /*bc90*/  BSYNC B3 ;  /* 0x0000000000037941 */ /* 0x000fea0003800000 */
.L_x_62:
[----:B------:R-:W-:Y:S05]  /*bca0*/  BRA `(.L_x_66) ;  /* 0x0000000000207947 */ /* 0x000fea0003800000 */
.L_x_61:
[----:B------:R-:W-:-:S04]  /*bcb0*/  LOP3.LUT R5, R6, 0x80000000, R5, 0x48, !PT ;  /* 0x8000000006057812 */ /* 0x000fc800078e4805 */
[----:B------:R-:W-:Y:S01]  /*bcc0*/  LOP3.LUT R5, R5, 0x7f800000, RZ, 0xfc, !PT ;  /* 0x7f80000005057812 */ /* 0x000fe200078efcff */
[----:B------:R-:W-:Y:S06]  /*bcd0*/  BRA `(.L_x_66) ;  /* 0x0000000000147947 */ /* 0x000fec0003800000 */
.L_x_60:
[----:B------:R-:W-:Y:S01]  /*bce0*/  LOP3.LUT R5, R6, 0x80000000, R5, 0x48, !PT ;  /* 0x8000000006057812 */ /* 0x000fe200078e4805 */
[----:B------:R-:W-:Y:S06]  /*bcf0*/  BRA `(.L_x_66) ;  /* 0x00000000000c7947 */ /* 0x000fec0003800000 */
.L_x_59:
[----:B------:R-:W0:Y:S01]  /*bd00*/  MUFU.RSQ R5, -QNAN ;  /* 0xffc0000000057908 */ /* 0x000e220000001400 */
[----:B------:R-:W-:Y:S05]  /*bd10*/  BRA `(.L_x_66) ;  /* 0x0000000000047947 */ /* 0x000fea0003800000 */
.L_x_58:
[----:B------:R-:W-:-:S07]  /*bd20*/  FADD.FTZ R5, R5, R6 ;  /* 0x0000000605057221 */ /* 0x000fce0000010000 */
.L_x_66:
[----:B------:R-:W-:Y:S05]  /*bd30*/  BSYNC B2 ;  /* 0x0000000000027941 */ /* 0x000fea0003800000 */
.L_x_56:
[----:B------:R-:W-:Y:S01]  /*bd40*/  HFMA2.MMA R21, -RZ, RZ, 0, 0 ;  /* 0x00000000ff157435 */ /* 0x000fe200000001ff */
[----:B0-----:R-:W-:-:S05]  /*bd50*/  MOV R6, R5 ;  /* 0x0000000500067202 */ /* 0x001fca0000000f00 */
[----:B------:R-:W-:Y:S05]  /*bd60*/  RET.REL.NODEC R20 `(sample_from_logits) ;  /* 0xffffff4014a47950 */ /* 0x000fea0003c3ffff */
.L_x_67:
[----:B------:R-:W-:-:S00]  /*bd70*/  BRA `(.L_x_67) ;  /* 0xfffffffc00fc7947 */ /* 0x000fc0000383ffff */
[----:B------:R-:W-:-:S00]  /*bd80*/  NOP ;  /* 0x0000000000007918 */ /* 0x000fc00000000000 */
[----:B------:R-:W-:-:S00]  /*bd90*/  NOP ;  /* 0x0000000000007918 */ /* 0x000fc00000000000 */
[----:B------:R-:W-:-:S00]  /*bda0*/  NOP ;  /* 0x0000000000007918 */ /* 0x000fc00000000000 */
[----:B------:R-:W-:-:S00]  /*bdb0*/  NOP ;  /* 0x0000000000007918 */ /* 0x000fc00000000000 */
[----:B------:R-:W-:-:S00]  /*bdc0*/  NOP ;  /* 0x0000000000007918 */ /* 0x000fc00000000000 */
[----:B------:R-:W-:-:S00]  /*bdd0*/  NOP ;  /* 0x0000000000007918 */ /* 0x000fc00000000000 */
[----:B------:R-:W-:-:S00]  /*bde0*/  NOP ;  /* 0x0000000000007918 */ /* 0x000fc00000000000 */
[----:B------:R-:W-:-:S00]  /*bdf0*/  NOP ;  /* 0x0000000000007918 */ /* 0x000fc00000000000 */
.L_x_451:


//--------------------- .text.flash_attention_paged --------------------------
	.section	.text.flash_attention_paged,"ax",@progbits
	.align	128
        .global         flash_attention_paged
        .type           flash_attention_paged,@function
        .size           flash_attention_paged,(.L_x_452 - flash_attention_paged)
        .other          flash_attention_paged,@"STO_CUDA_ENTRY STV_DEFAULT"
flash_attention_paged:
.text.flash_attention_paged:
[----:B------:R-:W0:Y:S08]  /*0000*/  LDC R1, c[0x0][0x28] ;  /* 0x00000a00ff017b82 */ /* 0x000e300000000800 */
[----:B------:R-:W1:Y:S01]  /*0010*/  LDC.64 R8, c[0x0][0x240] ;  /* 0x00009000ff087b82 */ /* 0x000e620000000a00 */
[----:B------:R-:W-:Y:S01]  /*0020*/  ULDC UR4, c[0x0][0x23c] ;  /* 0x00008f0000047ab9 */ /* 0x000fe20000000800 */
[----:B0-----:R-:W-:-:S02]  /*0030*/  IADD3 R1, R1, -0x400, RZ ;  /* 0xfffffc0001017810 */ /* 0x001fc40007ffe0ff */
[----:B------:R-:W-:Y:S02]  /*0040*/  ISETP.NE.AND P0, PT, RZ, UR4, PT ;  /* 0x00000004ff007c0c */ /* 0x000fe4000bf05270 */
[----:B------:R-:W-:Y:S02]  /*0050*/  R2UR UR10, R1 ;  /* 0x00000000010a72ca */ /* 0x000fe400000e0000 */
[----:B------:R-:W0:Y:S01]  /*0060*/  LDC R0, c[0x0][0x264] ;  /* 0x00009900ff007b82 */ /* 0x000e220000000800 */
[----:B-1----:R-:W-:-:S04]  /*0070*/  ISETP.EQ.OR P0, PT, R8, RZ, !P0 ;  /* 0x000000ff0800720c */ /* 0x002fc80004702670 */
[----:B------:R-:W-:-:S04]  /*0080*/  ISETP.EQ.OR P0, PT, R9, RZ, P0 ;  /* 0x000000ff0900720c */ /* 0x000fc80000702670 */
[----:B0-----:R-:W-:-:S13]  /*0090*/  ISETP.EQ.OR P0, PT, R0, RZ, P0 ;  /* 0x000000ff0000720c */ /* 0x001fda0000702670 */
[----:B------:R-:W-:Y:S05]  /*00a0*/  @P0 EXIT ;  /* 0x000000000000094d */ /* 0x000fea0003800000 */
[----:B------:R-:W0:Y:S01]  /*00b0*/  S2R R0, SR_CTAID.X ;  /* 0x0000000000007919 */ /* 0x000e220000002500 */
[----:B------:R-:W-:Y:S01]  /*00c0*/  ULDC UR6, c[0x0][0x0] ;  /* 0x0000000000067ab9 */ /* 0x000fe20000000800 */
[----:B------:R-:W-:Y:S01]  /*00d0*/  ULDC UR5, c[0x0][0x238] ;  /* 0x00008e0000057ab9 */ /* 0x000fe20000000800 */
[----:B------:R-:W0:Y:S01]  /*00e0*/  S2R R3, SR_TID.X ;  /* 0x0000000000037919 */ /* 0x000e220000002100 */
[----:B------:R-:W-:-:S06]  /*00f0*/  UIMAD UR4, UR4, UR5, URZ ;  /* 0x00000005040472a4 */ /* 0x000fcc000f8e023f */
[----:B------:R-:W-:Y:S02]  /*0100*/  IMAD R5, R9, UR4, RZ ;  /* 0x0000000409057c24 */ /* 0x000fe4000f8e02ff */
[----:B0-----:R-:W-:-:S05]  /*0110*/  IMAD R0, R0, UR6, R3 ;  /* 0x0000000600007c24 */ /* 0x001fca000f8e0203 */
[----:B------:R-:W-:-:S13]  /*0120*/  ISETP.GE.U32.AND P0, PT, R0, R5, PT ;  /* 0x000000050000720c */ /* 0x000fda0003f06070 */
[----:B------:R-:W-:Y:S05]  /*0130*/  @P0 EXIT ;  /* 0x000000000000094d */ /* 0x000fea0003800000 */
[----:B------:R-:W0:Y:S01]  /*0140*/  I2F.U32.RP R4, R8 ;  /* 0x0000000800047306 */ /* 0x000e220000209000 */
[----:B------:R-:W-:Y:S01]  /*0150*/  IMAD.MOV.U32 R2, RZ, RZ, RZ ;  /* 0x000000ffff027224 */ /* 0x000fe200078e00ff */
[----:B------:R-:W-:Y:S01]  /*0160*/  ULDC UR4, c[0x0][0x250] ;  /* 0x0000940000047ab9 */ /* 0x000fe20000000800 */
[----:B------:R-:W-:Y:S01]  /*0170*/  ISETP.NE.U32.AND P3, PT, R8, RZ, PT ;  /* 0x000000ff0800720c */ /* 0x000fe20003f65070 */
[----:B------:R-:W-:-:S04]  /*0180*/  ULDC.64 UR8, c[0x0][0x208] ;  /* 0x0000820000087ab9 */ /* 0x000fc80000000a00 */
[----:B0-----:R-:W0:Y:S02]  /*0190*/  MUFU.RCP R4, R4 ;  /* 0x0000000400047308 */ /* 0x001e240000001000 */
[----:B0-----:R-:W-:-:S06]  /*01a0*/  IADD3 R3, R4, 0xffffffe, RZ ;  /* 0x0ffffffe04037810 */ /* 0x001fcc0007ffe0ff */
[----:B------:R-:W0:Y:S02]  /*01b0*/  F2I.FTZ.U32.TRUNC.NTZ R3, R3 ;  /* 0x0000000300037305 */ /* 0x000e24000021f000 */
[----:B0-----:R-:W-:-:S04]  /*01c0*/  IMAD.MOV R7, RZ, RZ, -R3 ;  /* 0x000000ffff077224 */ /* 0x001fc800078e0a03 */
[----:B------:R-:W-:-:S04]  /*01d0*/  IMAD R7, R7, R8, RZ ;  /* 0x0000000807077224 */ /* 0x000fc800078e02ff */
[----:B------:R-:W-:Y:S01]  /*01e0*/  IMAD.HI.U32 R2, R3, R7, R2 ;  /* 0x0000000703027227 */ /* 0x000fe200078e0002 */
[----:B------:R-:W-:-:S05]  /*01f0*/  LOP3.LUT R3, R8, 0x3, RZ, 0xc0, !PT ;  /* 0x0000000308037812 */ /* 0x000fca00078ec0ff */
[----:B------:R-:W-:-:S04]  /*0200*/  IMAD.HI.U32 R2, R2, UR4, RZ ;  /* 0x0000000402027c27 */ /* 0x000fc8000f8e00ff */
[----:B------:R-:W-:-:S04]  /*0210*/  IMAD.MOV R7, RZ, RZ, -R2 ;  /* 0x000000ffff077224 */ /* 0x000fc800078e0a02 */
[----:B------:R-:W-:Y:S01]  /*0220*/  IMAD R7, R8, R7, UR4 ;  /* 0x0000000408077e24 */ /* 0x000fe2000f8e0207 */
[----:B------:R-:W-:Y:S02]  /*0230*/  ULDC UR4, c[0x0][0x258] ;  /* 0x0000960000047ab9 */ /* 0x000fe40000000800 */
[----:B------:R-:W-:Y:S01]  /*0240*/  ISETP.NE.AND P1, PT, RZ, UR4, PT ;  /* 0x00000004ff007c0c */ /* 0x000fe2000bf25270 */
[----:B------:R-:W-:Y:S01]  /*0250*/  ULDC UR4, c[0x0][0x248] ;  /* 0x0000920000047ab9 */ /* 0x000fe20000000800 */
[----:B------:R-:W-:Y:S02]  /*0260*/  ISETP.GE.U32.AND P0, PT, R7, R8, PT ;  /* 0x000000080700720c */ /* 0x000fe40003f06070 */
[----:B------:R-:W-:-:S11]  /*0270*/  ISETP.LE.U32.AND P1, PT, R9, UR4, P1 ;  /* 0x0000000409007c0c */ /* 0x000fd60008f23070 */
[-C--:B------:R-:W-:Y:S02]  /*0280*/  @P0 IADD3 R7, R7, -R8.reuse, RZ ;  /* 0x8000000807070210 */ /* 0x080fe40007ffe0ff */
[----:B------:R-:W-:Y:S02]  /*0290*/  @P0 IADD3 R2, R2, 0x1, RZ ;  /* 0x0000000102020810 */ /* 0x000fe40007ffe0ff */
[----:B------:R-:W-:-:S13]  /*02a0*/  ISETP.GE.U32.AND P2, PT, R7, R8, PT ;  /* 0x000000080700720c */ /* 0x000fda0003f46070 */
[----:B------:R-:W-:Y:S02]  /*02b0*/  @P2 IADD3 R2, R2, 0x1, RZ ;  /* 0x0000000102022810 */ /* 0x000fe40007ffe0ff */
[----:B------:R-:W-:-:S07]  /*02c0*/  @!P3 LOP3.LUT R2, RZ, R8, RZ, 0x33, !PT ;  /* 0x00000008ff02b212 */ /* 0x000fce00078e33ff */
.L_x_148:
[----:B------:R-:W-:Y:S01]  /*02d0*/  ULDC UR6, c[0x0][0x23c] ;  /* 0x00008f0000067ab9 */ /* 0x000fe20000000800 */
[----:B------:R-:W0:Y:S01]  /*02e0*/  LDC.64 R40, c[0x0][0x240] ;  /* 0x00009000ff287b82 */ /* 0x000e220000000a00 */
[----:B-----5:R-:W1:Y:S01]  /*02f0*/  I2F.U32.RP R44, UR6 ;  /* 0x00000006002c7d06 */ /* 0x020e620008209000 */
[----:B------:R-:W-:Y:S01]  /*0300*/  ISETP.NE.U32.AND P3, PT, RZ, UR6, PT ;  /* 0x00000006ff007c0c */ /* 0x000fe2000bf65070 */
[----:B------:R-:W-:-:S06]  /*0310*/  ULDC UR4, c[0x0][0x250] ;  /* 0x0000940000047ab9 */ /* 0x000fcc0000000800 */
[----:B-1----:R-:W1:Y:S08]  /*0320*/  MUFU.RCP R44, R44 ;  /* 0x0000002c002c7308 */ /* 0x002e700000001000 */
[----:B0-----:R-:W0:Y:S01]  /*0330*/  I2F.U32.RP R45, R41 ;  /* 0x00000029002d7306 */ /* 0x001e220000209000 */
[----:B-1----:R-:W-:-:S07]  /*0340*/  IADD3 R42, R44, 0xffffffe, RZ ;  /* 0x0ffffffe2c2a7810 */ /* 0x002fce0007ffe0ff */
[----:B------:R1:W2:Y:S08]  /*0350*/  F2I.FTZ.U32.TRUNC.NTZ R43, R42 ;  /* 0x0000002a002b7305 */ /* 0x0002b0000021f000 */
[----:B0-----:R-:W0:Y:S01]  /*0360*/  MUFU.RCP R45, R45 ;  /* 0x0000002d002d7308 */ /* 0x001e220000001000 */
[----:B-1----:R-:W-:Y:S02]  /*0370*/  IMAD.MOV.U32 R42, RZ, RZ, RZ ;  /* 0x000000ffff2a7224 */ /* 0x002fe400078e00ff */
[----:B--2---:R-:W-:-:S04]  /*0380*/  IMAD.MOV R47, RZ, RZ, -R43 ;  /* 0x000000ffff2f7224 */ /* 0x004fc800078e0a2b */
[----:B------:R-:W-:-:S04]  /*0390*/  IMAD R47, R47, UR6, RZ ;  /* 0x000000062f2f7c24 */ /* 0x000fc8000f8e02ff */
[----:B------:R-:W-:Y:S01]  /*03a0*/  IMAD.HI.U32 R43, R43, R47, R42 ;  /* 0x0000002f2b2b7227 */ /* 0x000fe200078e002a */
[----:B0-----:R-:W-:-:S05]  /*03b0*/  IADD3 R42, R45, 0xffffffe, RZ ;  /* 0x0ffffffe2d2a7810 */ /* 0x001fca0007ffe0ff */
[----:B------:R-:W-:-:S04]  /*03c0*/  IMAD.HI.U32 R50, R43, R0, RZ ;  /* 0x000000002b327227 */ /* 0x000fc800078e00ff */
[----:B------:R-:W-:-:S04]  /*03d0*/  IMAD.MOV R43, RZ, RZ, -R50 ;  /* 0x000000ffff2b7224 */ /* 0x000fc800078e0a32 */
[----:B------:R-:W-:Y:S02]  /*03e0*/  IMAD R44, R43, UR6, R0 ;  /* 0x000000062b2c7c24 */ /* 0x000fe4000f8e0200 */
[----:B------:R0:W1:Y:S03]  /*03f0*/  F2I.FTZ.U32.TRUNC.NTZ R43, R42 ;  /* 0x0000002a002b7305 */ /* 0x000066000021f000 */
[----:B------:R-:W-:Y:S01]  /*0400*/  ISETP.GE.U32.AND P0, PT, R44, UR6, PT ;  /* 0x000000062c007c0c */ /* 0x000fe2000bf06070 */
[----:B0-----:R-:W-:-:S12]  /*0410*/  IMAD.MOV.U32 R42, RZ, RZ, RZ ;  /* 0x000000ffff2a7224 */ /* 0x001fd800078e00ff */
[----:B------:R-:W-:Y:S02]  /*0420*/  @P0 IADD3 R44, R44, -UR6, RZ ;  /* 0x800000062c2c0c10 */ /* 0x000fe4000fffe0ff */
[----:B------:R-:W-:Y:S02]  /*0430*/  @P0 IADD3 R50, R50, 0x1, RZ ;  /* 0x0000000132320810 */ /* 0x000fe40007ffe0ff */
[----:B------:R-:W-:Y:S02]  /*0440*/  ISETP.GE.U32.AND P2, PT, R44, UR6, PT ;  /* 0x000000062c007c0c */ /* 0x000fe4000bf46070 */
[----:B-1----:R-:W-:-:S05]  /*0450*/  IADD3 R44, RZ, -R43, RZ ;  /* 0x8000002bff2c7210 */ /* 0x002fca0007ffe0ff */
[----:B------:R-:W-:-:S04]  /*0460*/  IMAD R45, R44, R41, RZ ;  /* 0x000000292c2d7224 */ /* 0x000fc800078e02ff */
[----:B------:R-:W-:Y:S02]  /*0470*/  IMAD.HI.U32 R43, R43, R45, R42 ;  /* 0x0000002d2b2b7227 */ /* 0x000fe400078e002a */
[----:B------:R-:W-:Y:S02]  /*0480*/  @P2 IADD3 R50, R50, 0x1, RZ ;  /* 0x0000000132322810 */ /* 0x000fe40007ffe0ff */
[----:B------:R-:W-:Y:S02]  /*0490*/  @!P3 LOP3.LUT R50, RZ, UR6, RZ, 0x33, !PT ;  /* 0x00000006ff32bc12 */ /* 0x000fe4000f8e33ff */
[----:B------:R-:W-:Y:S02]  /*04a0*/  ISETP.GT.U32.AND P3, PT, R40, UR4, PT ;  /* 0x0000000428007c0c */ /* 0x000fe4000bf64070 */
[----:B------:R-:W-:Y:S01]  /*04b0*/  ISETP.NE.U32.AND P2, PT, R41, RZ, PT ;  /* 0x000000ff2900720c */ /* 0x000fe20003f45070 */
[----:B------:R-:W-:-:S04]  /*04c0*/  IMAD.HI.U32 R43, R43, R50, RZ ;  /* 0x000000322b2b7227 */ /* 0x000fc800078e00ff */
[----:B------:R-:W-:-:S04]  /*04d0*/  IMAD.MOV R43, RZ, RZ, -R43 ;  /* 0x000000ffff2b7224 */ /* 0x000fc800078e0a2b */
[----:B------:R-:W-:-:S05]  /*04e0*/  IMAD R48, R41, R43, R50 ;  /* 0x0000002b29307224 */ /* 0x000fca00078e0232 */
[----:B------:R-:W-:-:S13]  /*04f0*/  ISETP.GE.U32.AND P0, PT, R48, R41, PT ;  /* 0x000000293000720c */ /* 0x000fda0003f06070 */
[----:B------:R-:W-:-:S05]  /*0500*/  @P0 IMAD.IADD R48, R48, 0x1, -R41 ;  /* 0x0000000130300824 */ /* 0x000fca00078e0a29 */
[----:B------:R-:W-:-:S13]  /*0510*/  ISETP.GE.U32.AND P0, PT, R48, R41, PT ;  /* 0x000000293000720c */ /* 0x000fda0003f06070 */
[-C--:B------:R-:W-:Y:S02]  /*0520*/  @P0 IADD3 R48, R48, -R41.reuse, RZ ;  /* 0x8000002930300210 */ /* 0x080fe40007ffe0ff */
[----:B------:R-:W-:Y:S01]  /*0530*/  @!P2 LOP3.LUT R48, RZ, R41, RZ, 0x33, !PT ;  /* 0x00000029ff30a212 */ /* 0x000fe200078e33ff */
[----:B------:R-:W-:Y:S06]  /*0540*/  @P3 BRA `(.L_x_68) ;  /* 0x000001c0009c3947 */ /* 0x000fec0003800000 */
[----:B------:R-:W-:Y:S01]  /*0550*/  ULDC.64 UR4, c[0x0][0x230] ;  /* 0x00008c0000047ab9 */ /* 0x000fe20000000a00 */
[----:B------:R-:W-:Y:S01]  /*0560*/  IMAD.MOV R47, RZ, RZ, -R50 ;  /* 0x000000ffff2f7224 */ /* 0x000fe200078e0a32 */
[----:B------:R-:W-:Y:S01]  /*0570*/  ISETP.NE.U32.AND P0, PT, RZ, UR4, PT ;  /* 0x00000004ff007c0c */ /* 0x000fe2000bf05070 */
[----:B------:R-:W0:Y:S01]  /*0580*/  I2F.U32.RP R49, R2 ;  /* 0x0000000200317306 */ /* 0x000e220000209000 */
[----:B------:R-:W-:Y:S02]  /*0590*/  IMAD.MOV R51, RZ, RZ, -R2 ;  /* 0x000000ffff337224 */ /* 0x000fe400078e0a02 */
[----:B------:R-:W-:Y:S01]  /*05a0*/  IMAD.MOV.U32 R46, RZ, RZ, RZ ;  /* 0x000000ffff2e7224 */ /* 0x000fe200078e00ff */
[----:B------:R-:W-:Y:S01]  /*05b0*/  ISETP.NE.AND.EX P0, PT, RZ, UR5, PT, P0 ;  /* 0x00000005ff007c0c */ /* 0x000fe2000bf05300 */
[----:B------:R-:W-:Y:S01]  /*05c0*/  IMAD R47, R47, UR6, R0 ;  /* 0x000000062f2f7c24 */ /* 0x000fe2000f8e0200 */
[----:B------:R-:W-:Y:S01]  /*05d0*/  ISETP.NE.U32.AND P3, PT, R2, RZ, PT ;  /* 0x000000ff0200720c */ /* 0x000fe20003f65070 */
[----:B------:R-:W-:Y:S01]  /*05e0*/  ULDC UR4, c[0x0][0x24c] ;  /* 0x0000930000047ab9 */ /* 0x000fe20000000800 */
[----:B------:R-:W-:Y:S01]  /*05f0*/  IADD3 R41, -R41, 0x1, RZ ;  /* 0x0000000129297810 */ /* 0x000fe20007ffe1ff */
[----:B------:R-:W-:-:S08]  /*0600*/  ULDC UR5, c[0x0][0x254] ;  /* 0x0000950000057ab9 */ /* 0x000fd00000000800 */
[----:B------:R-:W1:Y:S01]  /*0610*/  @P0 LDC.64 R42, c[0x0][0x230] ;  /* 0x00008c00ff2a0b82 */ /* 0x000e620000000a00 */
[----:B0-----:R-:W0:Y:S01]  /*0620*/  MUFU.RCP R49, R49 ;  /* 0x0000003100317308 */ /* 0x001e220000001000 */
[----:B-1----:R-:W-:Y:S01]  /*0630*/  @P0 IMAD.WIDE.U32 R44, R47, 0x4, R42 ;  /* 0x000000042f2c0825 */ /* 0x002fe200078e002a */
[----:B0-----:R-:W-:-:S06]  /*0640*/  IADD3 R42, R49, 0xffffffe, RZ ;  /* 0x0ffffffe312a7810 */ /* 0x001fcc0007ffe0ff */
[----:B------:R0:W1:Y:S01]  /*0650*/  F2I.FTZ.U32.TRUNC.NTZ R43, R42 ;  /* 0x0000002a002b7305 */ /* 0x000062000021f000 */
[----:B------:R2:W5:Y:S01]  /*0660*/  @P0 LDG.E.CONSTANT R46, desc[UR8][R44.64] ;  /* 0x000000082c2e0981 */ /* 0x000562000c1e9900 */
[----:B------:R-:W-:Y:S01]  /*0670*/  IMAD R150, R50, UR5, RZ ;  /* 0x0000000532967c24 */ /* 0x000fe2000f8e02ff */
[----:B------:R-:W-:Y:S01]  /*0680*/  BSSY B0, `(.L_x_68) ;  /* 0x0001c13000007945 */ /* 0x000fe20003800000 */
[----:B0-----:R-:W-:Y:S01]  /*0690*/  HFMA2.MMA R42, -RZ, RZ, 0, 0 ;  /* 0x00000000ff2a7435 */ /* 0x001fe200000001ff */
[----:B-1----:R-:W-:-:S09]  /*06a0*/  IMAD R51, R51, R43, RZ ;  /* 0x0000002b33337224 */ /* 0x002fd200078e02ff */
[----:B------:R-:W-:-:S06]  /*06b0*/  IMAD.HI.U32 R43, R43, R51, R42 ;  /* 0x000000332b2b7227 */ /* 0x000fcc00078e002a */
[----:B------:R-:W-:-:S04]  /*06c0*/  IMAD.HI.U32 R43, R43, UR6, RZ ;  /* 0x000000062b2b7c27 */ /* 0x000fc8000f8e00ff */
[----:B--2---:R-:W-:-:S04]  /*06d0*/  IMAD.MOV R45, RZ, RZ, -R43 ;  /* 0x000000ffff2d7224 */ /* 0x004fc800078e0a2b */
[----:B------:R-:W-:-:S05]  /*06e0*/  IMAD R45, R2, R45, UR6 ;  /* 0x00000006022d7e24 */ /* 0x000fca000f8e022d */
[----:B------:R-:W-:-:S13]  /*06f0*/  ISETP.GE.U32.AND P0, PT, R45, R2, PT ;  /* 0x000000022d00720c */ /* 0x000fda0003f06070 */
[----:B------:R-:W-:Y:S01]  /*0700*/  @P0 IMAD.IADD R45, R45, 0x1, -R2 ;  /* 0x000000012d2d0824 */ /* 0x000fe200078e0a02 */
[----:B------:R-:W-:Y:S02]  /*0710*/  @P0 IADD3 R43, R43, 0x1, RZ ;  /* 0x000000012b2b0810 */ /* 0x000fe40007ffe0ff */
[----:B------:R-:W-:Y:S01]  /*0720*/  ISETP.GT.U32.AND P0, PT, R2, UR6, PT ;  /* 0x0000000602007c0c */ /* 0x000fe2000bf04070 */
[----:B------:R-:W-:Y:S01]  /*0730*/  ULDC UR6, c[0x0][0x248] ;  /* 0x0000920000067ab9 */ /* 0x000fe20000000800 */
[----:B------:R-:W-:Y:S02]  /*0740*/  ISETP.GE.U32.AND P2, PT, R45, R2, PT ;  /* 0x000000022d00720c */ /* 0x000fe40003f46070 */
[----:B------:R-:W-:-:S11]  /*0750*/  IADD3 R41, R48, UR6, R41 ;  /* 0x0000000630297c10 */ /* 0x000fd6000fffe029 */
[----:B------:R-:W-:Y:S02]  /*0760*/  @P2 IADD3 R43, R43, 0x1, RZ ;  /* 0x000000012b2b2810 */ /* 0x000fe40007ffe0ff */
[----:B------:R-:W-:-:S04]  /*0770*/  @!P3 LOP3.LUT R43, RZ, R2, RZ, 0x33, !PT ;  /* 0x00000002ff2bb212 */ /* 0x000fc800078e33ff */
[----:B------:R-:W-:-:S04]  /*0780*/  SEL R44, R43, 0x1, !P0 ;  /* 0x000000012b2c7807 */ /* 0x000fc80004000000 */
[----:B------:R-:W0:Y:S01]  /*0790*/  I2F.U32.RP R45, R44 ;  /* 0x0000002c002d7306 */ /* 0x000e220000209000 */
[----:B------:R-:W-:Y:S01]  /*07a0*/  IMAD.MOV R49, RZ, RZ, -R44 ;  /* 0x000000ffff317224 */ /* 0x000fe200078e0a2c */
[----:B------:R-:W-:-:S06]  /*07b0*/  ISETP.NE.U32.AND P3, PT, R44, RZ, PT ;  /* 0x000000ff2c00720c */ /* 0x000fcc0003f65070 */
[----:B0-----:R-:W0:Y:S02]  /*07c0*/  MUFU.RCP R45, R45 ;  /* 0x0000002d002d7308 */ /* 0x001e240000001000 */
[----:B0-----:R-:W-:-:S06]  /*07d0*/  IADD3 R42, R45, 0xffffffe, RZ ;  /* 0x0ffffffe2d2a7810 */ /* 0x001fcc0007ffe0ff */
[----:B------:R0:W1:Y:S02]  /*07e0*/  F2I.FTZ.U32.TRUNC.NTZ R43, R42 ;  /* 0x0000002a002b7305 */ /* 0x000064000021f000 */
[----:B0-----:R-:W-:Y:S01]  /*07f0*/  MOV R42, RZ ;  /* 0x000000ff002a7202 */ /* 0x001fe20000000f00 */
[----:B-1----:R-:W-:-:S04]  /*0800*/  IMAD R49, R49, R43, RZ ;  /* 0x0000002b31317224 */ /* 0x002fc800078e02ff */
[----:B------:R-:W-:-:S04]  /*0810*/  IMAD.HI.U32 R52, R43, R49, R42 ;  /* 0x000000312b347227 */ /* 0x000fc800078e002a */
[----:B------:R-:W-:Y:S02]  /*0820*/  IMAD R42, R50, UR4, RZ ;  /* 0x00000004322a7c24 */ /* 0x000fe4000f8e02ff */
[----:B------:R-:W-:-:S04]  /*0830*/  IMAD.HI.U32 R51, R52, R47, RZ ;  /* 0x0000002f34337227 */ /* 0x000fc800078e00ff */
[----:B------:R-:W-:-:S04]  /*0840*/  IMAD.MOV R43, RZ, RZ, -R51 ;  /* 0x000000ffff2b7224 */ /* 0x000fc800078e0a33 */
[----:B------:R-:W-:Y:S02]  /*0850*/  IMAD R43, R44, R43, R47 ;  /* 0x0000002b2c2b7224 */ /* 0x000fe400078e022f */
[----:B------:R-:W-:-:S03]  /*0860*/  IMAD R47, R47, R40, RZ ;  /* 0x000000282f2f7224 */ /* 0x000fc600078e02ff */
[----:B------:R-:W-:Y:S02]  /*0870*/  ISETP.GE.U32.AND P0, PT, R43, R44, PT ;  /* 0x0000002c2b00720c */ /* 0x000fe40003f06070 */
[----:B------:R-:W-:-:S04]  /*0880*/  IADD3 R150, P4, R150, R47, RZ ;  /* 0x0000002f96967210 */ /* 0x000fc80007f9e0ff */
[----:B------:R-:W-:-:S07]  /*0890*/  IADD3.X R149, RZ, RZ, RZ, P4, !PT ;  /* 0x000000ffff957210 */ /* 0x000fce00027fe4ff */
[----:B------:R-:W-:Y:S01]  /*08a0*/  @P0 IMAD.IADD R43, R43, 0x1, -R44 ;  /* 0x000000012b2b0824 */ /* 0x000fe200078e0a2c */
[----:B------:R-:W-:Y:S02]  /*08b0*/  @P0 IADD3 R51, R51, 0x1, RZ ;  /* 0x0000000133330810 */ /* 0x000fe40007ffe0ff */
[----:B------:R-:W-:Y:S02]  /*08c0*/  ISETP.LT.U32.AND P0, PT, R41, UR6, P1 ;  /* 0x0000000629007c0c */ /* 0x000fe40008f01070 */
[----:B------:R-:W-:Y:S02]  /*08d0*/  ISETP.GE.U32.AND P2, PT, R43, R44, PT ;  /* 0x0000002c2b00720c */ /* 0x000fe40003f46070 */
[----:B------:R-:W-:-:S04]  /*08e0*/  SEL R50, R41, UR6, P0 ;  /* 0x0000000629327c07 */ /* 0x000fc80008000000 */
[----:B------:R-:W-:-:S07]  /*08f0*/  ISETP.NE.AND P0, PT, R50, RZ, PT ;  /* 0x000000ff3200720c */ /* 0x000fce0003f05270 */
[----:B------:R-:W-:Y:S02]  /*0900*/  @P2 IADD3 R51, R51, 0x1, RZ ;  /* 0x0000000133332810 */ /* 0x000fe40007ffe0ff */
[----:B------:R-:W-:Y:S02]  /*0910*/  @!P3 LOP3.LUT R51, RZ, R44, RZ, 0x33, !PT ;  /* 0x0000002cff33b212 */ /* 0x000fe400078e33ff */
[----:B------:R-:W-:Y:S02]  /*0920*/  IADD3 R49, P3, R42, R47, RZ ;  /* 0x0000002f2a317210 */ /* 0x000fe40007f7e0ff */
[----:B------:R-:W-:-:S03]  /*0930*/  ISETP.GE.U32.AND P2, PT, R51, R2, PT ;  /* 0x000000023300720c */ /* 0x000fc60003f46070 */
[----:B------:R-:W-:-:S10]  /*0940*/  IMAD.X R47, RZ, RZ, RZ, P3 ;  /* 0x000000ffff2f7224 */ /* 0x000fd400018e06ff */
[----:B------:R-:W-:Y:S01]  /*0950*/  @P2 IADD3 R51, R2, -0x1, RZ ;  /* 0xffffffff02332810 */ /* 0x000fe20007ffe0ff */
[----:B------:R-:W-:Y:S06]  /*0960*/  @!P0 BRA `(.L_x_69) ;  /* 0x000001b400dc8947 */ /* 0x000fec0003800000 */
[----:B------:R-:W-:-:S13]  /*0970*/  ISETP.GE.U32.AND P0, PT, R40, 0x101, PT ;  /* 0x000001012800780c */ /* 0x000fda0003f06070 */
[----:B------:R-:W-:Y:S05]  /*0980*/  @!P0 BRA `(.L_x_70) ;  /* 0x0000018400e88947 */ /* 0x000fea0003800000 */
[----:B------:R-:W-:Y:S01]  /*0990*/  BSSY B1, `(.L_x_71) ;  /* 0x00000f6000017945 */ /* 0x000fe20003800000 */
[----:B------:R-:W-:Y:S02]  /*09a0*/  IMAD R51, R51, R40, RZ ;  /* 0x0000002833337224 */ /* 0x000fe400078e02ff */
[----:B------:R-:W-:Y:S02]  /*09b0*/  IMAD.MOV.U32 R52, RZ, RZ, -0x800000 ;  /* 0xff800000ff347424 */ /* 0x000fe400078e00ff */
[----:B------:R-:W-:-:S07]  /*09c0*/  IMAD.MOV.U32 R53, RZ, RZ, RZ ;  /* 0x000000ffff357224 */ /* 0x000fce00078e00ff */
.L_x_80:
[----:B------:R-:W0:Y:S01]  /*09d0*/  LDC R54, c[0x0][0x264] ;  /* 0x00009900ff367b82 */ /* 0x000e220000000800 */
[----:B------:R-:W-:Y:S01]  /*09e0*/  ULDC UR4, c[0x0][0x268] ;  /* 0x00009a0000047ab9 */ /* 0x000fe20000000800 */
[----:B------:R-:W-:Y:S01]  /*09f0*/  BSSY B2, `(.L_x_72) ;  /* 0x00000ec000027945 */ /* 0x000fe20003800000 */
[----:B0-----:R-:W0:Y:S01]  /*0a00*/  I2F.U32.RP R42, R54 ;  /* 0x00000036002a7306 */ /* 0x001e220000209000 */
[----:B------:R-:W-:-:S07]  /*0a10*/  ISETP.NE.U32.AND P3, PT, R54, RZ, PT ;  /* 0x000000ff3600720c */ /* 0x000fce0003f65070 */
[----:B0-----:R-:W0:Y:S02]  /*0a20*/  MUFU.RCP R42, R42 ;  /* 0x0000002a002a7308 */ /* 0x001e240000001000 */
[----:B0-----:R-:W-:-:S06]  /*0a30*/  IADD3 R40, R42, 0xffffffe, RZ ;  /* 0x0ffffffe2a287810 */ /* 0x001fcc0007ffe0ff */
[----:B------:R0:W1:Y:S02]  /*0a40*/  F2I.FTZ.U32.TRUNC.NTZ R41, R40 ;  /* 0x0000002800297305 */ /* 0x000064000021f000 */
[----:B0-----:R-:W-:Y:S01]  /*0a50*/  HFMA2.MMA R40, -RZ, RZ, 0, 0 ;  /* 0x00000000ff287435 */ /* 0x001fe200000001ff */
[----:B-1----:R-:W-:-:S04]  /*0a60*/  IMAD.MOV R43, RZ, RZ, -R41 ;  /* 0x000000ffff2b7224 */ /* 0x002fc800078e0a29 */
[----:B------:R-:W-:-:S05]  /*0a70*/  IMAD R43, R43, R54, RZ ;  /* 0x000000362b2b7224 */ /* 0x000fca00078e02ff */
[----:B------:R-:W-:-:S06]  /*0a80*/  IMAD.HI.U32 R44, R41, R43, R40 ;  /* 0x0000002b292c7227 */ /* 0x000fcc00078e0028 */
[----:B------:R-:W-:-:S04]  /*0a90*/  IMAD.HI.U32 R43, R44, R53, RZ ;  /* 0x000000352c2b7227 */ /* 0x000fc800078e00ff */
[----:B------:R-:W-:-:S04]  /*0aa0*/  IMAD.MOV R44, RZ, RZ, -R43 ;  /* 0x000000ffff2c7224 */ /* 0x000fc800078e0a2b */
[----:B------:R-:W-:-:S05]  /*0ab0*/  IMAD R41, R54, R44, R53 ;  /* 0x0000002c36297224 */ /* 0x000fca00078e0235 */
[----:B------:R-:W-:-:S13]  /*0ac0*/  ISETP.GE.U32.AND P0, PT, R41, R54, PT ;  /* 0x000000362900720c */ /* 0x000fda0003f06070 */
[----:B------:R-:W-:Y:S01]  /*0ad0*/  @P0 IMAD.IADD R41, R41, 0x1, -R54 ;  /* 0x0000000129290824 */ /* 0x000fe200078e0a36 */
[----:B------:R-:W-:-:S04]  /*0ae0*/  @P0 IADD3 R43, R43, 0x1, RZ ;  /* 0x000000012b2b0810 */ /* 0x000fc80007ffe0ff */
[----:B------:R-:W-:-:S13]  /*0af0*/  ISETP.GE.U32.AND P2, PT, R41, R54, PT ;  /* 0x000000362900720c */ /* 0x000fda0003f46070 */
[----:B------:R-:W-:Y:S02]  /*0b00*/  @P2 IADD3 R43, R43, 0x1, RZ ;  /* 0x000000012b2b2810 */ /* 0x000fe40007ffe0ff */
[----:B------:R-:W-:-:S04]  /*0b10*/  @!P3 LOP3.LUT R43, RZ, R54, RZ, 0x33, !PT ;  /* 0x00000036ff2bb212 */ /* 0x000fc800078e33ff */
[----:B------:R-:W-:-:S13]  /*0b20*/  ISETP.GE.U32.AND P0, PT, R43, UR4, PT ;  /* 0x000000042b007c0c */ /* 0x000fda000bf06070 */
[----:B------:R-:W-:Y:S05]  /*0b30*/  @P0 BRA `(.L_x_73) ;  /* 0x0000000c005c0947 */ /* 0x000fea0003800000 */
[----:B------:R-:W0:Y:S08]  /*0b40*/  LDC.64 R40, c[0x0][0x218] ;  /* 0x00008600ff287b82 */ /* 0x000e300000000a00 */
[----:B------:R-:W1:Y:S01]  /*0b50*/  LDC R44, c[0x0][0x240] ;  /* 0x00009000ff2c7b82 */ /* 0x000e620000000800 */
[----:B------:R-:W-:Y:S01]  /*0b60*/  IMAD.MOV R42, RZ, RZ, -R43 ;  /* 0x000000ffff2a7224 */ /* 0x000fe200078e0a2b */
[----:B------:R-:W-:Y:S01]  /*0b70*/  ULDC UR4, c[0x0][0x250] ;  /* 0x0000940000047ab9 */ /* 0x000fe20000000800 */
[----:B0-----:R-:W-:-:S06]  /*0b80*/  IMAD.WIDE.U32 R40, R43, 0x8, R40 ;  /* 0x000000082b287825 */ /* 0x001fcc00078e0028 */
[----:B------:R-:W5:Y:S01]  /*0b90*/  LDG.E.64.CONSTANT R40, desc[UR8][R40.64] ;  /* 0x0000000828287981 */ /* 0x000f62000c1e9b00 */
[----:B------:R-:W-:Y:S01]  /*0ba0*/  IMAD R43, R54, R42, R53 ;  /* 0x0000002a362b7224 */ /* 0x000fe200078e0235 */
[----:B-1----:R-:W-:Y:S02]  /*0bb0*/  IADD3 R42, R44, -0x1, RZ ;  /* 0xffffffff2c2a7810 */ /* 0x002fe40007ffe0ff */
[----:B------:R-:W-:Y:S01]  /*0bc0*/  MOV R156, RZ ;  /* 0x000000ff009c7202 */ /* 0x000fe20000000f00 */
[----:B------:R-:W-:Y:S01]  /*0bd0*/  IMAD R54, R43, UR4, RZ ;  /* 0x000000042b367c24 */ /* 0x000fe2000f8e02ff */
[----:B------:R-:W-:Y:S01]  /*0be0*/  ISETP.GE.U32.AND P0, PT, R42, 0x3, PT ;  /* 0x000000032a00780c */ /* 0x000fe20003f06070 */
[----:B------:R-:W-:-:S03]  /*0bf0*/  UMOV UR4, URZ ;  /* 0x0000003f00047c82 */ /* 0x000fc60008000000 */
[----:B------:R-:W-:-:S05]  /*0c00*/  IADD3 R151, P2, R54, R51, RZ ;  /* 0x0000003336977210 */ /* 0x000fca0007f5e0ff */
[----:B------:R-:W-:-:S04]  /*0c10*/  IMAD.X R154, RZ, RZ, RZ, P2 ;  /* 0x000000ffff9a7224 */ /* 0x000fc800010e06ff */
[----:B------:R-:W-:Y:S05]  /*0c20*/  @!P0 BRA `(.L_x_74) ;  /* 0x0000000800a48947 */ /* 0x000fea0003800000 */
[----:B------:R-:W-:-:S05]  /*0c30*/  IMAD.IADD R155, R44, 0x1, -R3 ;  /* 0x000000012c9b7824 */ /* 0x000fca00078e0a03 */
[----:B------:R-:W-:-:S13]  /*0c40*/  ISETP.GT.AND P0, PT, R155, RZ, PT ;  /* 0x000000ff9b00720c */ /* 0x000fda0003f04270 */
[----:B------:R-:W-:Y:S05]  /*0c50*/  @!P0 BRA `(.L_x_75) ;  /* 0x0000000800348947 */ /* 0x000fea0003800000 */
[----:B------:R-:W-:Y:S02]  /*0c60*/  ISETP.GT.AND P2, PT, R155, 0xc, PT ;  /* 0x0000000c9b00780c */ /* 0x000fe40003f44270 */
[----:B------:R-:W-:-:S11]  /*0c70*/  PLOP3.LUT P0, PT, PT, PT, PT, 0x80, 0x0 ;  /* 0x000000000000781c */ /* 0x000fd60003f0f070 */
[----:B------:R-:W-:Y:S05]  /*0c80*/  @!P2 BRA `(.L_x_76) ;  /* 0x000000040064a947 */ /* 0x000fea0003800000 */
[----:B------:R-:W-:-:S13]  /*0c90*/  PLOP3.LUT P0, PT, PT, PT, PT, 0x8, 0x0 ;  /* 0x000000000000781c */ /* 0x000fda0003f0e170 */
.L_x_77:
[----:B------:R-:W-:Y:S01]  /*0ca0*/  IADD3 R42, P2, R49, UR4, RZ ;  /* 0x00000004312a7c10 */ /* 0x000fe2000ff5e0ff */
[----:B------:R-:W-:-:S04]  /*0cb0*/  ULDC.64 UR6, c[0x0][0x210] ;  /* 0x0000840000067ab9 */ /* 0x000fc80000000a00 */
[----:B------:R-:W-:Y:S01]  /*0cc0*/  IMAD.X R43, RZ, RZ, R47, P2 ;  /* 0x000000ffff2b7224 */ /* 0x000fe200010e062f */
[----:B------:R-:W-:-:S04]  /*0cd0*/  LEA R152, P2, R42, UR6, 0x2 ;  /* 0x000000062a987c11 */ /* 0x000fc8000f8410ff */
[----:B------:R-:W-:Y:S02]  /*0ce0*/  LEA.HI.X R153, R42, UR7, R43, 0x2, P2 ;  /* 0x000000072a997c11 */ /* 0x000fe400090f142b */
[----:B------:R-:W-:-:S03]  /*0cf0*/  IADD3 R43, P2, R151, UR4, RZ ;  /* 0x00000004972b7c10 */ /* 0x000fc6000ff5e0ff */
[----:B------:R-:W2:Y:S01]  /*0d00*/  LDG.E.CONSTANT R44, desc[UR8][R152.64+0x4] ;  /* 0x00000408982c7981 */ /* 0x000ea2000c1e9900 */
[----:B------:R-:W-:Y:S02]  /*0d10*/  IADD3.X R42, RZ, R154, RZ, P2, !PT ;  /* 0x0000009aff2a7210 */ /* 0x000fe400017fe4ff */
[C---:B-----5:R-:W-:Y:S01]  /*0d20*/  LEA R54, P2, R43.reuse, R40, 0x2 ;  /* 0x000000282b367211 */ /* 0x060fe200078410ff */
[----:B------:R-:W3:Y:S03]  /*0d30*/  LDG.E.CONSTANT R158, desc[UR8][R152.64+0x8] ;  /* 0x00000808989e7981 */ /* 0x000ee6000c1e9900 */
[----:B------:R-:W-:Y:S02]  /*0d40*/  LEA.HI.X R55, R43, R41, R42, 0x2, P2 ;  /* 0x000000292b377211 */ /* 0x000fe400010f142a */
[----:B------:R0:W4:Y:S04]  /*0d50*/  LDG.E.CONSTANT R42, desc[UR8][R152.64] ;  /* 0x00000008982a7981 */ /* 0x000128000c1e9900 */
[----:B------:R-:W4:Y:S04]  /*0d60*/  LDG.E.CONSTANT R43, desc[UR8][R54.64] ;  /* 0x00000008362b7981 */ /* 0x000f28000c1e9900 */
[----:B------:R-:W2:Y:S04]  /*0d70*/  LDG.E.CONSTANT R45, desc[UR8][R54.64+0x4] ;  /* 0x00000408362d7981 */ /* 0x000ea8000c1e9900 */
[----:B------:R1:W3:Y:S01]  /*0d80*/  LDG.E.CONSTANT R157, desc[UR8][R54.64+0x8] ;  /* 0x00000808369d7981 */ /* 0x0002e2000c1e9900 */
[----:B------:R-:W-:-:S03]  /*0d90*/  UIADD3 UR5, UR4, 0x4, URZ ;  /* 0x0000000404057890 */ /* 0x000fc6000fffe03f */
[----:B0-----:R-:W5:Y:S04]  /*0da0*/  LDG.E.CONSTANT R152, desc[UR8][R152.64+0xc] ;  /* 0x00000c0898987981 */ /* 0x001f68000c1e9900 */
[----:B-1----:R-:W5:Y:S01]  /*0db0*/  LDG.E.CONSTANT R55, desc[UR8][R54.64+0xc] ;  /* 0x00000c0836377981 */ /* 0x002f62000c1e9900 */
[----:B----4-:R-:W-:-:S04]  /*0dc0*/  FFMA R42, R43, R42, R156 ;  /* 0x0000002a2b2a7223 */ /* 0x010fc8000000009c */
[----:B--2---:R-:W-:-:S04]  /*0dd0*/  FFMA R42, R45, R44, R42 ;  /* 0x0000002c2d2a7223 */ /* 0x004fc8000000002a */
[----:B---3--:R-:W-:Y:S01]  /*0de0*/  FFMA R156, R157, R158, R42 ;  /* 0x0000009e9d9c7223 */ /* 0x008fe2000000002a */
[----:B------:R-:W-:-:S05]  /*0df0*/  IADD3 R42, P2, R49, UR5, RZ ;  /* 0x00000005312a7c10 */ /* 0x000fca000ff5e0ff */
[----:B------:R-:W-:Y:S01]  /*0e00*/  IMAD.X R43, RZ, RZ, R47, P2 ;  /* 0x000000ffff2b7224 */ /* 0x000fe200010e062f */
[----:B------:R-:W-:-:S04]  /*0e10*/  LEA R44, P2, R42, UR6, 0x2 ;  /* 0x000000062a2c7c11 */ /* 0x000fc8000f8410ff */
[----:B------:R-:W-:Y:S02]  /*0e20*/  LEA.HI.X R45, R42, UR7, R43, 0x2, P2 ;  /* 0x000000072a2d7c11 */ /* 0x000fe400090f142b */
[----:B------:R-:W-:-:S03]  /*0e30*/  IADD3 R43, P2, R151, UR5, RZ ;  /* 0x00000005972b7c10 */ /* 0x000fc6000ff5e0ff */
[----:B------:R-:W2:Y:S02]  /*0e40*/  LDG.E.CONSTANT R158, desc[UR8][R44.64] ;  /* 0x000000082c9e7981 */ /* 0x000ea4000c1e9900 */
[----:B------:R-:W-:Y:S01]  /*0e50*/  IMAD.X R157, RZ, RZ, R154, P2 ;  /* 0x000000ffff9d7224 */ /* 0x000fe200010e069a */
[C---:B------:R-:W-:Y:S01]  /*0e60*/  LEA R42, P2, R43.reuse, R40, 0x2 ;  /* 0x000000282b2a7211 */ /* 0x040fe200078410ff */
[----:B------:R-:W3:Y:S03]  /*0e70*/  LDG.E.CONSTANT R160, desc[UR8][R44.64+0x4] ;  /* 0x000004082ca07981 */ /* 0x000ee6000c1e9900 */
[----:B------:R-:W-:Y:S01]  /*0e80*/  LEA.HI.X R43, R43, R41, R157, 0x2, P2 ;  /* 0x000000292b2b7211 */ /* 0x000fe200010f149d */
[----:B------:R0:W4:Y:S04]  /*0e90*/  LDG.E.CONSTANT R162, desc[UR8][R44.64+0x8] ;  /* 0x000008082ca27981 */ /* 0x000128000c1e9900 */
[----:B------:R-:W2:Y:S04]  /*0ea0*/  LDG.E.CONSTANT R157, desc[UR8][R42.64] ;  /* 0x000000082a9d7981 */ /* 0x000ea8000c1e9900 */
[----:B------:R-:W3:Y:S04]  /*0eb0*/  LDG.E.CONSTANT R159, desc[UR8][R42.64+0x4] ;  /* 0x000004082a9f7981 */ /* 0x000ee8000c1e9900 */
[----:B------:R1:W4:Y:S01]  /*0ec0*/  LDG.E.CONSTANT R161, desc[UR8][R42.64+0x8] ;  /* 0x000008082aa17981 */ /* 0x000322000c1e9900 */
[----:B------:R-:W-:Y:S01]  /*0ed0*/  UIADD3 UR5, UR4, 0x8, URZ ;  /* 0x0000000804057890 */ /* 0x000fe2000fffe03f */
[----:B-----5:R-:W-:-:S02]  /*0ee0*/  FFMA R156, R55, R152, R156 ;  /* 0x00000098379c7223 */ /* 0x020fc4000000009c */
[----:B0-----:R-:W5:Y:S03]  /*0ef0*/  LDG.E.CONSTANT R44, desc[UR8][R44.64+0xc] ;  /* 0x00000c082c2c7981 */ /* 0x001f66000c1e9900 */
[----:B------:R-:W-:Y:S01]  /*0f00*/  IADD3 R54, P2, R49, UR5, RZ ;  /* 0x0000000531367c10 */ /* 0x000fe2000ff5e0ff */
[----:B-1----:R-:W5:Y:S04]  /*0f10*/  LDG.E.CONSTANT R43, desc[UR8][R42.64+0xc] ;  /* 0x00000c082a2b7981 */ /* 0x002f68000c1e9900 */
[----:B------:R-:W-:Y:S01]  /*0f20*/  IMAD.X R55, RZ, RZ, R47, P2 ;  /* 0x000000ffff377224 */ /* 0x000fe200010e062f */
[----:B------:R-:W-:-:S04]  /*0f30*/  LEA R152, P2, R54, UR6, 0x2 ;  /* 0x0000000636987c11 */ /* 0x000fc8000f8410ff */
[----:B------:R-:W-:Y:S02]  /*0f40*/  LEA.HI.X R153, R54, UR7, R55, 0x2, P2 ;  /* 0x0000000736997c11 */ /* 0x000fe400090f1437 */
[----:B------:R-:W-:Y:S01]  /*0f50*/  IADD3 R55, P2, R151, UR5, RZ ;  /* 0x0000000597377c10 */ /* 0x000fe2000ff5e0ff */
[----:B--2---:R-:W-:-:S03]  /*0f60*/  FFMA R156, R157, R158, R156 ;  /* 0x0000009e9d9c7223 */ /* 0x004fc6000000009c */
[----:B------:R-:W-:Y:S01]  /*0f70*/  IADD3.X R157, RZ, R154, RZ, P2, !PT ;  /* 0x0000009aff9d7210 */ /* 0x000fe200017fe4ff */
[----:B------:R-:W2:Y:S01]  /*0f80*/  LDG.E.CONSTANT R158, desc[UR8][R152.64] ;  /* 0x00000008989e7981 */ /* 0x000ea2000c1e9900 */
[----:B------:R-:W-:-:S04]  /*0f90*/  LEA R54, P2, R55, R40, 0x2 ;  /* 0x0000002837367211 */ /* 0x000fc800078410ff */
[----:B------:R-:W-:-:S05]  /*0fa0*/  LEA.HI.X R55, R55, R41, R157, 0x2, P2 ;  /* 0x0000002937377211 */ /* 0x000fca00010f149d */
[----:B------:R-:W2:Y:S01]  /*0fb0*/  LDG.E.CONSTANT R157, desc[UR8][R54.64] ;  /* 0x00000008369d7981 */ /* 0x000ea2000c1e9900 */
[----:B---3--:R-:W-:-:S03]  /*0fc0*/  FFMA R156, R159, R160, R156 ;  /* 0x000000a09f9c7223 */ /* 0x008fc6000000009c */
[----:B------:R-:W3:Y:S01]  /*0fd0*/  LDG.E.CONSTANT R160, desc[UR8][R152.64+0x4] ;  /* 0x0000040898a07981 */ /* 0x000ee2000c1e9900 */
[----:B----4-:R-:W-:-:S03]  /*0fe0*/  FFMA R156, R161, R162, R156 ;  /* 0x000000a2a19c7223 */ /* 0x010fc6000000009c */
[----:B------:R-:W3:Y:S04]  /*0ff0*/  LDG.E.CONSTANT R159, desc[UR8][R54.64+0x4] ;  /* 0x00000408369f7981 */ /* 0x000ee8000c1e9900 */
[----:B------:R0:W4:Y:S04]  /*1000*/  LDG.E.CONSTANT R161, desc[UR8][R54.64+0x8] ;  /* 0x0000080836a17981 */ /* 0x000128000c1e9900 */
        /* <DEDUP_REMOVED lines=9> */
[----:B------:R-:W-:-:S03]  /*10a0*/  IADD3 R43, P2, R151, UR5, RZ ;  /* 0x00000005972b7c10 */ /* 0x000fc6000ff5e0ff */
[----:B------:R-:W5:Y:S01]  /*10b0*/  LDG.E.CONSTANT R164, desc[UR8][R44.64+0xc] ;  /* 0x00000c082ca47981 */ /* 0x000f62000c1e9900 */
[----:B--2---:R-:W-:Y:S01]  /*10c0*/  FFMA R156, R157, R158, R156 ;  /* 0x0000009e9d9c7223 */ /* 0x004fe2000000009c */
[----:B------:R-:W-:Y:S01]  /*10d0*/  IMAD.X R157, RZ, RZ, R154, P2 ;  /* 0x000000ffff9d7224 */ /* 0x000fe200010e069a */
[C---:B------:R-:W-:Y:S01]  /*10e0*/  LEA R42, P2, R43.reuse, R40, 0x2 ;  /* 0x000000282b2a7211 */ /* 0x040fe200078410ff */
[----:B------:R-:W2:Y:S03]  /*10f0*/  LDG.E.CONSTANT R158, desc[UR8][R44.64] ;  /* 0x000000082c9e7981 */ /* 0x000ea6000c1e9900 */
[----:B------:R-:W-:Y:S01]  /*1100*/  LEA.HI.X R43, R43, R41, R157, 0x2, P2 ;  /* 0x000000292b2b7211 */ /* 0x000fe200010f149d */
[----:B---3--:R-:W-:Y:S02]  /*1110*/  FFMA R156, R159, R160, R156 ;  /* 0x000000a09f9c7223 */ /* 0x008fe4000000009c */
[----:B------:R-:W3:Y:S04]  /*1120*/  LDG.E.CONSTANT R160, desc[UR8][R44.64+0x4] ;  /* 0x000004082ca07981 */ /* 0x000ee8000c1e9900 */
[----:B------:R-:W2:Y:S04]  /*1130*/  LDG.E.CONSTANT R157, desc[UR8][R42.64] ;  /* 0x000000082a9d7981 */ /* 0x000ea8000c1e9900 */
[----:B------:R-:W3:Y:S01]  /*1140*/  LDG.E.CONSTANT R159, desc[UR8][R42.64+0x4] ;  /* 0x000004082a9f7981 */ /* 0x000ee2000c1e9900 */
[----:B----4-:R-:W-:-:S03]  /*1150*/  FFMA R156, R161, R162, R156 ;  /* 0x000000a2a19c7223 */ /* 0x010fc6000000009c */
[----:B------:R-:W4:Y:S04]  /*1160*/  LDG.E.CONSTANT R161, desc[UR8][R42.64+0x8] ;  /* 0x000008082aa17981 */ /* 0x000f28000c1e9900 */
[----:B------:R-:W4:Y:S04]  /*1170*/  LDG.E.CONSTANT R162, desc[UR8][R44.64+0x8] ;  /* 0x000008082ca27981 */ /* 0x000f28000c1e9900 */
[----:B------:R-:W4:Y:S01]  /*1180*/  LDG.E.CONSTANT R163, desc[UR8][R42.64+0xc] ;  /* 0x00000c082aa37981 */ /* 0x000f22000c1e9900 */
[----:B------:R-:W-:Y:S01]  /*1190*/  IADD3 R155, R155, -0x10, RZ ;  /* 0xfffffff09b9b7810 */ /* 0x000fe20007ffe0ff */
[----:B-----5:R-:W-:-:S03]  /*11a0*/  FFMA R156, R55, R152, R156 ;  /* 0x00000098379c7223 */ /* 0x020fc6000000009c */
[----:B------:R-:W-:Y:S01]  /*11b0*/  ISETP.GT.AND P2, PT, R155, 0xc, PT ;  /* 0x0000000c9b00780c */ /* 0x000fe20003f44270 */
[----:B------:R-:W-:Y:S01]  /*11c0*/  UIADD3 UR4, UR4, 0x10, URZ ;  /* 0x0000001004047890 */ /* 0x000fe2000fffe03f */
[----:B--2---:R-:W-:-:S04]  /*11d0*/  FFMA R156, R157, R158, R156 ;  /* 0x0000009e9d9c7223 */ /* 0x004fc8000000009c */
[----:B---3--:R-:W-:-:S04]  /*11e0*/  FFMA R156, R159, R160, R156 ;  /* 0x000000a09f9c7223 */ /* 0x008fc8000000009c */
[----:B----4-:R-:W-:-:S04]  /*11f0*/  FFMA R156, R161, R162, R156 ;  /* 0x000000a2a19c7223 */ /* 0x010fc8000000009c */
[----:B------:R-:W-:Y:S01]  /*1200*/  FFMA R156, R163, R164, R156 ;  /* 0x000000a4a39c7223 */ /* 0x000fe2000000009c */
[----:B------:R-:W-:Y:S06]  /*1210*/  @P2 BRA `(.L_x_77) ;  /* 0xfffffff800a02947 */ /* 0x000fec000383ffff */
.L_x_76:
[----:B------:R-:W-:-:S13]  /*1220*/  ISETP.GT.AND P2, PT, R155, 0x4, PT ;  /* 0x000000049b00780c */ /* 0x000fda0003f44270 */
[----:B------:R-:W-:Y:S05]  /*1230*/  @!P2 BRA `(.L_x_78) ;  /* 0x0000000000b4a947 */ /* 0x000fea0003800000 */
        /* <DEDUP_REMOVED lines=31> */
[----:B------:R-:W4:Y:S04]  /*1430*/  LDG.E.CONSTANT R162, desc[UR8][R44.64+0x8] ;  /* 0x000008082ca27981 */ /* 0x000f28000c1e9900 */
[----:B------:R-:W2:Y:S04]  /*1440*/  LDG.E.CONSTANT R157, desc[UR8][R42.64] ;  /* 0x000000082a9d7981 */ /* 0x000ea8000c1e9900 */
[----:B------:R-:W3:Y:S04]  /*1450*/  LDG.E.CONSTANT R159, desc[UR8][R42.64+0x4] ;  /* 0x000004082a9f7981 */ /* 0x000ee8000c1e9900 */
[----:B------:R-:W4:Y:S04]  /*1460*/  LDG.E.CONSTANT R161, desc[UR8][R42.64+0x8] ;  /* 0x000008082aa17981 */ /* 0x000f28000c1e9900 */
[----:B------:R-:W4:Y:S04]  /*1470*/  LDG.E.CONSTANT R163, desc[UR8][R42.64+0xc] ;  /* 0x00000c082aa37981 */ /* 0x000f28000c1e9900 */
[----:B------:R-:W4:Y:S01]  /*1480*/  LDG.E.CONSTANT R164, desc[UR8][R44.64+0xc] ;  /* 0x00000c082ca47981 */ /* 0x000f22000c1e9900 */
[----:B-----5:R-:W-:Y:S01]  /*1490*/  FFMA R156, R55, R152, R156 ;  /* 0x00000098379c7223 */ /* 0x020fe2000000009c */
[----:B------:R-:W-:-:S02]  /*14a0*/  PLOP3.LUT P0, PT, PT, PT, PT, 0x8, 0x0 ;  /* 0x000000000000781c */ /* 0x000fc40003f0e170 */
[----:B------:R-:W-:Y:S01]  /*14b0*/  IADD3 R155, R155, -0x8, RZ ;  /* 0xfffffff89b9b7810 */ /* 0x000fe20007ffe0ff */
[----:B------:R-:W-:Y:S01]  /*14c0*/  UIADD3 UR4, UR4, 0x8, URZ ;  /* 0x0000000804047890 */ /* 0x000fe2000fffe03f */
[----:B--2---:R-:W-:-:S04]  /*14d0*/  FFMA R156, R157, R158, R156 ;  /* 0x0000009e9d9c7223 */ /* 0x004fc8000000009c */
[----:B---3--:R-:W-:-:S04]  /*14e0*/  FFMA R156, R159, R160, R156 ;  /* 0x000000a09f9c7223 */ /* 0x008fc8000000009c */
[----:B----4-:R-:W-:-:S04]  /*14f0*/  FFMA R156, R161, R162, R156 ;  /* 0x000000a2a19c7223 */ /* 0x010fc8000000009c */
[----:B------:R-:W-:-:S07]  /*1500*/  FFMA R156, R163, R164, R156 ;  /* 0x000000a4a39c7223 */ /* 0x000fce000000009c */
.L_x_78:
[----:B------:R-:W-:-:S13]  /*1510*/  ISETP.NE.OR P0, PT, R155, RZ, P0 ;  /* 0x000000ff9b00720c */ /* 0x000fda0000705670 */
[----:B------:R-:W-:Y:S05]  /*1520*/  @!P0 BRA `(.L_x_74) ;  /* 0x0000000000648947 */ /* 0x000fea0003800000 */
.L_x_75:
        /* <DEDUP_REMOVED lines=10> */
[----:B------:R-:W-:Y:S01]  /*15d0*/  LEA.HI.X R43, R43, R41, R54, 0x2, P0 ;  /* 0x000000292b2b7211 */ /* 0x000fe200000f1436 */
[----:B------:R-:W4:Y:S04]  /*15e0*/  LDG.E.CONSTANT R160, desc[UR8][R44.64+0xc] ;  /* 0x00000c082ca07981 */ /* 0x000f28000c1e9900 */
[----:B------:R-:W5:Y:S04]  /*15f0*/  LDG.E.CONSTANT R54, desc[UR8][R44.64] ;  /* 0x000000082c367981 */ /* 0x000f68000c1e9900 */
[----:B------:R-:W5:Y:S04]  /*1600*/  LDG.E.CONSTANT R55, desc[UR8][R42.64] ;  /* 0x000000082a377981 */ /* 0x000f68000c1e9900 */
[----:B------:R-:W2:Y:S04]  /*1610*/  LDG.E.CONSTANT R153, desc[UR8][R42.64+0x4] ;  /* 0x000004082a997981 */ /* 0x000ea8000c1e9900 */
[----:B------:R-:W3:Y:S04]  /*1620*/  LDG.E.CONSTANT R157, desc[UR8][R42.64+0x8] ;  /* 0x000008082a9d7981 */ /* 0x000ee8000c1e9900 */
[----:B------:R-:W4:Y:S01]  /*1630*/  LDG.E.CONSTANT R159, desc[UR8][R42.64+0xc] ;  /* 0x00000c082a9f7981 */ /* 0x000f22000c1e9900 */
[----:B------:R-:W-:-:S04]  /*1640*/  IADD3 R155, R155, -0x4, RZ ;  /* 0xfffffffc9b9b7810 */ /* 0x000fc80007ffe0ff */
[----:B------:R-:W-:Y:S01]  /*1650*/  ISETP.NE.AND P0, PT, R155, RZ, PT ;  /* 0x000000ff9b00720c */ /* 0x000fe20003f05270 */
[----:B------:R-:W-:Y:S01]  /*1660*/  UIADD3 UR4, UR4, 0x4, URZ ;  /* 0x0000000404047890 */ /* 0x000fe2000fffe03f */
[----:B-----5:R-:W-:-:S04]  /*1670*/  FFMA R54, R55, R54, R156 ;  /* 0x0000003637367223 */ /* 0x020fc8000000009c */
[----:B--2---:R-:W-:-:S04]  /*1680*/  FFMA R54, R153, R152, R54 ;  /* 0x0000009899367223 */ /* 0x004fc80000000036 */
[----:B---3--:R-:W-:-:S04]  /*1690*/  FFMA R54, R157, R158, R54 ;  /* 0x0000009e9d367223 */ /* 0x008fc80000000036 */
[----:B----4-:R-:W-:Y:S01]  /*16a0*/  FFMA R156, R159, R160, R54 ;  /* 0x000000a09f9c7223 */ /* 0x010fe20000000036 */
[----:B------:R-:W-:Y:S06]  /*16b0*/  @P0 BRA `(.L_x_75) ;  /* 0xfffffffc009c0947 */ /* 0x000fec000383ffff */
.L_x_74:
[----:B------:R-:W-:-:S13]  /*16c0*/  ISETP.NE.AND P0, PT, R3, RZ, PT ;  /* 0x000000ff0300720c */ /* 0x000fda0003f05270 */
[----:B------:R-:W-:Y:S05]  /*16d0*/  @!P0 BRA `(.L_x_79) ;  /* 0x0000000000548947 */ /* 0x000fea0003800000 */
[----:B------:R-:W-:-:S04]  /*16e0*/  IADD3 R151, P0, R151, UR4, RZ ;  /* 0x0000000497977c10 */ /* 0x000fc8000ff1e0ff */
[----:B-----5:R-:W-:Y:S01]  /*16f0*/  LEA R40, P2, R151, R40, 0x2 ;  /* 0x0000002897287211 */ /* 0x020fe200078410ff */
[----:B------:R-:W-:Y:S01]  /*1700*/  IMAD.X R154, RZ, RZ, R154, P0 ;  /* 0x000000ffff9a7224 */ /* 0x000fe200000e069a */
[----:B------:R-:W-:Y:S01]  /*1710*/  IADD3 R43, P0, R49, UR4, RZ ;  /* 0x00000004312b7c10 */ /* 0x000fe2000ff1e0ff */
[----:B------:R-:W-:-:S03]  /*1720*/  ULDC.64 UR4, c[0x0][0x210] ;  /* 0x0000840000047ab9 */ /* 0x000fc60000000a00 */
[----:B------:R-:W-:Y:S01]  /*1730*/  LEA.HI.X R41, R151, R41, R154, 0x2, P2 ;  /* 0x0000002997297211 */ /* 0x000fe200010f149a */
[----:B------:R-:W-:Y:S01]  /*1740*/  IMAD.X R44, RZ, RZ, R47, P0 ;  /* 0x000000ffff2c7224 */ /* 0x000fe200000e062f */
[----:B------:R-:W-:-:S03]  /*1750*/  LEA R42, P0, R43, UR4, 0x2 ;  /* 0x000000042b2a7c11 */ /* 0x000fc6000f8010ff */
[----:B------:R-:W2:Y:S01]  /*1760*/  LDG.E.CONSTANT R45, desc[UR8][R40.64] ;  /* 0x00000008282d7981 */ /* 0x000ea2000c1e9900 */
[----:B------:R-:W-:-:S05]  /*1770*/  LEA.HI.X R43, R43, UR5, R44, 0x2, P0 ;  /* 0x000000052b2b7c11 */ /* 0x000fca00080f142c */
[----:B------:R-:W2:Y:S01]  /*1780*/  LDG.E.CONSTANT R44, desc[UR8][R42.64] ;  /* 0x000000082a2c7981 */ /* 0x000ea2000c1e9900 */
[----:B------:R-:W-:Y:S01]  /*1790*/  ISETP.NE.AND P0, PT, R3, 0x1, PT ;  /* 0x000000010300780c */ /* 0x000fe20003f05270 */
[----:B--2---:R-:W-:-:S12]  /*17a0*/  FFMA R156, R45, R44, R156 ;  /* 0x0000002c2d9c7223 */ /* 0x004fd8000000009c */
[----:B------:R-:W-:Y:S05]  /*17b0*/  @!P0 BRA `(.L_x_79) ;  /* 0x00000000001c8947 */ /* 0x000fea0003800000 */
[----:B------:R-:W-:Y:S01]  /*17c0*/  ISETP.NE.AND P0, PT, R3, 0x2, PT ;  /* 0x000000020300780c */ /* 0x000fe20003f05270 */
[----:B------:R-:W2:Y:S04]  /*17d0*/  LDG.E.CONSTANT R45, desc[UR8][R40.64+0x4] ;  /* 0x00000408282d7981 */ /* 0x000ea8000c1e9900 */
[----:B------:R-:W2:Y:S08]  /*17e0*/  LDG.E.CONSTANT R44, desc[UR8][R42.64+0x4] ;  /* 0x000004082a2c7981 */ /* 0x000eb0000c1e9900 */
[----:B------:R-:W3:Y:S04]  /*17f0*/  @P0 LDG.E.CONSTANT R55, desc[UR8][R40.64+0x8] ;  /* 0x0000080828370981 */ /* 0x000ee8000c1e9900 */
[----:B------:R-:W3:Y:S01]  /*1800*/  @P0 LDG.E.CONSTANT R54, desc[UR8][R42.64+0x8] ;  /* 0x000008082a360981 */ /* 0x000ee2000c1e9900 */
[----:B--2---:R-:W-:-:S04]  /*1810*/  FFMA R156, R45, R44, R156 ;  /* 0x0000002c2d9c7223 */ /* 0x004fc8000000009c */
[----:B---3--:R-:W-:-:S07]  /*1820*/  @P0 FFMA R156, R55, R54, R156 ;  /* 0x00000036379c0223 */ /* 0x008fce000000009c */
.L_x_79:
[----:B------:R-:W-:Y:S02]  /*1830*/  ULDC UR4, c[0x0][0x260] ;  /* 0x0000980000047ab9 */ /* 0x000fe40000000800 */
[----:B-----5:R-:W-:Y:S01]  /*1840*/  IADD3 R40, R53, -UR4, -R48 ;  /* 0x8000000435287c10 */ /* 0x020fe2000fffe830 */
[----:B------:R-:W-:Y:S02]  /*1850*/  ULDC UR4, c[0x0][0x25c] ;  /* 0x0000970000047ab9 */ /* 0x000fe40000000800 */
[----:B------:R-:W-:Y:S01]  /*1860*/  FMUL R41, R156, UR4 ;  /* 0x000000049c297c20 */ /* 0x000fe20008400000 */
[----:B------:R-:W-:-:S05]  /*1870*/  I2FP.F32.S32 R40, R40 ;  /* 0x0000002800287245 */ /* 0x000fca0000201400 */
[----:B------:R-:W-:-:S05]  /*1880*/  FFMA R41, R40, R46, R41 ;  /* 0x0000002e28297223 */ /* 0x000fca0000000029 */
[----:B------:R-:W-:-:S04]  /*1890*/  FSETP.GT.AND P0, PT, R41, R52, PT ;  /* 0x000000342900720b */ /* 0x000fc80003f04000 */
[----:B------:R-:W-:-:S09]  /*18a0*/  FSEL R52, R41, R52, P0 ;  /* 0x0000003429347208 */ /* 0x000fd20000000000 */
.L_x_73:
[----:B------:R-:W-:Y:S05]  /*18b0*/  BSYNC B2 ;  /* 0x0000000000027941 */ /* 0x000fea0003800000 */
.L_x_72:
[----:B------:R-:W-:-:S04]  /*18c0*/  IADD3 R53, R53, 0x1, RZ ;  /* 0x0000000135357810 */ /* 0x000fc80007ffe0ff */
[----:B------:R-:W-:-:S13]  /*18d0*/  ISETP.GE.U32.AND P0, PT, R53, R50, PT ;  /* 0x000000323500720c */ /* 0x000fda0003f06070 */
[----:B------:R-:W-:Y:S05]  /*18e0*/  @!P0 BRA `(.L_x_80) ;  /* 0xfffffff000388947 */ /* 0x000fea000383ffff */
[----:B------:R-:W-:Y:S05]  /*18f0*/  BSYNC B1 ;  /* 0x0000000000017941 */ /* 0x000fea0003800000 */
.L_x_71:
[----:B------:R-:W-:Y:S01]  /*1900*/  HFMA2.MMA R151, -RZ, RZ, 0, 0 ;  /* 0x00000000ff977435 */ /* 0x000fe200000001ff */
[----:B------:R-:W-:Y:S01]  /*1910*/  BSSY B1, `(.L_x_81) ;  /* 0x00000fd000017945 */ /* 0x000fe20003800000 */
[----:B------:R-:W-:-:S09]  /*1920*/  IMAD.MOV.U32 R53, RZ, RZ, RZ ;  /* 0x000000ffff357224 */ /* 0x000fd200078e00ff */
.L_x_90:
[----:B------:R-:W0:Y:S01]  /*1930*/  LDC R45, c[0x0][0x264] ;  /* 0x00009900ff2d7b82 */ /* 0x000e220000000800 */
[----:B------:R-:W-:Y:S01]  /*1940*/  ULDC UR4, c[0x0][0x268] ;  /* 0x00009a0000047ab9 */ /* 0x000fe20000000800 */
[----:B------:R-:W-:Y:S01]  /*1950*/  BSSY B2, `(.L_x_82) ;  /* 0x00000f5000027945 */ /* 0x000fe20003800000 */
[----:B0-----:R-:W0:Y:S01]  /*1960*/  I2F.U32.RP R42, R45 ;  /* 0x0000002d002a7306 */ /* 0x001e220000209000 */
[----:B------:R-:W-:-:S07]  /*1970*/  ISETP.NE.U32.AND P3, PT, R45, RZ, PT ;  /* 0x000000ff2d00720c */ /* 0x000fce0003f65070 */
[----:B0-----:R-:W0:Y:S02]  /*1980*/  MUFU.RCP R42, R42 ;  /* 0x0000002a002a7308 */ /* 0x001e240000001000 */
[----:B0-----:R-:W-:-:S06]  /*1990*/  IADD3 R41, R42, 0xffffffe, RZ ;  /* 0x0ffffffe2a297810 */ /* 0x001fcc0007ffe0ff */
[----:B------:R-:W0:Y:S02]  /*19a0*/  F2I.FTZ.U32.TRUNC.NTZ R41, R41 ;  /* 0x0000002900297305 */ /* 0x000e24000021f000 */
[----:B0-----:R-:W-:-:S04]  /*19b0*/  IMAD.MOV R40, RZ, RZ, -R41 ;  /* 0x000000ffff287224 */ /* 0x001fc800078e0a29 */
[----:B------:R-:W-:Y:S02]  /*19c0*/  IMAD R43, R40, R45, RZ ;  /* 0x0000002d282b7224 */ /* 0x000fe400078e02ff */
[----:B------:R-:W-:-:S04]  /*19d0*/  IMAD.MOV.U32 R40, RZ, RZ, RZ ;  /* 0x000000ffff287224 */ /* 0x000fc800078e00ff */
[----:B------:R-:W-:-:S06]  /*19e0*/  IMAD.HI.U32 R40, R41, R43, R40 ;  /* 0x0000002b29287227 */ /* 0x000fcc00078e0028 */
[----:B------:R-:W-:-:S04]  /*19f0*/  IMAD.HI.U32 R43, R40, R151, RZ ;  /* 0x00000097282b7227 */ /* 0x000fc800078e00ff */
[----:B------:R-:W-:-:S04]  /*1a00*/  IMAD.MOV R40, RZ, RZ, -R43 ;  /* 0x000000ffff287224 */ /* 0x000fc800078e0a2b */
[----:B------:R-:W-:-:S05]  /*1a10*/  IMAD R40, R45, R40, R151 ;  /* 0x000000282d287224 */ /* 0x000fca00078e0297 */
[----:B------:R-:W-:-:S13]  /*1a20*/  ISETP.GE.U32.AND P0, PT, R40, R45, PT ;  /* 0x0000002d2800720c */ /* 0x000fda0003f06070 */
[-C--:B------:R-:W-:Y:S02]  /*1a30*/  @P0 IADD3 R40, R40, -R45.reuse, RZ ;  /* 0x8000002d28280210 */ /* 0x080fe40007ffe0ff */
[----:B------:R-:W-:Y:S02]  /*1a40*/  @P0 IADD3 R43, R43, 0x1, RZ ;  /* 0x000000012b2b0810 */ /* 0x000fe40007ffe0ff */
        /* <DEDUP_REMOVED lines=12> */
[----:B-1----:R-:W-:Y:S01]  /*1b10*/  IADD3 R43, R44, -0x1, RZ ;  /* 0xffffffff2c2b7810 */ /* 0x002fe20007ffe0ff */
[----:B------:R-:W-:Y:S02]  /*1b20*/  IMAD.MOV.U32 R157, RZ, RZ, RZ ;  /* 0x000000ffff9d7224 */ /* 0x000fe400078e00ff */
[----:B------:R-:W-:Y:S01]  /*1b30*/  IMAD R42, R42, UR4, RZ ;  /* 0x000000042a2a7c24 */ /* 0x000fe2000f8e02ff */
[----:B------:R-:W-:Y:S01]  /*1b40*/  ISETP.GE.U32.AND P2, PT, R43, 0x3, PT ;  /* 0x000000032b00780c */ /* 0x000fe20003f46070 */
[----:B------:R-:W-:-:S03]  /*1b50*/  UMOV UR4, URZ ;  /* 0x0000003f00047c82 */ /* 0x000fc60008000000 */
[----:B------:R-:W-:-:S05]  /*1b60*/  IADD3 R154, P0, R42, R51, RZ ;  /* 0x000000332a9a7210 */ /* 0x000fca0007f1e0ff */
[----:B------:R-:W-:-:S04]  /*1b70*/  IMAD.X R156, RZ, RZ, RZ, P0 ;  /* 0x000000ffff9c7224 */ /* 0x000fc800000e06ff */
[----:B------:R-:W-:Y:S05]  /*1b80*/  @!P2 BRA `(.L_x_84) ;  /* 0x0000000800a4a947 */ /* 0x000fea0003800000 */
[----:B------:R-:W-:-:S04]  /*1b90*/  IADD3 R155, -R3, R44, RZ ;  /* 0x0000002c039b7210 */ /* 0x000fc80007ffe1ff */
[----:B------:R-:W-:-:S13]  /*1ba0*/  ISETP.GT.AND P0, PT, R155, RZ, PT ;  /* 0x000000ff9b00720c */ /* 0x000fda0003f04270 */
[----:B------:R-:W-:Y:S05]  /*1bb0*/  @!P0 BRA `(.L_x_85) ;  /* 0x0000000800348947 */ /* 0x000fea0003800000 */
[----:B------:R-:W-:Y:S02]  /*1bc0*/  ISETP.GT.AND P2, PT, R155, 0xc, PT ;  /* 0x0000000c9b00780c */ /* 0x000fe40003f44270 */
[----:B------:R-:W-:-:S11]  /*1bd0*/  PLOP3.LUT P0, PT, PT, PT, PT, 0x80, 0x0 ;  /* 0x000000000000781c */ /* 0x000fd60003f0f070 */
[----:B------:R-:W-:Y:S05]  /*1be0*/  @!P2 BRA `(.L_x_86) ;  /* 0x000000040064a947 */ /* 0x000fea0003800000 */
[----:B------:R-:W-:-:S13]  /*1bf0*/  PLOP3.LUT P0, PT, PT, PT, PT, 0x8, 0x0 ;  /* 0x000000000000781c */ /* 0x000fda0003f0e170 */
.L_x_87:
[----:B------:R-:W-:Y:S01]  /*1c00*/  IADD3 R42, P2, R49, UR4, RZ ;  /* 0x00000004312a7c10 */ /* 0x000fe2000ff5e0ff */
[----:B------:R-:W-:-:S04]  /*1c10*/  ULDC.64 UR6, c[0x0][0x210] ;  /* 0x0000840000067ab9 */ /* 0x000fc80000000a00 */
[----:B------:R-:W-:Y:S01]  /*1c20*/  IMAD.X R43, RZ, RZ, R47, P2 ;  /* 0x000000ffff2b7224 */ /* 0x000fe200010e062f */
[----:B------:R-:W-:-:S04]  /*1c30*/  LEA R152, P2, R42, UR6, 0x2 ;  /* 0x000000062a987c11 */ /* 0x000fc8000f8410ff */
[----:B------:R-:W-:Y:S02]  /*1c40*/  LEA.HI.X R153, R42, UR7, R43, 0x2, P2 ;  /* 0x000000072a997c11 */ /* 0x000fe400090f142b */
[----:B------:R-:W-:-:S03]  /*1c50*/  IADD3 R43, P2, R154, UR4, RZ ;  /* 0x000000049a2b7c10 */ /* 0x000fc6000ff5e0ff */
[----:B------:R-:W2:Y:S02]  /*1c60*/  LDG.E.CONSTANT R44, desc[UR8][R152.64+0x4] ;  /* 0x00000408982c7981 */ /* 0x000ea4000c1e9900 */
[----:B------:R-:W-:Y:S01]  /*1c70*/  IMAD.X R42, RZ, RZ, R156, P2 ;  /* 0x000000ffff2a7224 */ /* 0x000fe200010e069c */
        /* <DEDUP_REMOVED lines=18> */
[----:B------:R-:W2:Y:S01]  /*1da0*/  LDG.E.CONSTANT R162, desc[UR8][R44.64] ;  /* 0x000000082ca27981 */ /* 0x000ea2000c1e9900 */
[----:B------:R-:W-:Y:S02]  /*1db0*/  IADD3.X R158, RZ, R156, RZ, P2, !PT ;  /* 0x0000009cff9e7210 */ /* 0x000fe400017fe4ff */
[C---:B------:R-:W-:Y:S01]  /*1dc0*/  LEA R42, P2, R43.reuse, R40, 0x2 ;  /* 0x000000282b2a7211 */ /* 0x040fe200078410ff */
[----:B------:R-:W3:Y:S03]  /*1dd0*/  LDG.E.CONSTANT R163, desc[UR8][R44.64+0x4] ;  /* 0x000004082ca37981 */ /* 0x000ee6000c1e9900 */
[----:B------:R-:W-:Y:S01]  /*1de0*/  LEA.HI.X R43, R43, R41, R158, 0x2, P2 ;  /* 0x000000292b2b7211 */ /* 0x000fe200010f149e */
[----:B------:R-:W4:Y:S04]  /*1df0*/  LDG.E.CONSTANT R165, desc[UR8][R44.64+0x8] ;  /* 0x000008082ca57981 */ /* 0x000f28000c1e9900 */
[----:B------:R-:W2:Y:S04]  /*1e00*/  LDG.E.CONSTANT R160, desc[UR8][R42.64] ;  /* 0x000000082aa07981 */ /* 0x000ea8000c1e9900 */
[----:B------:R-:W3:Y:S04]  /*1e10*/  LDG.E.CONSTANT R164, desc[UR8][R42.64+0x4] ;  /* 0x000004082aa47981 */ /* 0x000ee8000c1e9900 */
[----:B------:R-:W4:Y:S04]  /*1e20*/  LDG.E.CONSTANT R159, desc[UR8][R42.64+0x8] ;  /* 0x000008082a9f7981 */ /* 0x000f28000c1e9900 */
[----:B------:R0:W4:Y:S04]  /*1e30*/  LDG.E.CONSTANT R158, desc[UR8][R42.64+0xc] ;  /* 0x00000c082a9e7981 */ /* 0x000128000c1e9900 */
[----:B------:R1:W4:Y:S01]  /*1e40*/  LDG.E.CONSTANT R161, desc[UR8][R44.64+0xc] ;  /* 0x00000c082ca17981 */ /* 0x000322000c1e9900 */
[----:B------:R-:W-:Y:S01]  /*1e50*/  UIADD3 UR5, UR4, 0x8, URZ ;  /* 0x0000000804057890 */ /* 0x000fe2000fffe03f */
[----:B-----5:R-:W-:-:S05]  /*1e60*/  FFMA R157, R54, R152, R157 ;  /* 0x00000098369d7223 */ /* 0x020fca000000009d */
[----:B------:R-:W-:-:S05]  /*1e70*/  IADD3 R54, P2, R49, UR5, RZ ;  /* 0x0000000531367c10 */ /* 0x000fca000ff5e0ff */
[----:B------:R-:W-:Y:S01]  /*1e80*/  IMAD.X R55, RZ, RZ, R47, P2 ;  /* 0x000000ffff377224 */ /* 0x000fe200010e062f */
[----:B------:R-:W-:-:S04]  /*1e90*/  LEA R152, P2, R54, UR6, 0x2 ;  /* 0x0000000636987c11 */ /* 0x000fc8000f8410ff */
[----:B------:R-:W-:Y:S02]  /*1ea0*/  LEA.HI.X R153, R54, UR7, R55, 0x2, P2 ;  /* 0x0000000736997c11 */ /* 0x000fe400090f1437 */
[----:B0-----:R-:W-:-:S03]  /*1eb0*/  IADD3 R43, P2, R154, UR5, RZ ;  /* 0x000000059a2b7c10 */ /* 0x001fc6000ff5e0ff */
[----:B-1----:R-:W5:Y:S02]  /*1ec0*/  LDG.E.CONSTANT R44, desc[UR8][R152.64+0x4] ;  /* 0x00000408982c7981 */ /* 0x002f64000c1e9900 */
[----:B------:R-:W-:Y:S01]  /*1ed0*/  IMAD.X R42, RZ, RZ, R156, P2 ;  /* 0x000000ffff2a7224 */ /* 0x000fe200010e069c */
[----:B------:R-:W-:-:S04]  /*1ee0*/  LEA R54, P2, R43, R40, 0x2 ;  /* 0x000000282b367211 */ /* 0x000fc800078410ff */
[----:B------:R-:W-:Y:S02]  /*1ef0*/  LEA.HI.X R55, R43, R41, R42, 0x2, P2 ;  /* 0x000000292b377211 */ /* 0x000fe400010f142a */
[----:B------:R-:W5:Y:S04]  /*1f00*/  LDG.E.CONSTANT R42, desc[UR8][R152.64] ;  /* 0x00000008982a7981 */ /* 0x000f68000c1e9900 */
[----:B------:R-:W5:Y:S04]  /*1f10*/  LDG.E.CONSTANT R43, desc[UR8][R54.64] ;  /* 0x00000008362b7981 */ /* 0x000f68000c1e9900 */
[----:B------:R-:W5:Y:S01]  /*1f20*/  LDG.E.CONSTANT R45, desc[UR8][R54.64+0x4] ;  /* 0x00000408362d7981 */ /* 0x000f62000c1e9900 */
[----:B--2---:R-:W-:-:S04]  /*1f30*/  FFMA R157, R160, R162, R157 ;  /* 0x000000a2a09d7223 */ /* 0x004fc8000000009d */
[----:B---3--:R-:W-:Y:S02]  /*1f40*/  FFMA R164, R164, R163, R157 ;  /* 0x000000a3a4a47223 */ /* 0x008fe4000000009d */
[----:B------:R-:W2:Y:S02]  /*1f50*/  LDG.E.CONSTANT R157, desc[UR8][R54.64+0x8] ;  /* 0x00000808369d7981 */ /* 0x000ea4000c1e9900 */
[----:B----4-:R-:W-:-:S04]  /*1f60*/  FFMA R159, R159, R165, R164 ;  /* 0x000000a59f9f7223 */ /* 0x010fc800000000a4 */
[----:B------:R-:W-:Y:S02]  /*1f70*/  FFMA R158, R158, R161, R159 ;  /* 0x000000a19e9e7223 */ /* 0x000fe4000000009f */
[----:B------:R-:W2:Y:S01]  /*1f80*/  LDG.E.CONSTANT R159, desc[UR8][R152.64+0x8] ;  /* 0x00000808989f7981 */ /* 0x000ea2000c1e9900 */
[----:B------:R-:W-:Y:S01]  /*1f90*/  UIADD3 UR5, UR4, 0xc, URZ ;  /* 0x0000000c04057890 */ /* 0x000fe2000fffe03f */
[----:B-----5:R-:W-:-:S05]  /*1fa0*/  FFMA R42, R43, R42, R158 ;  /* 0x0000002a2b2a7223 */ /* 0x020fca000000009e */
[----:B------:R-:W-:Y:S01]  /*1fb0*/  IADD3 R43, P2, R154, UR5, RZ ;  /* 0x000000059a2b7c10 */ /* 0x000fe2000ff5e0ff */
[----:B------:R0:W3:Y:S01]  /*1fc0*/  LDG.E.CONSTANT R158, desc[UR8][R54.64+0xc] ;  /* 0x00000c08369e7981 */ /* 0x0000e2000c1e9900 */
[----:B------:R-:W-:-:S03]  /*1fd0*/  FFMA R42, R45, R44, R42 ;  /* 0x0000002c2d2a7223 */ /* 0x000fc6000000002a */
[----:B------:R-:W-:Y:S02]  /*1fe0*/  IMAD.X R44, RZ, RZ, R156, P2 ;  /* 0x000000ffff2c7224 */ /* 0x000fe400010e069c */
[----:B--2---:R-:W-:Y:S01]  /*1ff0*/  FFMA R157, R157, R159, R42 ;  /* 0x0000009f9d9d7223 */ /* 0x004fe2000000002a */
[C---:B------:R-:W-:Y:S01]  /*2000*/  LEA R42, P2, R43.reuse, R40, 0x2 ;  /* 0x000000282b2a7211 */ /* 0x040fe200078410ff */
[----:B------:R1:W3:Y:S03]  /*2010*/  LDG.E.CONSTANT R159, desc[UR8][R152.64+0xc] ;  /* 0x00000c08989f7981 */ /* 0x0002e6000c1e9900 */
[----:B------:R-:W-:Y:S02]  /*2020*/  LEA.HI.X R43, R43, R41, R44, 0x2, P2 ;  /* 0x000000292b2b7211 */ /* 0x000fe400010f142c */
[----:B------:R-:W-:-:S03]  /*2030*/  IADD3 R45, P2, R49, UR5, RZ ;  /* 0x00000005312d7c10 */ /* 0x000fc6000ff5e0ff */
[----:B------:R-:W2:Y:S01]  /*2040*/  LDG.E.CONSTANT R162, desc[UR8][R42.64+0x4] ;  /* 0x000004082aa27981 */ /* 0x000ea2000c1e9900 */
[----:B------:R-:W-:Y:S02]  /*2050*/  IADD3.X R160, RZ, R47, RZ, P2, !PT ;  /* 0x0000002fffa07210 */ /* 0x000fe400017fe4ff */
[C---:B------:R-:W-:Y:S01]  /*2060*/  LEA R44, P2, R45.reuse, UR6, 0x2 ;  /* 0x000000062d2c7c11 */ /* 0x040fe2000f8410ff */
[----:B0-----:R-:W4:Y:S03]  /*2070*/  LDG.E.CONSTANT R54, desc[UR8][R42.64+0x8] ;  /* 0x000008082a367981 */ /* 0x001f26000c1e9900 */
[----:B------:R-:W-:Y:S01]  /*2080*/  LEA.HI.X R45, R45, UR7, R160, 0x2, P2 ;  /* 0x000000072d2d7c11 */ /* 0x000fe200090f14a0 */
[----:B------:R-:W5:Y:S04]  /*2090*/  LDG.E.CONSTANT R161, desc[UR8][R42.64+0xc] ;  /* 0x00000c082aa17981 */ /* 0x000f68000c1e9900 */
[----:B------:R-:W2:Y:S04]  /*20a0*/  LDG.E.CONSTANT R160, desc[UR8][R42.64] ;  /* 0x000000082aa07981 */ /* 0x000ea8000c1e9900 */
[----:B------:R-:W2:Y:S04]  /*20b0*/  LDG.E.CONSTANT R55, desc[UR8][R44.64] ;  /* 0x000000082c377981 */ /* 0x000ea8000c1e9900 */
[----:B-1----:R-:W4:Y:S04]  /*20c0*/  LDG.E.CONSTANT R152, desc[UR8][R44.64+0x4] ;  /* 0x000004082c987981 */ /* 0x002f28000c1e9900 */
[----:B------:R-:W5:Y:S04]  /*20d0*/  LDG.E.CONSTANT R153, desc[UR8][R44.64+0x8] ;  /* 0x000008082c997981 */ /* 0x000f68000c1e9900 */
[----:B------:R-:W5:Y:S01]  /*20e0*/  LDG.E.CONSTANT R163, desc[UR8][R44.64+0xc] ;  /* 0x00000c082ca37981 */ /* 0x000f62000c1e9900 */
[----:B------:R-:W-:-:S04]  /*20f0*/  IADD3 R155, R155, -0x10, RZ ;  /* 0xfffffff09b9b7810 */ /* 0x000fc80007ffe0ff */
[----:B------:R-:W-:Y:S01]  /*2100*/  ISETP.GT.AND P2, PT, R155, 0xc, PT ;  /* 0x0000000c9b00780c */ /* 0x000fe20003f44270 */
[----:B------:R-:W-:Y:S01]  /*2110*/  UIADD3 UR4, UR4, 0x10, URZ ;  /* 0x0000001004047890 */ /* 0x000fe2000fffe03f */
[----:B---3--:R-:W-:-:S04]  /*2120*/  FFMA R157, R158, R159, R157 ;  /* 0x0000009f9e9d7223 */ /* 0x008fc8000000009d */
[----:B--2---:R-:W-:-:S04]  /*2130*/  FFMA R55, R160, R55, R157 ;  /* 0x00000037a0377223 */ /* 0x004fc8000000009d */
[----:B----4-:R-:W-:-:S04]  /*2140*/  FFMA R55, R162, R152, R55 ;  /* 0x00000098a2377223 */ /* 0x010fc80000000037 */
[----:B-----5:R-:W-:-:S04]  /*2150*/  FFMA R54, R54, R153, R55 ;  /* 0x0000009936367223 */ /* 0x020fc80000000037 */
[----:B------:R-:W-:Y:S01]  /*2160*/  FFMA R157, R161, R163, R54 ;  /* 0x000000a3a19d7223 */ /* 0x000fe20000000036 */
[----:B------:R-:W-:Y:S06]  /*2170*/  @P2 BRA `(.L_x_87) ;  /* 0xfffffff800a02947 */ /* 0x000fec000383ffff */
.L_x_86:
        /* <DEDUP_REMOVED lines=13> */
[----:B------:R-:W4:Y:S04]  /*2250*/  LDG.E.CONSTANT R43, desc[UR8][R152.64] ;  /* 0x00000008982b7981 */ /* 0x000f28000c1e9900 */
[----:B------:R-:W4:Y:S04]  /*2260*/  LDG.E.CONSTANT R42, desc[UR8][R54.64] ;  /* 0x00000008362a7981 */ /* 0x000f28000c1e9900 */
[----:B------:R-:W2:Y:S04]  /*2270*/  LDG.E.CONSTANT R45, desc[UR8][R54.64+0x4] ;  /* 0x00000408362d7981 */ /* 0x000ea8000c1e9900 */
[----:B------:R-:W3:Y:S01]  /*2280*/  LDG.E.CONSTANT R159, desc[UR8][R54.64+0x8] ;  /* 0x00000808369f7981 */ /* 0x000ee2000c1e9900 */
[----:B------:R-:W-:Y:S01]  /*2290*/  UIADD3 UR5, UR4, 0x4, URZ ;  /* 0x0000000404057890 */ /* 0x000fe2000fffe03f */
[----:B----4-:R-:W-:-:S05]  /*22a0*/  FFMA R42, R42, R43, R157 ;  /* 0x0000002b2a2a7223 */ /* 0x010fca000000009d */
[----:B------:R-:W-:Y:S01]  /*22b0*/  IADD3 R43, P0, R154, UR5, RZ ;  /* 0x000000059a2b7c10 */ /* 0x000fe2000ff1e0ff */
[----:B--2---:R-:W-:-:S04]  /*22c0*/  FFMA R42, R45, R44, R42 ;  /* 0x0000002c2d2a7223 */ /* 0x004fc8000000002a */
[----:B------:R-:W-:Y:S02]  /*22d0*/  IMAD.X R44, RZ, RZ, R156, P0 ;  /* 0x000000ffff2c7224 */ /* 0x000fe400000e069c */
[----:B---3--:R-:W-:Y:S01]  /*22e0*/  FFMA R157, R159, R158, R42 ;  /* 0x0000009e9f9d7223 */ /* 0x008fe2000000002a */
[C---:B------:R-:W-:Y:S01]  /*22f0*/  LEA R42, P0, R43.reuse, R40, 0x2 ;  /* 0x000000282b2a7211 */ /* 0x040fe200078010ff */
[----:B------:R0:W2:Y:S03]  /*2300*/  LDG.E.CONSTANT R158, desc[UR8][R54.64+0xc] ;  /* 0x00000c08369e7981 */ /* 0x0000a6000c1e9900 */
[----:B------:R-:W-:Y:S01]  /*2310*/  LEA.HI.X R43, R43, R41, R44, 0x2, P0 ;  /* 0x000000292b2b7211 */ /* 0x000fe200000f142c */
[----:B------:R1:W2:Y:S01]  /*2320*/  LDG.E.CONSTANT R159, desc[UR8][R152.64+0xc] ;  /* 0x00000c08989f7981 */ /* 0x0002a2000c1e9900 */
[----:B------:R-:W-:-:S03]  /*2330*/  IADD3 R45, P0, R49, UR5, RZ ;  /* 0x00000005312d7c10 */ /* 0x000fc6000ff1e0ff */
[----:B------:R-:W3:Y:S01]  /*2340*/  LDG.E.CONSTANT R162, desc[UR8][R42.64+0x4] ;  /* 0x000004082aa27981 */ /* 0x000ee2000c1e9900 */
[----:B------:R-:W-:Y:S02]  /*2350*/  IADD3.X R160, RZ, R47, RZ, P0, !PT ;  /* 0x0000002fffa07210 */ /* 0x000fe400007fe4ff */
[C---:B------:R-:W-:Y:S01]  /*2360*/  LEA R44, P0, R45.reuse, UR6, 0x2 ;  /* 0x000000062d2c7c11 */ /* 0x040fe2000f8010ff */
[----:B0-----:R-:W4:Y:S03]  /*2370*/  LDG.E.CONSTANT R54, desc[UR8][R42.64+0x8] ;  /* 0x000008082a367981 */ /* 0x001f26000c1e9900 */
[----:B------:R-:W-:Y:S01]  /*2380*/  LEA.HI.X R45, R45, UR7, R160, 0x2, P0 ;  /* 0x000000072d2d7c11 */ /* 0x000fe200080f14a0 */
[----:B------:R-:W5:Y:S04]  /*2390*/  LDG.E.CONSTANT R161, desc[UR8][R42.64+0xc] ;  /* 0x00000c082aa17981 */ /* 0x000f68000c1e9900 */
[----:B------:R-:W3:Y:S04]  /*23a0*/  LDG.E.CONSTANT R160, desc[UR8][R42.64] ;  /* 0x000000082aa07981 */ /* 0x000ee8000c1e9900 */
[----:B------:R-:W3:Y:S04]  /*23b0*/  LDG.E.CONSTANT R55, desc[UR8][R44.64] ;  /* 0x000000082c377981 */ /* 0x000ee8000c1e9900 */
[----:B-1----:R-:W4:Y:S04]  /*23c0*/  LDG.E.CONSTANT R152, desc[UR8][R44.64+0x4] ;  /* 0x000004082c987981 */ /* 0x002f28000c1e9900 */
[----:B------:R-:W5:Y:S04]  /*23d0*/  LDG.E.CONSTANT R153, desc[UR8][R44.64+0x8] ;  /* 0x000008082c997981 */ /* 0x000f68000c1e9900 */
[----:B------:R-:W5:Y:S01]  /*23e0*/  LDG.E.CONSTANT R163, desc[UR8][R44.64+0xc] ;  /* 0x00000c082ca37981 */ /* 0x000f62000c1e9900 */
[----:B------:R-:W-:-:S02]  /*23f0*/  PLOP3.LUT P0, PT, PT, PT, PT, 0x8, 0x0 ;  /* 0x000000000000781c */ /* 0x000fc40003f0e170 */
[----:B------:R-:W-:Y:S01]  /*2400*/  IADD3 R155, R155, -0x8, RZ ;  /* 0xfffffff89b9b7810 */ /* 0x000fe20007ffe0ff */
[----:B------:R-:W-:Y:S01]  /*2410*/  UIADD3 UR4, UR4, 0x8, URZ ;  /* 0x0000000804047890 */ /* 0x000fe2000fffe03f */
[----:B--2---:R-:W-:-:S04]  /*2420*/  FFMA R157, R158, R159, R157 ;  /* 0x0000009f9e9d7223 */ /* 0x004fc8000000009d */
[----:B---3--:R-:W-:-:S04]  /*2430*/  FFMA R55, R160, R55, R157 ;  /* 0x00000037a0377223 */ /* 0x008fc8000000009d */
[----:B----4-:R-:W-:-:S04]  /*2440*/  FFMA R55, R162, R152, R55 ;  /* 0x00000098a2377223 */ /* 0x010fc80000000037 */
[----:B-----5:R-:W-:-:S04]  /*2450*/  FFMA R54, R54, R153, R55 ;  /* 0x0000009936367223 */ /* 0x020fc80000000037 */
[----:B------:R-:W-:-:S07]  /*2460*/  FFMA R157, R161, R163, R54 ;  /* 0x000000a3a19d7223 */ /* 0x000fce0000000036 */
.L_x_88:
[----:B------:R-:W-:-:S13]  /*2470*/  ISETP.NE.OR P0, PT, R155, RZ, P0 ;  /* 0x000000ff9b00720c */ /* 0x000fda0000705670 */
[----:B------:R-:W-:Y:S05]  /*2480*/  @!P0 BRA `(.L_x_84) ;  /* 0x0000000000648947 */ /* 0x000fea0003800000 */
.L_x_85:
        /* <DEDUP_REMOVED lines=10> */
[----:B------:R-:W-:Y:S01]  /*2530*/  LEA.HI.X R43, R43, R41, R54, 0x2, P0 ;  /* 0x000000292b2b7211 */ /* 0x000fe200000f1436 */
[----:B------:R-:W4:Y:S04]  /*2540*/  LDG.E.CONSTANT R158, desc[UR8][R44.64+0x8] ;  /* 0x000008082c9e7981 */ /* 0x000f28000c1e9900 */
[----:B------:R-:W2:Y:S04]  /*2550*/  LDG.E.CONSTANT R54, desc[UR8][R42.64] ;  /* 0x000000082a367981 */ /* 0x000ea8000c1e9900 */
[----:B------:R-:W3:Y:S04]  /*2560*/  LDG.E.CONSTANT R153, desc[UR8][R42.64+0x4] ;  /* 0x000004082a997981 */ /* 0x000ee8000c1e9900 */
[----:B------:R-:W4:Y:S04]  /*2570*/  LDG.E.CONSTANT R159, desc[UR8][R42.64+0x8] ;  /* 0x000008082a9f7981 */ /* 0x000f28000c1e9900 */
[----:B------:R-:W5:Y:S04]  /*2580*/  LDG.E.CONSTANT R161, desc[UR8][R42.64+0xc] ;  /* 0x00000c082aa17981 */ /* 0x000f68000c1e9900 */
[----:B------:R-:W5:Y:S01]  /*2590*/  LDG.E.CONSTANT R160, desc[UR8][R44.64+0xc] ;  /* 0x00000c082ca07981 */ /* 0x000f62000c1e9900 */
[----:B------:R-:W-:-:S04]  /*25a0*/  IADD3 R155, R155, -0x4, RZ ;  /* 0xfffffffc9b9b7810 */ /* 0x000fc80007ffe0ff */
[----:B------:R-:W-:Y:S01]  /*25b0*/  ISETP.NE.AND P0, PT, R155, RZ, PT ;  /* 0x000000ff9b00720c */ /* 0x000fe20003f05270 */
[----:B------:R-:W-:Y:S01]  /*25c0*/  UIADD3 UR4, UR4, 0x4, URZ ;  /* 0x0000000404047890 */ /* 0x000fe2000fffe03f */
[----:B--2---:R-:W-:-:S04]  /*25d0*/  FFMA R54, R54, R55, R157 ;  /* 0x0000003736367223 */ /* 0x004fc8000000009d */
[----:B---3--:R-:W-:-:S04]  /*25e0*/  FFMA R54, R153, R152, R54 ;  /* 0x0000009899367223 */ /* 0x008fc80000000036 */
[----:B----4-:R-:W-:-:S04]  /*25f0*/  FFMA R54, R159, R158, R54 ;  /* 0x0000009e9f367223 */ /* 0x010fc80000000036 */
[----:B-----5:R-:W-:Y:S01]  /*2600*/  FFMA R157, R161, R160, R54 ;  /* 0x000000a0a19d7223 */ /* 0x020fe20000000036 */
[----:B------:R-:W-:Y:S06]  /*2610*/  @P0 BRA `(.L_x_85) ;  /* 0xfffffffc009c0947 */ /* 0x000fec000383ffff */
.L_x_84:
[----:B------:R-:W-:-:S13]  /*2620*/  ISETP.NE.AND P0, PT, R3, RZ, PT ;  /* 0x000000ff0300720c */ /* 0x000fda0003f05270 */
[----:B------:R-:W-:Y:S05]  /*2630*/  @!P0 BRA `(.L_x_89) ;  /* 0x0000000000548947 */ /* 0x000fea0003800000 */
[----:B------:R-:W-:-:S04]  /*2640*/  IADD3 R43, P0, R154, UR4, RZ ;  /* 0x000000049a2b7c10 */ /* 0x000fc8000ff1e0ff */
[----:B-----5:R-:W-:Y:S01]  /*2650*/  LEA R40, P2, R43, R40, 0x2 ;  /* 0x000000282b287211 */ /* 0x020fe200078410ff */
[----:B------:R-:W-:Y:S01]  /*2660*/  IMAD.X R156, RZ, RZ, R156, P0 ;  /* 0x000000ffff9c7224 */ /* 0x000fe200000e069c */
[----:B------:R-:W-:Y:S01]  /*2670*/  IADD3 R44, P0, R49, UR4, RZ ;  /* 0x00000004312c7c10 */ /* 0x000fe2000ff1e0ff */
[----:B------:R-:W-:-:S03]  /*2680*/  ULDC.64 UR4, c[0x0][0x210] ;  /* 0x0000840000047ab9 */ /* 0x000fc60000000a00 */
[----:B------:R-:W-:Y:S02]  /*2690*/  LEA.HI.X R41, R43, R41, R156, 0x2, P2 ;  /* 0x000000292b297211 */ /* 0x000fe400010f149c */
[----:B------:R-:W-:Y:S02]  /*26a0*/  IADD3.X R43, RZ, R47, RZ, P0, !PT ;  /* 0x0000002fff2b7210 */ /* 0x000fe400007fe4ff */
[----:B------:R-:W-:-:S04]  /*26b0*/  LEA R42, P0, R44, UR4, 0x2 ;  /* 0x000000042c2a7c11 */ /* 0x000fc8000f8010ff */
[----:B------:R-:W-:Y:S02]  /*26c0*/  LEA.HI.X R43, R44, UR5, R43, 0x2, P0 ;  /* 0x000000052c2b7c11 */ /* 0x000fe400080f142b */
[----:B------:R-:W2:Y:S04]  /*26d0*/  LDG.E.CONSTANT R44, desc[UR8][R40.64] ;  /* 0x00000008282c7981 */ /* 0x000ea8000c1e9900 */
        /* <DEDUP_REMOVED lines=11> */
.L_x_89:
[----:B------:R-:W-:Y:S01]  /*2790*/  ULDC UR4, c[0x0][0x260] ;  /* 0x0000980000047ab9 */ /* 0x000fe20000000800 */
[----:B-----5:R-:W-:Y:S01]  /*27a0*/  IMAD.MOV.U32 R41, RZ, RZ, 0x437c0000 ;  /* 0x437c0000ff297424 */ /* 0x020fe200078e00ff */
[----:B------:R-:W-:Y:S01]  /*27b0*/  IADD3 R40, R151, -UR4, -R48 ;  /* 0x8000000497287c10 */ /* 0x000fe2000fffe830 */
[----:B------:R-:W-:Y:S02]  /*27c0*/  ULDC UR4, c[0x0][0x25c] ;  /* 0x0000970000047ab9 */ /* 0x000fe40000000800 */
[----:B------:R-:W-:Y:S01]  /*27d0*/  FMUL R157, R157, UR4 ;  /* 0x000000049d9d7c20 */ /* 0x000fe20008400000 */
[----:B------:R-:W-:-:S05]  /*27e0*/  I2FP.F32.S32 R40, R40 ;  /* 0x0000002800287245 */ /* 0x000fca0000201400 */
[----:B------:R-:W-:Y:S01]  /*27f0*/  FFMA R157, R40, R46, R157 ;  /* 0x0000002e289d7223 */ /* 0x000fe2000000009d */
[----:B------:R-:W-:-:S03]  /*2800*/  IMAD.MOV.U32 R40, RZ, RZ, 0x3bbb989d ;  /* 0x3bbb989dff287424 */ /* 0x000fc600078e00ff */
[----:B------:R-:W-:-:S04]  /*2810*/  FADD R157, -R52, R157 ;  /* 0x0000009d349d7221 */ /* 0x000fc80000000100 */
[----:B------:R-:W-:-:S04]  /*2820*/  FFMA.SAT R40, R157, R40, 0.5 ;  /* 0x3f0000009d287423 */ /* 0x000fc80000002028 */
[----:B------:R-:W-:-:S04]  /*2830*/  FFMA.RM R40, R40, R41, 12582913 ;  /* 0x4b40000128287423 */ /* 0x000fc80000004029 */
[C---:B------:R-:W-:Y:S01]  /*2840*/  FADD R42, R40.reuse, -12583039 ;  /* 0xcb40007f282a7421 */ /* 0x040fe20000000000 */
[----:B------:R-:W-:-:S03]  /*2850*/  IMAD.SHL.U32 R40, R40, 0x800000, RZ ;  /* 0x0080000028287824 */ /* 0x000fc600078e00ff */
[----:B------:R-:W-:-:S04]  /*2860*/  FFMA R42, R157, 1.4426950216293334961, -R42 ;  /* 0x3fb8aa3b9d2a7823 */ /* 0x000fc8000000082a */
[----:B------:R-:W-:-:S06]  /*2870*/  FFMA R42, R157, 1.925963033500011079e-08, R42 ;  /* 0x32a570609d2a7823 */ /* 0x000fcc000000002a */
[----:B------:R-:W0:Y:S02]  /*2880*/  MUFU.EX2 R42, R42 ;  /* 0x0000002a002a7308 */ /* 0x000e240000000800 */
[----:B0-----:R-:W-:-:S07]  /*2890*/  FFMA R53, R40, R42, R53 ;  /* 0x0000002a28357223 */ /* 0x001fce0000000035 */
.L_x_83:
[----:B------:R-:W-:Y:S05]  /*28a0*/  BSYNC B2 ;  /* 0x0000000000027941 */ /* 0x000fea0003800000 */
.L_x_82:
[----:B------:R-:W-:-:S04]  /*28b0*/  IADD3 R151, R151, 0x1, RZ ;  /* 0x0000000197977810 */ /* 0x000fc80007ffe0ff */
[----:B------:R-:W-:-:S13]  /*28c0*/  ISETP.GE.U32.AND P0, PT, R151, R50, PT ;  /* 0x000000329700720c */ /* 0x000fda0003f06070 */
[----:B------:R-:W-:Y:S05]  /*28d0*/  @!P0 BRA `(.L_x_90) ;  /* 0xfffffff000148947 */ /* 0x000fea000383ffff */
[----:B------:R-:W-:Y:S05]  /*28e0*/  BSYNC B1 ;  /* 0x0000000000017941 */ /* 0x000fea0003800000 */
.L_x_81:
[----:B------:R-:W-:Y:S01]  /*28f0*/  FSETP.GT.AND P0, PT, R53, RZ, PT ;  /* 0x000000ff3500720b */ /* 0x000fe20003f04000 */
[----:B------:R-:W-:Y:S01]  /*2900*/  BSSY B1, `(.L_x_91) ;  /* 0x0000010000017945 */ /* 0x000fe20003800000 */
[----:B------:R-:W-:-:S11]  /*2910*/  HFMA2.MMA R55, -RZ, RZ, 0, 0 ;  /* 0x00000000ff377435 */ /* 0x000fd600000001ff */
[----:B------:R-:W-:Y:S05]  /*2920*/  @!P0 BRA `(.L_x_92) ;  /* 0x0000000000348947 */ /* 0x000fea0003800000 */
[----:B------:R-:W-:Y:S01]  /*2930*/  IADD3 R40, R53, 0x1800000, RZ ;  /* 0x0180000035287810 */ /* 0x000fe20007ffe0ff */
[----:B------:R-:W-:Y:S03]  /*2940*/  BSSY B2, `(.L_x_92) ;  /* 0x000000b000027945 */ /* 0x000fe60003800000 */
[----:B------:R-:W-:-:S04]  /*2950*/  LOP3.LUT R40, R40, 0x7f800000, RZ, 0xc0, !PT ;  /* 0x7f80000028287812 */ /* 0x000fc800078ec0ff */
[----:B------:R-:W-:-:S13]  /*2960*/  ISETP.GT.U32.AND P0, PT, R40, 0x1ffffff, PT ;  /* 0x01ffffff2800780c */ /* 0x000fda0003f04070 */
[----:B------:R-:W-:Y:S05]  /*2970*/  @P0 BRA `(.L_x_93) ;  /* 0x00000000000c0947 */ /* 0x000fea0003800000 */
[----:B------:R-:W-:-:S07]  /*2980*/  MOV R42, 0x29a0 ;  /* 0x000029a0002a7802 */ /* 0x000fce0000000f00 */
[----:B-----5:R-:W-:Y:S05]  /*2990*/  CALL.REL.NOINC `($flash_attention_paged$__cuda_sm20_rcp_rn_f32_slowpath) ;  /* 0x0000019c00a07944 */ /* 0x020fea0003c00000 */
[----:B------:R-:W-:Y:S05]  /*29a0*/  BRA `(.L_x_94) ;  /* 0x0000000000107947 */ /* 0x000fea0003800000 */
.L_x_93:
[----:B------:R-:W0:Y:S02]  /*29b0*/  MUFU.RCP R40, R53 ;  /* 0x0000003500287308 */ /* 0x000e240000001000 */
[----:B0-----:R-:W-:-:S04]  /*29c0*/  FFMA R41, R53, R40, -1 ;  /* 0xbf80000035297423 */ /* 0x001fc80000000028 */
[----:B------:R-:W-:-:S04]  /*29d0*/  FADD.FTZ R41, -R41, -RZ ;  /* 0x800000ff29297221 */ /* 0x000fc80000010100 */
[----:B------:R-:W-:-:S07]  /*29e0*/  FFMA R55, R40, R41, R40 ;  /* 0x0000002928377223 */ /* 0x000fce0000000028 */
.L_x_94:
[----:B------:R-:W-:Y:S05]  /*29f0*/  BSYNC B2 ;  /* 0x0000000000027941 */ /* 0x000fea0003800000 */
.L_x_92:
[----:B------:R-:W-:Y:S05]  /*2a00*/  BSYNC B1 ;  /* 0x0000000000017941 */ /* 0x000fea0003800000 */
.L_x_91:
[----:B------:R-:W-:-:S07]  /*2a10*/  IMAD.MOV.U32 R151, RZ, RZ, RZ ;  /* 0x000000ffff977224 */ /* 0x000fce00078e00ff */
.L_x_107:
[----:B------:R-:W-:Y:S02]  /*2a20*/  ULDC UR4, c[0x0][0x240] ;  /* 0x0000900000047ab9 */ /* 0x000fe40000000800 */
[----:B------:R-:W-:-:S04]  /*2a30*/  IADD3 R54, -R151, UR4, RZ ;  /* 0x0000000497367c10 */ /* 0x000fc8000fffe1ff */
[----:B------:R-:W-:-:S04]  /*2a40*/  VIMNMX.U32 R54, R54, 0x80, PT ;  /* 0x0000008036367848 */ /* 0x000fc80003fe0000 */
[----:B------:R-:W-:-:S13]  /*2a50*/  ISETP.NE.AND P0, PT, R54, RZ, PT ;  /* 0x000000ff3600720c */ /* 0x000fda0003f05270 */
[----:B-1---5:R-:W-:Y:S05]  /*2a60*/  @!P0 BRA `(.L_x_95) ;  /* 0x0000011000f88947 */ /* 0x022fea0003800000 */
[----:B------:R-:W-:Y:S01]  /*2a70*/  PRMT R40, R54, 0x9910, RZ ;  /* 0x0000991036287816 */ /* 0x000fe200000000ff */
[----:B------:R-:W-:-:S03]  /*2a80*/  IMAD.MOV.U32 R4, RZ, RZ, RZ ;  /* 0x000000ffff047224 */ /* 0x000fc600078e00ff */
[----:B------:R-:W-:-:S13]  /*2a90*/  ISETP.NE.AND P0, PT, R40, 0x1, PT ;  /* 0x000000012800780c */ /* 0x000fda0003f05270 */
[----:B------:R-:W-:Y:S05]  /*2aa0*/  @!P0 BRA `(.L_x_95) ;  /* 0x0000011000e88947 */ /* 0x000fea0003800000 */
[----:B------:R-:W-:Y:S01]  /*2ab0*/  ISETP.NE.AND P0, PT, R40, 0x2, PT ;  /* 0x000000022800780c */ /* 0x000fe20003f05270 */
[----:B------:R-:W-:-:S12]  /*2ac0*/  IMAD.MOV.U32 R6, RZ, RZ, RZ ;  /* 0x000000ffff067224 */ /* 0x000fd800078e00ff */
[----:B------:R-:W-:Y:S01]  /*2ad0*/  @!P0 MOV R4, RZ ;  /* 0x000000ff00048202 */ /* 0x000fe20000000f00 */
[----:B------:R-:W-:Y:S06]  /*2ae0*/  @!P0 BRA `(.L_x_95) ;  /* 0x0000011000d88947 */ /* 0x000fec0003800000 */
[----:B------:R-:W-:Y:S01]  /*2af0*/  ISETP.GE.U32.AND P0, PT, R54, 0x4, PT ;  /* 0x000000043600780c */ /* 0x000fe20003f06070 */
[----:B------:R-:W-:Y:S02]  /*2b00*/  IMAD.MOV.U32 R7, RZ, RZ, RZ ;  /* 0x000000ffff077224 */ /* 0x000fe400078e00ff */
[----:B------:R-:W-:-:S10]  /*2b10*/  IMAD.MOV.U32 R4, RZ, RZ, RZ ;  /* 0x000000ffff047224 */ /* 0x000fd400078e00ff */
[----:B------:R-:W-:Y:S05]  /*2b20*/  @!P0 BRA `(.L_x_95) ;  /* 0x0000011000c88947 */ /* 0x000fea0003800000 */
[----:B------:R-:W-:Y:S01]  /*2b30*/  ISETP.NE.AND P0, PT, R54, 0x4, PT ;  /* 0x000000043600780c */ /* 0x000fe20003f05270 */
[----:B------:R-:W-:Y:S01]  /*2b40*/  HFMA2.MMA R7, -RZ, RZ, 0, 0 ;  /* 0x00000000ff077435 */ /* 0x000fe200000001ff */
[----:B------:R-:W-:Y:S02]  /*2b50*/  IMAD.MOV.U32 R8, RZ, RZ, RZ ;  /* 0x000000ffff087224 */ /* 0x000fe400078e00ff */
[----:B------:R-:W-:-:S09]  /*2b60*/  IMAD.MOV.U32 R4, RZ, RZ, RZ ;  /* 0x000000ffff047224 */ /* 0x000fd200078e00ff */
[----:B------:R-:W-:Y:S05]  /*2b70*/  @!P0 BRA `(.L_x_95) ;  /* 0x0000011000b48947 */ /* 0x000fea0003800000 */
[----:B------:R-:W-:Y:S02]  /*2b80*/  ISETP.GE.U32.AND P0, PT, R54, 0x6, PT ;  /* 0x000000063600780c */ /* 0x000fe40003f06070 */
[----:B------:R-:W-:Y:S01]  /*2b90*/  CS2R R8, SRZ ;  /* 0x0000000000087805 */ /* 0x000fe2000001ff00 */
[----:B------:R-:W-:Y:S02]  /*2ba0*/  IMAD.MOV.U32 R7, RZ, RZ, RZ ;  /* 0x000000ffff077224 */ /* 0x000fe400078e00ff */
[----:B------:R-:W-:-:S08]  /*2bb0*/  IMAD.MOV.U32 R4, RZ, RZ, RZ ;  /* 0x000000ffff047224 */ /* 0x000fd000078e00ff */
[----:B------:R-:W-:Y:S05]  /*2bc0*/  @!P0 BRA `(.L_x_95) ;  /* 0x0000011000a08947 */ /* 0x000fea0003800000 */
[----:B------:R-:W-:Y:S02]  /*2bd0*/  ISETP.NE.AND P0, PT, R54, 0x6, PT ;  /* 0x000000063600780c */ /* 0x000fe40003f05270 */
[----:B------:R-:W-:Y:S02]  /*2be0*/  CS2R R8, SRZ ;  /* 0x0000000000087805 */ /* 0x000fe4000001ff00 */
[----:B------:R-:W-:Y:S01]  /*2bf0*/  MOV R10, RZ ;  /* 0x000000ff000a7202 */ /* 0x000fe20000000f00 */
[----:B------:R-:W-:Y:S02]  /*2c00*/  IMAD.MOV.U32 R7, RZ, RZ, RZ ;  /* 0x000000ffff077224 */ /* 0x000fe400078e00ff */
[----:B------:R-:W-:-:S06]  /*2c10*/  IMAD.MOV.U32 R4, RZ, RZ, RZ ;  /* 0x000000ffff047224 */ /* 0x000fcc00078e00ff */
[----:B------:R-:W-:Y:S05]  /*2c20*/  @!P0 BRA `(.L_x_95) ;  /* 0x0000011000888947 */ /* 0x000fea0003800000 */
[----:B------:R-:W-:Y:S01]  /*2c30*/  ISETP.GE.U32.AND P0, PT, R54, 0x8, PT ;  /* 0x000000083600780c */ /* 0x000fe20003f06070 */
[----:B------:R-:W-:Y:S01]  /*2c40*/  HFMA2.MMA R4, -RZ, RZ, 0, 0 ;  /* 0x00000000ff047435 */ /* 0x000fe200000001ff */
[----:B------:R-:W-:Y:S02]  /*2c50*/  CS2R R10, SRZ ;  /* 0x00000000000a7805 */ /* 0x000fe4000001ff00 */
[----:B------:R-:W-:Y:S01]  /*2c60*/  CS2R R8, SRZ ;  /* 0x0000000000087805 */ /* 0x000fe2000001ff00 */
[----:B------:R-:W-:-:S08]  /*2c70*/  IMAD.MOV.U32 R7, RZ, RZ, RZ ;  /* 0x000000ffff077224 */ /* 0x000fd000078e00ff */
[----:B------:R-:W-:Y:S05]  /*2c80*/  @!P0 BRA `(.L_x_95) ;  /* 0x0000011000708947 */ /* 0x000fea0003800000 */
[----:B------:R-:W-:Y:S01]  /*2c90*/  ISETP.NE.AND P0, PT, R54, 0x8, PT ;  /* 0x000000083600780c */ /* 0x000fe20003f05270 */
[----:B------:R-:W-:Y:S01]  /*2ca0*/  IMAD.MOV.U32 R12, RZ, RZ, RZ ;  /* 0x000000ffff0c7224 */ /* 0x000fe200078e00ff */
[----:B------:R-:W-:Y:S02]  /*2cb0*/  CS2R R10, SRZ ;  /* 0x00000000000a7805 */ /* 0x000fe4000001ff00 */
[----:B------:R-:W-:Y:S01]  /*2cc0*/  CS2R R8, SRZ ;  /* 0x0000000000087805 */ /* 0x000fe2000001ff00 */
[----:B------:R-:W-:Y:S02]  /*2cd0*/  IMAD.MOV.U32 R7, RZ, RZ, RZ ;  /* 0x000000ffff077224 */ /* 0x000fe400078e00ff */
[----:B------:R-:W-:-:S06]  /*2ce0*/  IMAD.MOV.U32 R4, RZ, RZ, RZ ;  /* 0x000000ffff047224 */ /* 0x000fcc00078e00ff */
[----:B------:R-:W-:Y:S05]  /*2cf0*/  @!P0 BRA `(.L_x_95) ;  /* 0x0000011000548947 */ /* 0x000fea0003800000 */
[----:B------:R-:W-:Y:S02]  /*2d00*/  ISETP.GE.U32.AND P0, PT, R54, 0xa, PT ;  /* 0x0000000a3600780c */ /* 0x000fe40003f06070 */
[----:B------:R-:W-:Y:S02]  /*2d10*/  CS2R R12, SRZ ;  /* 0x00000000000c7805 */ /* 0x000fe4000001ff00 */
[----:B------:R-:W-:Y:S02]  /*2d20*/  CS2R R10, SRZ ;  /* 0x00000000000a7805 */ /* 0x000fe4000001ff00 */
[----:B------:R-:W-:Y:S02]  /*2d30*/  CS2R R8, SRZ ;  /* 0x0000000000087805 */ /* 0x000fe4000001ff00 */
[----:B------:R-:W-:Y:S01]  /*2d40*/  MOV R7, RZ ;  /* 0x000000ff00077202 */ /* 0x000fe20000000f00 */
[----:B------:R-:W-:-:S04]  /*2d50*/  IMAD.MOV.U32 R4, RZ, RZ, RZ ;  /* 0x000000ffff047224 */ /* 0x000fc800078e00ff */
[----:B------:R-:W-:Y:S05]  /*2d60*/  @!P0 BRA `(.L_x_95) ;  /* 0x0000011000388947 */ /* 0x000fea0003800000 */
[----:B------:R-:W-:Y:S01]  /*2d70*/  ISETP.NE.AND P0, PT, R54, 0xa, PT ;  /* 0x0000000a3600780c */ /* 0x000fe20003f05270 */
[----:B------:R-:W-:Y:S01]  /*2d80*/  HFMA2.MMA R4, -RZ, RZ, 0, 0 ;  /* 0x00000000ff047435 */ /* 0x000fe200000001ff */
[----:B------:R-:W-:Y:S01]  /*2d90*/  IMAD.MOV.U32 R14, RZ, RZ, RZ ;  /* 0x000000ffff0e7224 */ /* 0x000fe200078e00ff */
[----:B------:R-:W-:Y:S02]  /*2da0*/  CS2R R12, SRZ ;  /* 0x00000000000c7805 */ /* 0x000fe4000001ff00 */
[----:B------:R-:W-:Y:S02]  /*2db0*/  CS2R R10, SRZ ;  /* 0x00000000000a7805 */ /* 0x000fe4000001ff00 */
[----:B------:R-:W-:Y:S01]  /*2dc0*/  CS2R R8, SRZ ;  /* 0x0000000000087805 */ /* 0x000fe2000001ff00 */
[----:B------:R-:W-:-:S05]  /*2dd0*/  IMAD.MOV.U32 R7, RZ, RZ, RZ ;  /* 0x000000ffff077224 */ /* 0x000fca00078e00ff */
[----:B------:R-:W-:Y:S05]  /*2de0*/  @!P0 BRA `(.L_x_95) ;  /* 0x0000011000188947 */ /* 0x000fea0003800000 */
[----:B------:R-:W-:Y:S02]  /*2df0*/  ISETP.GE.U32.AND P0, PT, R54, 0xc, PT ;  /* 0x0000000c3600780c */ /* 0x000fe40003f06070 */
[----:B------:R-:W-:Y:S02]  /*2e00*/  CS2R R14, SRZ ;  /* 0x00000000000e7805 */ /* 0x000fe4000001ff00 */
[----:B------:R-:W-:Y:S02]  /*2e10*/  CS2R R12, SRZ ;  /* 0x00000000000c7805 */ /* 0x000fe4000001ff00 */
[----:B------:R-:W-:Y:S02]  /*2e20*/  CS2R R10, SRZ ;  /* 0x00000000000a7805 */ /* 0x000fe4000001ff00 */
[----:B------:R-:W-:Y:S01]  /*2e30*/  CS2R R8, SRZ ;  /* 0x0000000000087805 */ /* 0x000fe2000001ff00 */
[----:B------:R-:W-:Y:S02]  /*2e40*/  IMAD.MOV.U32 R7, RZ, RZ, RZ ;  /* 0x000000ffff077224 */ /* 0x000fe400078e00ff */
[----:B------:R-:W-:-:S02]  /*2e50*/  IMAD.MOV.U32 R4, RZ, RZ, RZ ;  /* 0x000000ffff047224 */ /* 0x000fc400078e00ff */
[----:B------:R-:W-:Y:S05]  /*2e60*/  @!P0 BRA `(.L_x_95) ;  /* 0x0000010c00f88947 */ /* 0x000fea0003800000 */
[----:B------:R-:W-:Y:S01]  /*2e70*/  ISETP.NE.AND P0, PT, R54, 0xc, PT ;  /* 0x0000000c3600780c */ /* 0x000fe20003f05270 */
[----:B------:R-:W-:Y:S01]  /*2e80*/  IMAD.MOV.U32 R16, RZ, RZ, RZ ;  /* 0x000000ffff107224 */ /* 0x000fe200078e00ff */
[----:B------:R-:W-:Y:S02]  /*2e90*/  CS2R R14, SRZ ;  /* 0x00000000000e7805 */ /* 0x000fe4000001ff00 */
[----:B------:R-:W-:Y:S02]  /*2ea0*/  CS2R R12, SRZ ;  /* 0x00000000000c7805 */ /* 0x000fe4000001ff00 */
[----:B------:R-:W-:Y:S02]  /*2eb0*/  CS2R R10, SRZ ;  /* 0x00000000000a7805 */ /* 0x000fe4000001ff00 */
[----:B------:R-:W-:Y:S02]  /*2ec0*/  CS2R R8, SRZ ;  /* 0x0000000000087805 */ /* 0x000fe4000001ff00 */
[----:B------:R-:W-:Y:S01]  /*2ed0*/  MOV R7, RZ ;  /* 0x000000ff00077202 */ /* 0x000fe20000000f00 */
[----:B------:R-:W-:-:S02]  /*2ee0*/  IMAD.MOV.U32 R4, RZ, RZ, RZ ;  /* 0x000000ffff047224 */ /* 0x000fc400078e00ff */
[----:B------:R-:W-:Y:S05]  /*2ef0*/  @!P0 BRA `(.L_x_95) ;  /* 0x0000010c00d48947 */ /* 0x000fea0003800000 */
[----:B------:R-:W-:Y:S02]  /*2f00*/  ISETP.GE.U32.AND P0, PT, R54, 0xe, PT ;  /* 0x0000000e3600780c */ /* 0x000fe40003f06070 */
[----:B------:R-:W-:Y:S02]  /*2f10*/  CS2R R16, SRZ ;  /* 0x0000000000107805 */ /* 0x000fe4000001ff00 */
[----:B------:R-:W-:Y:S02]  /*2f20*/  CS2R R14, SRZ ;  /* 0x00000000000e7805 */ /* 0x000fe4000001ff00 */
[----:B------:R-:W-:Y:S02]  /*2f30*/  CS2R R12, SRZ ;  /* 0x00000000000c7805 */ /* 0x000fe4000001ff00 */
[----:B------:R-:W-:Y:S02]  /*2f40*/  CS2R R10, SRZ ;  /* 0x00000000000a7805 */ /* 0x000fe4000001ff00 */
[----:B------:R-:W-:Y:S01]  /*2f50*/  CS2R R8, SRZ ;  /* 0x0000000000087805 */ /* 0x000fe2000001ff00 */
[----:B------:R-:W-:-:S02]  /*2f60*/  IMAD.MOV.U32 R7, RZ, RZ, RZ ;  /* 0x000000ffff077224 */ /* 0x000fc400078e00ff */
[----:B------:R-:W-:Y:S01]  /*2f70*/  IMAD.MOV.U32 R4, RZ, RZ, RZ ;  /* 0x000000ffff047224 */ /* 0x000fe200078e00ff */
[----:B------:R-:W-:Y:S06]  /*2f80*/  @!P0 BRA `(.L_x_95) ;  /* 0x0000010c00b08947 */ /* 0x000fec0003800000 */
[----:B------:R-:W-:Y:S01]  /*2f90*/  ISETP.NE.AND P0, PT, R54, 0xe, PT ;  /* 0x0000000e3600780c */ /* 0x000fe20003f05270 */
[----:B------:R-:W-:Y:S01]  /*2fa0*/  HFMA2.MMA R18, -RZ, RZ, 0, 0 ;  /* 0x00000000ff127435 */ /* 0x000fe200000001ff */
        /* <DEDUP_REMOVED lines=8> */
[----:B------:R-:W-:Y:S02]  /*3030*/  ISETP.GE.U32.AND P0, PT, R54, 0x10, PT ;  /* 0x000000103600780c */ /* 0x000fe40003f06070 */
[----:B------:R-:W-:Y:S02]  /*3040*/  CS2R R18, SRZ ;  /* 0x0000000000127805 */ /* 0x000fe4000001ff00 */
[----:B------:R-:W-:Y:S02]  /*3050*/  CS2R R16, SRZ ;  /* 0x0000000000107805 */ /* 0x000fe4000001ff00 */
[----:B------:R-:W-:Y:S02]  /*3060*/  CS2R R14, SRZ ;  /* 0x00000000000e7805 */ /* 0x000fe4000001ff00 */
[----:B------:R-:W-:Y:S02]  /*3070*/  CS2R R12, SRZ ;  /* 0x00000000000c7805 */ /* 0x000fe4000001ff00 */
[----:B------:R-:W-:-:S02]  /*3080*/  CS2R R10, SRZ ;  /* 0x00000000000a7805 */ /* 0x000fc4000001ff00 */
[----:B------:R-:W-:Y:S01]  /*3090*/  CS2R R8, SRZ ;  /* 0x0000000000087805 */ /* 0x000fe2000001ff00 */
[----:B------:R-:W-:Y:S01]  /*30a0*/  IMAD.MOV.U32 R7, RZ, RZ, RZ ;  /* 0x000000ffff077224 */ /* 0x000fe200078e00ff */
[----:B------:R-:W-:Y:S01]  /*30b0*/  MOV R4, RZ ;  /* 0x000000ff00047202 */ /* 0x000fe20000000f00 */
[----:B------:R-:W-:Y:S06]  /*30c0*/  @!P0 BRA `(.L_x_95) ;  /* 0x0000010c00608947 */ /* 0x000fec0003800000 */
[----:B------:R-:W-:Y:S01]  /*30d0*/  ISETP.NE.AND P0, PT, R54, 0x10, PT ;  /* 0x000000103600780c */ /* 0x000fe20003f05270 */
[----:B------:R-:W-:Y:S01]  /*30e0*/  IMAD.MOV.U32 R20, RZ, RZ, RZ ;  /* 0x000000ffff147224 */ /* 0x000fe200078e00ff */
[----:B------:R-:W-:Y:S02]  /*30f0*/  CS2R R18, SRZ ;  /* 0x0000000000127805 */ /* 0x000fe4000001ff00 */
[----:B------:R-:W-:Y:S02]  /*3100*/  CS2R R16, SRZ ;  /* 0x0000000000107805 */ /* 0x000fe4000001ff00 */
[----:B------:R-:W-:Y:S02]  /*3110*/  CS2R R14, SRZ ;  /* 0x00000000000e7805 */ /* 0x000fe4000001ff00 */
[----:B------:R-:W-:Y:S02]  /*3120*/  CS2R R12, SRZ ;  /* 0x00000000000c7805 */ /* 0x000fe4000001ff00 */
[----:B------:R-:W-:-:S02]  /*3130*/  CS2R R10, SRZ ;  /* 0x00000000000a7805 */ /* 0x000fc4000001ff00 */
[----:B------:R-:W-:Y:S01]  /*3140*/  CS2R R8, SRZ ;  /* 0x0000000000087805 */ /* 0x000fe2000001ff00 */
[----:B------:R-:W-:Y:S02]  /*3150*/  IMAD.MOV.U32 R7, RZ, RZ, RZ ;  /* 0x000000ffff077224 */ /* 0x000fe400078e00ff */
        /* <DEDUP_REMOVED lines=8> */
[----:B------:R-:W-:Y:S02]  /*31e0*/  CS2R R10, SRZ ;  /* 0x00000000000a7805 */ /* 0x000fe4000001ff00 */
[----:B------:R-:W-:Y:S02]  /*31f0*/  CS2R R8, SRZ ;  /* 0x0000000000087805 */ /* 0x000fe4000001ff00 */
[----:B------:R-:W-:Y:S01]  /*3200*/  MOV R7, RZ ;  /* 0x000000ff00077202 */ /* 0x000fe20000000f00 */
[----:B------:R-:W-:Y:S01]  /*3210*/  IMAD.MOV.U32 R4, RZ, RZ, RZ ;  /* 0x000000ffff047224 */ /* 0x000fe200078e00ff */
[----:B------:R-:W-:Y:S06]  /*3220*/  @!P0 BRA `(.L_x_95) ;  /* 0x0000010c00088947 */ /* 0x000fec0003800000 */
[----:B------:R-:W-:Y:S01]  /*3230*/  ISETP.NE.AND P0, PT, R54, 0x12, PT ;  /* 0x000000123600780c */ /* 0x000fe20003f05270 */
[----:B------:R-:W-:Y:S01]  /*3240*/  HFMA2.MMA R7, -RZ, RZ, 0, 0 ;  /* 0x00000000ff077435 */ /* 0x000fe200000001ff */
[----:B------:R-:W-:Y:S01]  /*3250*/  IMAD.MOV.U32 R22, RZ, RZ, RZ ;  /* 0x000000ffff167224 */ /* 0x000fe200078e00ff */
[----:B------:R-:W-:Y:S01]  /*3260*/  CS2R R18, SRZ ;  /* 0x0000000000127805 */ /* 0x000fe2000001ff00 */
[----:B------:R-:W-:Y:S01]  /*3270*/  IMAD.MOV.U32 R20, RZ, RZ, RZ ;  /* 0x000000ffff147224 */ /* 0x000fe200078e00ff */
[----:B------:R-:W-:Y:S02]  /*3280*/  CS2R R16, SRZ ;  /* 0x0000000000107805 */ /* 0x000fe4000001ff00 */
[----:B------:R-:W-:Y:S02]  /*3290*/  CS2R R14, SRZ ;  /* 0x00000000000e7805 */ /* 0x000fe4000001ff00 */
[----:B------:R-:W-:Y:S02]  /*32a0*/  CS2R R12, SRZ ;  /* 0x00000000000c7805 */ /* 0x000fe4000001ff00 */
[----:B------:R-:W-:-:S02]  /*32b0*/  CS2R R10, SRZ ;  /* 0x00000000000a7805 */ /* 0x000fc4000001ff00 */
[----:B------:R-:W-:Y:S01]  /*32c0*/  CS2R R8, SRZ ;  /* 0x0000000000087805 */ /* 0x000fe2000001ff00 */
[----:B------:R-:W-:Y:S01]  /*32d0*/  IMAD.MOV.U32 R4, RZ, RZ, RZ ;  /* 0x000000ffff047224 */ /* 0x000fe200078e00ff */
[----:B------:R-:W-:Y:S06]  /*32e0*/  @!P0 BRA `(.L_x_95) ;  /* 0x0000010800d88947 */ /* 0x000fec0003800000 */
[----:B------:R-:W-:Y:S02]  /*32f0*/  ISETP.GE.U32.AND P0, PT, R54, 0x14, PT ;  /* 0x000000143600780c */ /* 0x000fe40003f06070 */
[----:B------:R-:W-:Y:S01]  /*3300*/  CS2R R22, SRZ ;  /* 0x0000000000167805 */ /* 0x000fe2000001ff00 */
[----:B------:R-:W-:Y:S01]  /*3310*/  IMAD.MOV.U32 R20, RZ, RZ, RZ ;  /* 0x000000ffff147224 */ /* 0x000fe200078e00ff */
[----:B------:R-:W-:Y:S02]  /*3320*/  CS2R R18, SRZ ;  /* 0x0000000000127805 */ /* 0x000fe4000001ff00 */
[----:B------:R-:W-:Y:S02]  /*3330*/  CS2R R16, SRZ ;  /* 0x0000000000107805 */ /* 0x000fe4000001ff00 */
[----:B------:R-:W-:Y:S02]  /*3340*/  CS2R R14, SRZ ;  /* 0x00000000000e7805 */ /* 0x000fe4000001ff00 */
[----:B------:R-:W-:-:S02]  /*3350*/  CS2R R12, SRZ ;  /* 0x00000000000c7805 */ /* 0x000fc4000001ff00 */
[----:B------:R-:W-:Y:S02]  /*3360*/  CS2R R10, SRZ ;  /* 0x00000000000a7805 */ /* 0x000fe4000001ff00 */
[----:B------:R-:W-:Y:S01]  /*3370*/  CS2R R8, SRZ ;  /* 0x0000000000087805 */ /* 0x000fe2000001ff00 */
[----:B------:R-:W-:Y:S01]  /*3380*/  IMAD.MOV.U32 R7, RZ, RZ, RZ ;  /* 0x000000ffff077224 */ /* 0x000fe200078e00ff */
[----:B------:R-:W-:Y:S01]  /*3390*/  MOV R4, RZ ;  /* 0x000000ff00047202 */ /* 0x000fe20000000f00 */
[----:B------:R-:W-:Y:S06]  /*33a0*/  @!P0 BRA `(.L_x_95) ;  /* 0x0000010800a88947 */ /* 0x000fec0003800000 */
[----:B------:R-:W-:Y:S01]  /*33b0*/  ISETP.NE.AND P0, PT, R54, 0x14, PT ;  /* 0x000000143600780c */ /* 0x000fe20003f05270 */
[----:B------:R-:W-:Y:S01]  /*33c0*/  IMAD.MOV.U32 R24, RZ, RZ, RZ ;  /* 0x000000ffff187224 */ /* 0x000fe200078e00ff */
        /* <DEDUP_REMOVED lines=11> */
[----:B------:R-:W-:Y:S02]  /*3480*/  ISETP.GE.U32.AND P0, PT, R54, 0x16, PT ;  /* 0x000000163600780c */ /* 0x000fe40003f06070 */
[----:B------:R-:W-:Y:S02]  /*3490*/  CS2R R24, SRZ ;  /* 0x0000000000187805 */ /* 0x000fe4000001ff00 */
[----:B------:R-:W-:Y:S01]  /*34a0*/  CS2R R22, SRZ ;  /* 0x0000000000167805 */ /* 0x000fe2000001ff00 */
[----:B------:R-:W-:Y:S01]  /*34b0*/  IMAD.MOV.U32 R20, RZ, RZ, RZ ;  /* 0x000000ffff147224 */ /* 0x000fe200078e00ff */
[----:B------:R-:W-:Y:S02]  /*34c0*/  CS2R R18, SRZ ;  /* 0x0000000000127805 */ /* 0x000fe4000001ff00 */
[----:B------:R-:W-:Y:S02]  /*34d0*/  CS2R R16, SRZ ;  /* 0x0000000000107805 */ /* 0x000fe4000001ff00 */
[----:B------:R-:W-:-:S02]  /*34e0*/  CS2R R14, SRZ ;  /* 0x00000000000e7805 */ /* 0x000fc4000001ff00 */
[----:B------:R-:W-:Y:S02]  /*34f0*/  CS2R R12, SRZ ;  /* 0x00000000000c7805 */ /* 0x000fe4000001ff00 */
[----:B------:R-:W-:Y:S02]  /*3500*/  CS2R R10, SRZ ;  /* 0x00000000000a7805 */ /* 0x000fe4000001ff00 */
[----:B------:R-:W-:Y:S01]  /*3510*/  CS2R R8, SRZ ;  /* 0x0000000000087805 */ /* 0x000fe2000001ff00 */
[----:B------:R-:W-:Y:S02]  /*3520*/  IMAD.MOV.U32 R7, RZ, RZ, RZ ;  /* 0x000000ffff077224 */ /* 0x000fe400078e00ff */
[----:B------:R-:W-:Y:S01]  /*3530*/  IMAD.MOV.U32 R4, RZ, RZ, RZ ;  /* 0x000000ffff047224 */ /* 0x000fe200078e00ff */
[----:B------:R-:W-:Y:S06]  /*3540*/  @!P0 BRA `(.L_x_95) ;  /* 0x0000010800408947 */ /* 0x000fec0003800000 */
[----:B------:R-:W-:Y:S01]  /*3550*/  ISETP.NE.AND P0, PT, R54, 0x16, PT ;  /* 0x000000163600780c */ /* 0x000fe20003f05270 */
[----:B------:R-:W-:Y:S01]  /*3560*/  HFMA2.MMA R26, -RZ, RZ, 0, 0 ;  /* 0x00000000ff1a7435 */ /* 0x000fe200000001ff */
        /* <DEDUP_REMOVED lines=16> */
[----:B------:R-:W-:Y:S02]  /*3670*/  MOV R20, RZ ;  /* 0x000000ff00147202 */ /* 0x000fe40000000f00 */
[----:B------:R-:W-:-:S02]  /*3680*/  CS2R R18, SRZ ;  /* 0x0000000000127805 */ /* 0x000fc4000001ff00 */
[----:B------:R-:W-:Y:S02]  /*3690*/  CS2R R16, SRZ ;  /* 0x0000000000107805 */ /* 0x000fe4000001ff00 */
[----:B------:R-:W-:Y:S02]  /*36a0*/  CS2R R14, SRZ ;  /* 0x00000000000e7805 */ /* 0x000fe4000001ff00 */
[----:B------:R-:W-:Y:S02]  /*36b0*/  CS2R R12, SRZ ;  /* 0x00000000000c7805 */ /* 0x000fe4000001ff00 */
[----:B------:R-:W-:Y:S02]  /*36c0*/  CS2R R10, SRZ ;  /* 0x00000000000a7805 */ /* 0x000fe4000001ff00 */
[----:B------:R-:W-:Y:S01]  /*36d0*/  CS2R R8, SRZ ;  /* 0x0000000000087805 */ /* 0x000fe2000001ff00 */
[----:B------:R-:W-:Y:S02]  /*36e0*/  IMAD.MOV.U32 R7, RZ, RZ, RZ ;  /* 0x000000ffff077224 */ /* 0x000fe400078e00ff */
[----:B------:R-:W-:Y:S01]  /*36f0*/  IMAD.MOV.U32 R4, RZ, RZ, RZ ;  /* 0x000000ffff047224 */ /* 0x000fe200078e00ff */
[----:B------:R-:W-:Y:S06]  /*3700*/  @!P0 BRA `(.L_x_95) ;  /* 0x0000010400d08947 */ /* 0x000fec0003800000 */
[----:B------:R-:W-:Y:S01]  /*3710*/  ISETP.NE.AND P0, PT, R54, 0x18, PT ;  /* 0x000000183600780c */ /* 0x000fe20003f05270 */
[----:B------:R-:W-:Y:S01]  /*3720*/  IMAD.MOV.U32 R28, RZ, RZ, RZ ;  /* 0x000000ffff1c7224 */ /* 0x000fe200078e00ff */
        /* <DEDUP_REMOVED lines=13> */
[----:B------:R-:W-:Y:S01]  /*3800*/  ISETP.GE.U32.AND P0, PT, R54, 0x1a, PT ;  /* 0x0000001a3600780c */ /* 0x000fe20003f06070 */
[----:B------:R-:W-:Y:S01]  /*3810*/  HFMA2.MMA R7, -RZ, RZ, 0, 0 ;  /* 0x00000000ff077435 */ /* 0x000fe200000001ff */
[----:B------:R-:W-:Y:S02]  /*3820*/  CS2R R28, SRZ ;  /* 0x00000000001c7805 */ /* 0x000fe4000001ff00 */
[----:B------:R-:W-:Y:S02]  /*3830*/  CS2R R26, SRZ ;  /* 0x00000000001a7805 */ /* 0x000fe4000001ff00 */
[----:B------:R-:W-:Y:S02]  /*3840*/  CS2R R24, SRZ ;  /* 0x0000000000187805 */ /* 0x000fe4000001ff00 */
[----:B------:R-:W-:Y:S01]  /*3850*/  CS2R R22, SRZ ;  /* 0x0000000000167805 */ /* 0x000fe2000001ff00 */
[----:B------:R-:W-:Y:S01]  /*3860*/  IMAD.MOV.U32 R20, RZ, RZ, RZ ;  /* 0x000000ffff147224 */ /* 0x000fe200078e00ff */
[----:B------:R-:W-:-:S02]  /*3870*/  CS2R R18, SRZ ;  /* 0x0000000000127805 */ /* 0x000fc4000001ff00 */
[----:B------:R-:W-:Y:S02]  /*3880*/  CS2R R16, SRZ ;  /* 0x0000000000107805 */ /* 0x000fe4000001ff00 */
[----:B------:R-:W-:Y:S02]  /*3890*/  CS2R R14, SRZ ;  /* 0x00000000000e7805 */ /* 0x000fe4000001ff00 */
[----:B------:R-:W-:Y:S02]  /*38a0*/  CS2R R12, SRZ ;  /* 0x00000000000c7805 */ /* 0x000fe4000001ff00 */
[----:B------:R-:W-:Y:S02]  /*38b0*/  CS2R R10, SRZ ;  /* 0x00000000000a7805 */ /* 0x000fe4000001ff00 */
[----:B------:R-:W-:Y:S01]  /*38c0*/  CS2R R8, SRZ ;  /* 0x0000000000087805 */ /* 0x000fe2000001ff00 */
[----:B------:R-:W-:Y:S01]  /*38d0*/  IMAD.MOV.U32 R4, RZ, RZ, RZ ;  /* 0x000000ffff047224 */ /* 0x000fe200078e00ff */
[----:B------:R-:W-:Y:S06]  /*38e0*/  @!P0 BRA `(.L_x_95) ;  /* 0x0000010400588947 */ /* 0x000fec0003800000 */
[----:B------:R-:W-:Y:S01]  /*38f0*/  ISETP.NE.AND P0, PT, R54, 0x1a, PT ;  /* 0x0000001a3600780c */ /* 0x000fe20003f05270 */
[----:B------:R-:W-:Y:S01]  /*3900*/  IMAD.MOV.U32 R30, RZ, RZ, RZ ;  /* 0x000000ffff1e7224 */ /* 0x000fe200078e00ff */
        /* <DEDUP_REMOVED lines=10> */
[----:B------:R-:W-:Y:S02]  /*39b0*/  CS2R R8, SRZ ;  /* 0x0000000000087805 */ /* 0x000fe4000001ff00 */
[----:B------:R-:W-:Y:S01]  /*39c0*/  MOV R7, RZ ;  /* 0x000000ff00077202 */ /* 0x000fe20000000f00 */
[----:B------:R-:W-:Y:S01]  /*39d0*/  IMAD.MOV.U32 R4, RZ, RZ, RZ ;  /* 0x000000ffff047224 */ /* 0x000fe200078e00ff */
[----:B------:R-:W-:Y:S06]  /*39e0*/  @!P0 BRA `(.L_x_95) ;  /* 0x0000010400188947 */ /* 0x000fec0003800000 */
[----:B------:R-:W-:Y:S02]  /*39f0*/  ISETP.GE.U32.AND P0, PT, R54, 0x1c, PT ;  /* 0x0000001c3600780c */ /* 0x000fe40003f06070 */
[----:B------:R-:W-:Y:S02]  /*3a00*/  CS2R R30, SRZ ;  /* 0x00000000001e7805 */ /* 0x000fe4000001ff00 */
        /* <DEDUP_REMOVED lines=12> */
[----:B------:R-:W-:Y:S01]  /*3ad0*/  MOV R4, RZ ;  /* 0x000000ff00047202 */ /* 0x000fe20000000f00 */
[----:B------:R-:W-:Y:S06]  /*3ae0*/  @!P0 BRA `(.L_x_95) ;  /* 0x0000010000d88947 */ /* 0x000fec0003800000 */
[----:B------:R-:W-:Y:S01]  /*3af0*/  ISETP.NE.AND P0, PT, R54, 0x1c, PT ;  /* 0x0000001c3600780c */ /* 0x000fe20003f05270 */
[----:B------:R-:W-:Y:S01]  /*3b00*/  HFMA2.MMA R4, -RZ, RZ, 0, 0 ;  /* 0x00000000ff047435 */ /* 0x000fe200000001ff */
[----:B------:R-:W-:Y:S01]  /*3b10*/  IMAD.MOV.U32 R32, RZ, RZ, RZ ;  /* 0x000000ffff207224 */ /* 0x000fe200078e00ff */
        /* <DEDUP_REMOVED lines=31> */
[----:B------:R-:W-:Y:S02]  /*3d10*/  ISETP.NE.AND P0, PT, R54, 0x1e, PT ;  /* 0x0000001e3600780c */ /* 0x000fe40003f05270 */
[----:B------:R-:W-:Y:S02]  /*3d20*/  CS2R R32, SRZ ;  /* 0x0000000000207805 */ /* 0x000fe4000001ff00 */
[----:B------:R-:W-:Y:S02]  /*3d30*/  MOV R34, RZ ;  /* 0x000000ff00227202 */ /* 0x000fe40000000f00 */
[----:B------:R-:W-:Y:S02]  /*3d40*/  CS2R R30, SRZ ;  /* 0x00000000001e7805 */ /* 0x000fe4000001ff00 */
[----:B------:R-:W-:Y:S02]  /*3d50*/  CS2R R28, SRZ ;  /* 0x00000000001c7805 */ /* 0x000fe4000001ff00 */
[----:B------:R-:W-:-:S02]  /*3d60*/  CS2R R26, SRZ ;  /* 0x00000000001a7805 */ /* 0x000fc4000001ff00 */
[----:B------:R-:W-:Y:S02]  /*3d70*/  CS2R R24, SRZ ;  /* 0x0000000000187805 */ /* 0x000fe4000001ff00 */
        /* <DEDUP_REMOVED lines=16> */
[----:B------:R-:W-:Y:S02]  /*3e80*/  CS2R R28, SRZ ;  /* 0x00000000001c7805 */ /* 0x000fe4000001ff00 */
[----:B------:R-:W-:-:S02]  /*3e90*/  CS2R R26, SRZ ;  /* 0x00000000001a7805 */ /* 0x000fc4000001ff00 */
[----:B------:R-:W-:Y:S02]  /*3ea0*/  CS2R R24, SRZ ;  /* 0x0000000000187805 */ /* 0x000fe4000001ff00 */
[----:B------:R-:W-:Y:S02]  /*3eb0*/  CS2R R22, SRZ ;  /* 0x0000000000167805 */ /* 0x000fe4000001ff00 */
        /* <DEDUP_REMOVED lines=16> */
[----:B------:R-:W-:Y:S02]  /*3fc0*/  CS2R R24, SRZ ;  /* 0x0000000000187805 */ /* 0x000fe4000001ff00 */
[----:B------:R-:W-:Y:S02]  /*3fd0*/  CS2R R22, SRZ ;  /* 0x0000000000167805 */ /* 0x000fe4000001ff00 */
[----:B------:R-:W-:Y:S02]  /*3fe0*/  MOV R20, RZ ;  /* 0x000000ff00147202 */ /* 0x000fe40000000f00 */
        /* <DEDUP_REMOVED lines=57> */
[----:B------:R-:W-:Y:S01]  /*4380*/  CS2R R22, SRZ ;  /* 0x0000000000167805 */ /* 0x000fe2000001ff00 */
[----:B------:R-:W-:Y:S01]  /*4390*/  IMAD.MOV.U32 R20, RZ, RZ, RZ ;  /* 0x000000ffff147224 */ /* 0x000fe200078e00ff */
[----:B------:R-:W-:Y:S02]  /*43a0*/  CS2R R18, SRZ ;  /* 0x0000000000127805 */ /* 0x000fe4000001ff00 */
[----:B------:R-:W-:-:S02]  /*43b0*/  CS2R R16, SRZ ;  /* 0x0000000000107805 */ /* 0x000fc4000001ff00 */
        /* <DEDUP_REMOVED lines=83> */
[----:B------:R-:W-:Y:S02]  /*48f0*/  MOV R20, RZ ;  /* 0x000000ff00147202 */ /* 0x000fe40000000f00 */
        /* <DEDUP_REMOVED lines=1227> */
[----:B------:R-:W-:Y:S01]  /*95b0*/  MOV R98, RZ ;  /* 0x000000ff00627202 */ /* 0x000fe20000000f00 */
[----:B------:R-:W-:Y:S01]  /*95c0*/  IMAD.MOV.U32 R96, RZ, RZ, RZ ;  /* 0x000000ffff607224 */ /* 0x000fe200078e00ff */
        /* <DEDUP_REMOVED lines=123> */
[----:B------:R-:W-:Y:S01]  /*9d80*/  ISETP.GE.U32.AND P0, PT, R54, 0x52, PT ;  /* 0x000000523600780c */ /* 0x000fe20003f06070 */
        /* <DEDUP_REMOVED lines=42> */
[----:B------:R-:W-:Y:S01]  /*a030*/  ISETP.NE.AND P0, PT, R54, 0x52, PT ;  /* 0x000000523600780c */ /* 0x000fe20003f05270 */
[----:B------:R-:W-:Y:S01]  /*a040*/  IMAD.MOV.U32 R102, RZ, RZ, RZ ;  /* 0x000000ffff667224 */ /* 0x000fe200078e00ff */
        /* <DEDUP_REMOVED lines=76> */
[----:B------:R-:W-:Y:S02]  /*a510*/  MOV R20, RZ ;  /* 0x000000ff00147202 */ /* 0x000fe40000000f00 */
        /* <DEDUP_REMOVED lines=59> */
[----:B------:R-:W-:-:S02]  /*a8d0*/  MOV R96, RZ ;  /* 0x000000ff00607202 */ /* 0x000fc40000000f00 */
        /* <DEDUP_REMOVED lines=41> */
[----:B------:R-:W-:Y:S02]  /*ab70*/  MOV R106, RZ ;  /* 0x000000ff006a7202 */ /* 0x000fe40000000f00 */
        /* <DEDUP_REMOVED lines=133> */
[----:B------:R-:W-:Y:S01]  /*b3d0*/  MOV R7, RZ ;  /* 0x000000ff00077202 */ /* 0x000fe20000000f00 */
        /* <DEDUP_REMOVED lines=135> */
[----:B------:R-:W-:Y:S02]  /*bc50*/  MOV R20, RZ ;  /* 0x000000ff00147202 */ /* 0x000fe40000000f00 */
        /* <DEDUP_REMOVED lines=2013> */
[----:B------:R-:W-:Y:S02]  /*13a30*/  ISETP.GT.U32.AND P0, PT, R54, 0x7f, PT ;  /* 0x0000007f3600780c */ /* 0x000fe40003f04070 */
        /* <DEDUP_REMOVED lines=62> */
[----:B------:R-:W-:Y:S01]  /*13e20*/  IMAD.MOV.U32 R7, RZ, RZ, RZ ;  /* 0x000000ffff077224 */ /* 0x000fe200078e00ff */
[----:B------:R-:W-:Y:S01]  /*13e30*/  FSEL R148, R148, RZ, !P0 ;  /* 0x000000ff94947208 */ /* 0x000fe20004000000 */
[----:B------:R-:W-:-:S07]  /*13e40*/  IMAD.MOV.U32 R4, RZ, RZ, RZ ;  /* 0x000000ffff047224 */ /* 0x000fce00078e00ff */
.L_x_95:
[----:B------:R-:W-:Y:S01]  /*13e50*/  BSSY B1, `(.L_x_96) ;  /* 0x0000301000017945 */ /* 0x000fe20003800000 */
[----:B------:R-:W-:-:S07]  /*13e60*/  IMAD.MOV.U32 R153, RZ, RZ, RZ ;  /* 0x000000ffff997224 */ /* 0x000fce00078e00ff */
.L_x_105:
[----:B------:R-:W1:Y:S01]  /*13e70*/  LDC R152, c[0x0][0x264] ;  /* 0x00009900ff987b82 */ /* 0x000e620000000800 */
[----:B------:R-:W-:Y:S01]  /*13e80*/  ULDC UR4, c[0x0][0x268] ;  /* 0x00009a0000047ab9 */ /* 0x000fe20000000800 */
[----:B------:R-:W-:Y:S01]  /*13e90*/  BSSY B2, `(.L_x_97) ;  /* 0x00002f9000027945 */ /* 0x000fe20003800000 */
[----:B-1----:R-:W1:Y:S01]  /*13ea0*/  I2F.U32.RP R42, R152 ;  /* 0x00000098002a7306 */ /* 0x002e620000209000 */
[----:B------:R-:W-:-:S07]  /*13eb0*/  ISETP.NE.U32.AND P3, PT, R152, RZ, PT ;  /* 0x000000ff9800720c */ /* 0x000fce0003f65070 */
[----:B-1----:R-:W1:Y:S02]  /*13ec0*/  MUFU.RCP R42, R42 ;  /* 0x0000002a002a7308 */ /* 0x002e640000001000 */
[----:B-1----:R-:W-:-:S06]  /*13ed0*/  IADD3 R40, R42, 0xffffffe, RZ ;  /* 0x0ffffffe2a287810 */ /* 0x002fcc0007ffe0ff */
[----:B------:R1:W2:Y:S02]  /*13ee0*/  F2I.FTZ.U32.TRUNC.NTZ R41, R40 ;  /* 0x0000002800297305 */ /* 0x0002a4000021f000 */
[----:B-1----:R-:W-:Y:S01]  /*13ef0*/  IMAD.MOV.U32 R40, RZ, RZ, RZ ;  /* 0x000000ffff287224 */ /* 0x002fe200078e00ff */
[----:B--2---:R-:W-:-:S05]  /*13f00*/  IADD3 R43, RZ, -R41, RZ ;  /* 0x80000029ff2b7210 */ /* 0x004fca0007ffe0ff */
[----:B------:R-:W-:-:S04]  /*13f10*/  IMAD R43, R43, R152, RZ ;  /* 0x000000982b2b7224 */ /* 0x000fc800078e02ff */
[----:B-----5:R-:W-:-:S06]  /*13f20*/  IMAD.HI.U32 R44, R41, R43, R40 ;  /* 0x0000002b292c7227 */ /* 0x020fcc00078e0028 */
        /* <DEDUP_REMOVED lines=10> */
[----:B-----5:R-:W-:Y:S05]  /*13fd0*/  @P0 BRA `(.L_x_98) ;  /* 0x0000002c00900947 */ /* 0x020fea0003800000 */
[----:B------:R-:W1:Y:S08]  /*13fe0*/  LDC.64 R40, c[0x0][0x218] ;  /* 0x00008600ff287b82 */ /* 0x000e700000000a00 */
[----:B------:R-:W2:Y:S01]  /*13ff0*/  LDC R158, c[0x0][0x240] ;  /* 0x00009000ff9e7b82 */ /* 0x000ea20000000800 */
[C---:B------:R-:W-:Y:S01]  /*14000*/  IADD3 R42, -R43.reuse, RZ, RZ ;  /* 0x000000ff2b2a7210 */ /* 0x040fe20007ffe1ff */
[----:B------:R-:W-:Y:S01]  /*14010*/  ULDC UR6, c[0x0][0x250] ;  /* 0x0000940000067ab9 */ /* 0x000fe20000000800 */
[----:B-1----:R-:W-:-:S05]  /*14020*/  IMAD.WIDE.U32 R40, R43, 0x8, R40 ;  /* 0x000000082b287825 */ /* 0x002fca00078e0028 */
[----:B------:R1:W5:Y:S01]  /*14030*/  LDG.E.64.CONSTANT R44, desc[UR8][R40.64] ;  /* 0x00000008282c7981 */ /* 0x000362000c1e9b00 */
[----:B------:R-:W-:Y:S01]  /*14040*/  IMAD R42, R152, R42, R153 ;  /* 0x0000002a982a7224 */ /* 0x000fe200078e0299 */
[----:B------:R-:W-:Y:S01]  /*14050*/  UMOV UR4, URZ ;  /* 0x0000003f00047c82 */ /* 0x000fe20008000000 */
[----:B------:R-:W-:Y:S02]  /*14060*/  IMAD.MOV.U32 R156, RZ, RZ, RZ ;  /* 0x000000ffff9c7224 */ /* 0x000fe400078e00ff */
[----:B------:R-:W-:Y:S01]  /*14070*/  IMAD R154, R42, UR6, RZ ;  /* 0x000000062a9a7c24 */ /* 0x000fe2000f8e02ff */
[----:B--2---:R-:W-:-:S04]  /*14080*/  IADD3 R42, R158, -0x1, RZ ;  /* 0xffffffff9e2a7810 */ /* 0x004fc80007ffe0ff */
[----:B------:R-:W-:Y:S02]  /*14090*/  ISETP.GE.U32.AND P2, PT, R42, 0x3, PT ;  /* 0x000000032a00780c */ /* 0x000fe40003f46070 */
[----:B------:R-:W-:-:S05]  /*140a0*/  IADD3 R154, P0, R154, R51, RZ ;  /* 0x000000339a9a7210 */ /* 0x000fca0007f1e0ff */
[----:B------:R-:W-:-:S06]  /*140b0*/  IMAD.X R155, RZ, RZ, RZ, P0 ;  /* 0x000000ffff9b7224 */ /* 0x000fcc00000e06ff */
[----:B-1----:R-:W-:Y:S05]  /*140c0*/  @!P2 BRA `(.L_x_99) ;  /* 0x0000000800a4a947 */ /* 0x002fea0003800000 */
[----:B------:R-:W-:-:S05]  /*140d0*/  IMAD.IADD R157, R158, 0x1, -R3 ;  /* 0x000000019e9d7824 */ /* 0x000fca00078e0a03 */
[----:B------:R-:W-:-:S13]  /*140e0*/  ISETP.GT.AND P0, PT, R157, RZ, PT ;  /* 0x000000ff9d00720c */ /* 0x000fda0003f04270 */
[----:B------:R-:W-:Y:S05]  /*140f0*/  @!P0 BRA `(.L_x_100) ;  /* 0x0000000800348947 */ /* 0x000fea0003800000 */
[----:B------:R-:W-:Y:S02]  /*14100*/  ISETP.GT.AND P2, PT, R157, 0xc, PT ;  /* 0x0000000c9d00780c */ /* 0x000fe40003f44270 */
[----:B------:R-:W-:-:S11]  /*14110*/  PLOP3.LUT P0, PT, PT, PT, PT, 0x80, 0x0 ;  /* 0x000000000000781c */ /* 0x000fd60003f0f070 */
[----:B------:R-:W-:Y:S05]  /*14120*/  @!P2 BRA `(.L_x_101) ;  /* 0x000000040064a947 */ /* 0x000fea0003800000 */
[----:B------:R-:W-:-:S13]  /*14130*/  PLOP3.LUT P0, PT, PT, PT, PT, 0x8, 0x0 ;  /* 0x000000000000781c */ /* 0x000fda0003f0e170 */
.L_x_102:
[----:B------:R-:W-:Y:S01]  /*14140*/  IADD3 R40, P2, R49, UR4, RZ ;  /* 0x0000000431287c10 */ /* 0x000fe2000ff5e0ff */
[----:B------:R-:W-:-:S03]  /*14150*/  ULDC.64 UR12, c[0x0][0x210] ;  /* 0x00008400000c7ab9 */ /* 0x000fc60000000a00 */
[----:B------:R-:W-:Y:S02]  /*14160*/  IADD3.X R41, RZ, R47, RZ, P2, !PT ;  /* 0x0000002fff297210 */ /* 0x000fe400017fe4ff */
[----:B------:R-:W-:-:S04]  /*14170*/  LEA R42, P2, R40, UR12, 0x2 ;  /* 0x0000000c282a7c11 */ /* 0x000fc8000f8410ff */
[----:B------:R-:W-:Y:S02]  /*14180*/  LEA.HI.X R43, R40, UR13, R41, 0x2, P2 ;  /* 0x0000000d282b7c11 */ /* 0x000fe400090f1429 */
[----:B------:R-:W-:-:S03]  /*14190*/  IADD3 R41, P2, R154, UR4, RZ ;  /* 0x000000049a297c10 */ /* 0x000fc6000ff5e0ff */
[----:B------:R-:W2:Y:S02]  /*141a0*/  LDG.E.CONSTANT R160, desc[UR8][R42.64+0x8] ;  /* 0x000008082aa07981 */ /* 0x000ea4000c1e9900 */
[----:B------:R-:W-:Y:S01]  /*141b0*/  IMAD.X R158, RZ, RZ, R155, P2 ;  /* 0x000000ffff9e7224 */ /* 0x000fe200010e069b */
[----:B-----5:R-:W-:-:S04]  /*141c0*/  LEA R40, P2, R41, R44, 0x2 ;  /* 0x0000002c29287211 */ /* 0x020fc800078410ff */
[----:B------:R-:W-:Y:S02]  /*141d0*/  LEA.HI.X R41, R41, R45, R158, 0x2, P2 ;  /* 0x0000002d29297211 */ /* 0x000fe400010f149e */
[----:B------:R-:W3:Y:S04]  /*141e0*/  LDG.E.CONSTANT R158, desc[UR8][R42.64] ;  /* 0x000000082a9e7981 */ /* 0x000ee8000c1e9900 */
[----:B------:R-:W3:Y:S04]  /*141f0*/  LDG.E.CONSTANT R159, desc[UR8][R40.64] ;  /* 0x00000008289f7981 */ /* 0x000ee8000c1e9900 */
[----:B------:R-:W2:Y:S01]  /*14200*/  LDG.E.CONSTANT R161, desc[UR8][R40.64+0x8] ;  /* 0x0000080828a17981 */ /* 0x000ea2000c1e9900 */
[----:B---3--:R-:W-:-:S03]  /*14210*/  FFMA R158, R159, R158, R156 ;  /* 0x0000009e9f9e7223 */ /* 0x008fc6000000009c */
[----:B------:R-:W3:Y:S04]  /*14220*/  LDG.E.CONSTANT R156, desc[UR8][R42.64+0x4] ;  /* 0x000004082a9c7981 */ /* 0x000ee8000c1e9900 */
[----:B------:R-:W3:Y:S01]  /*14230*/  LDG.E.CONSTANT R159, desc[UR8][R40.64+0x4] ;  /* 0x00000408289f7981 */ /* 0x000ee2000c1e9900 */
[----:B------:R-:W-:Y:S01]  /*14240*/  UIADD3 UR5, UR4, 0x4, URZ ;  /* 0x0000000404057890 */ /* 0x000fe2000fffe03f */
[----:B---3--:R-:W-:Y:S02]  /*14250*/  FFMA R156, R159, R156, R158 ;  /* 0x0000009c9f9c7223 */ /* 0x008fe4000000009e */
[----:B------:R-:W3:Y:S02]  /*14260*/  LDG.E.CONSTANT R159, desc[UR8][R40.64+0xc] ;  /* 0x00000c08289f7981 */ /* 0x000ee4000c1e9900 */
[----:B--2---:R-:W-:Y:S01]  /*14270*/  FFMA R156, R161, R160, R156 ;  /* 0x000000a0a19c7223 */ /* 0x004fe2000000009c */
[----:B------:R-:W-:Y:S01]  /*14280*/  IADD3 R160, P2, R49, UR5, RZ ;  /* 0x0000000531a07c10 */ /* 0x000fe2000ff5e0ff */
[----:B------:R1:W3:Y:S04]  /*14290*/  LDG.E.CONSTANT R158, desc[UR8][R42.64+0xc] ;  /* 0x00000c082a9e7981 */ /* 0x0002e8000c1e9900 */
[----:B------:R-:W-:Y:S01]  /*142a0*/  IMAD.X R161, RZ, RZ, R47, P2 ;  /* 0x000000ffffa17224 */ /* 0x000fe200010e062f */
[----:B------:R-:W-:-:S04]  /*142b0*/  LEA R164, P2, R160, UR12, 0x2 ;  /* 0x0000000ca0a47c11 */ /* 0x000fc8000f8410ff */
[----:B------:R-:W-:Y:S02]  /*142c0*/  LEA.HI.X R165, R160, UR13, R161, 0x2, P2 ;  /* 0x0000000da0a57c11 */ /* 0x000fe400090f14a1 */
[----:B------:R-:W-:-:S03]  /*142d0*/  IADD3 R161, P2, R154, UR5, RZ ;  /* 0x000000059aa17c10 */ /* 0x000fc6000ff5e0ff */
[----:B-1----:R-:W2:Y:S02]  /*142e0*/  LDG.E.CONSTANT R42, desc[UR8][R164.64+0x4] ;  /* 0x00000408a42a7981 */ /* 0x002ea4000c1e9900 */
[----:B------:R-:W-:Y:S01]  /*142f0*/  IMAD.X R160, RZ, RZ, R155, P2 ;  /* 0x000000ffffa07224 */ /* 0x000fe200010e069b */
[----:B------:R-:W-:-:S04]  /*14300*/  LEA R162, P2, R161, R44, 0x2 ;  /* 0x0000002ca1a27211 */ /* 0x000fc800078410ff */
[----:B------:R-:W-:Y:S02]  /*14310*/  LEA.HI.X R163, R161, R45, R160, 0x2, P2 ;  /* 0x0000002da1a37211 */ /* 0x000fe400010f14a0 */
[----:B------:R-:W4:Y:S04]  /*14320*/  LDG.E.CONSTANT R160, desc[UR8][R164.64] ;  /* 0x00000008a4a07981 */ /* 0x000f28000c1e9900 */
[----:B------:R-:W4:Y:S04]  /*14330*/  LDG.E.CONSTANT R41, desc[UR8][R162.64] ;  /* 0x00000008a2297981 */ /* 0x000f28000c1e9900 */
[----:B------:R-:W2:Y:S04]  /*14340*/  LDG.E.CONSTANT R40, desc[UR8][R162.64+0x4] ;  /* 0x00000408a2287981 */ /* 0x000ea8000c1e9900 */
[----:B------:R-:W5:Y:S01]  /*14350*/  LDG.E.CONSTANT R43, desc[UR8][R162.64+0x8] ;  /* 0x00000808a22b7981 */ /* 0x000f62000c1e9900 */
[----:B---3--:R-:W-:-:S04]  /*14360*/  FFMA R156, R159, R158, R156 ;  /* 0x0000009e9f9c7223 */ /* 0x008fc8000000009c */
[----:B----4-:R-:W-:Y:S02]  /*14370*/  FFMA R41, R41, R160, R156 ;  /* 0x000000a029297223 */ /* 0x010fe4000000009c */
[----:B------:R-:W5:Y:S01]  /*14380*/  LDG.E.CONSTANT R156, desc[UR8][R164.64+0x8] ;  /* 0x00000808a49c7981 */ /* 0x000f62000c1e9900 */
[----:B------:R-:W-:Y:S01]  /*14390*/  UIADD3 UR5, UR4, 0x8, URZ ;  /* 0x0000000804057890 */ /* 0x000fe2000fffe03f */
[----:B--2---:R-:W-:Y:S02]  /*143a0*/  FFMA R40, R40, R42, R41 ;  /* 0x0000002a28287223 */ /* 0x004fe40000000029 */
[----:B------:R-:W2:Y:S04]  /*143b0*/  LDG.E.CONSTANT R41, desc[UR8][R162.64+0xc] ;  /* 0x00000c08a2297981 */ /* 0x000ea8000c1e9900 */
[----:B------:R-:W2:Y:S01]  /*143c0*/  LDG.E.CONSTANT R42, desc[UR8][R164.64+0xc] ;  /* 0x00000c08a42a7981 */ /* 0x000ea2000c1e9900 */
[----:B-----5:R-:W-:Y:S01]  /*143d0*/  FFMA R40, R43, R156, R40 ;  /* 0x0000009c2b287223 */ /* 0x020fe20000000028 */
[----:B------:R-:W-:-:S04]  /*143e0*/  IADD3 R43, P2, R49, UR5, RZ ;  /* 0x00000005312b7c10 */ /* 0x000fc8000ff5e0ff */
[----:B------:R-:W-:Y:S02]  /*143f0*/  IADD3.X R156, RZ, R47, RZ, P2, !PT ;  /* 0x0000002fff9c7210 */ /* 0x000fe400017fe4ff */
[----:B------:R-:W-:-:S04]  /*14400*/  LEA R160, P2, R43, UR12, 0x2 ;  /* 0x0000000c2ba07c11 */ /* 0x000fc8000f8410ff */
[----:B------:R-:W-:Y:S02]  /*14410*/  LEA.HI.X R161, R43, UR13, R156, 0x2, P2 ;  /* 0x0000000d2ba17c11 */ /* 0x000fe400090f149c */
[----:B------:R-:W-:Y:S01]  /*14420*/  IADD3 R43, P2, R154, UR5, RZ ;  /* 0x000000059a2b7c10 */ /* 0x000fe2000ff5e0ff */
[----:B--2---:R-:W-:Y:S02]  /*14430*/  FFMA R40, R41, R42, R40 ;  /* 0x0000002a29287223 */ /* 0x004fe40000000028 */
[----:B------:R-:W2:Y:S02]  /*14440*/  LDG.E.CONSTANT R42, desc[UR8][R160.64+0x4] ;  /* 0x00000408a02a7981 */ /* 0x000ea4000c1e9900 */
[----:B------:R-:W-:Y:S01]  /*14450*/  IMAD.X R156, RZ, RZ, R155, P2 ;  /* 0x000000ffff9c7224 */ /* 0x000fe200010e069b */
[C---:B------:R-:W-:Y:S01]  /*14460*/  LEA R158, P2, R43.reuse, R44, 0x2 ;  /* 0x0000002c2b9e7211 */ /* 0x040fe200078410ff */
[----:B------:R-:W3:Y:S03]  /*14470*/  LDG.E.CONSTANT R162, desc[UR8][R160.64+0xc] ;  /* 0x00000c08a0a27981 */ /* 0x000ee6000c1e9900 */
[----:B------:R-:W-:-:S02]  /*14480*/  LEA.HI.X R159, R43, R45, R156, 0x2, P2 ;  /* 0x0000002d2b9f7211 */ /* 0x000fc400010f149c */
[----:B------:R-:W4:Y:S04]  /*14490*/  LDG.E.CONSTANT R156, desc[UR8][R160.64] ;  /* 0x00000008a09c7981 */ /* 0x000f28000c1e9900 */
[----:B------:R-:W4:Y:S04]  /*144a0*/  LDG.E.CONSTANT R43, desc[UR8][R158.64] ;  /* 0x000000089e2b7981 */ /* 0x000f28000c1e9900 */
[----:B------:R-:W2:Y:S01]  /*144b0*/  LDG.E.CONSTANT R41, desc[UR8][R158.64+0x4] ;  /* 0x000004089e297981 */ /* 0x000ea2000c1e9900 */
[----:B------:R-:W-:-:S03]  /*144c0*/  UIADD3 UR5, UR4, 0xc, URZ ;  /* 0x0000000c04057890 */ /* 0x000fc6000fffe03f */
[----:B------:R-:W3:Y:S01]  /*144d0*/  LDG.E.CONSTANT R163, desc[UR8][R158.64+0xc] ;  /* 0x00000c089ea37981 */ /* 0x000ee2000c1e9900 */
[----:B----4-:R-:W-:-:S03]  /*144e0*/  FFMA R40, R43, R156, R40 ;  /* 0x0000009c2b287223 */ /* 0x010fc60000000028 */
[----:B------:R-:W4:Y:S04]  /*144f0*/  LDG.E.CONSTANT R43, desc[UR8][R158.64+0x8] ;  /* 0x000008089e2b7981 */ /* 0x000f28000c1e9900 */
[----:B------:R-:W4:Y:S01]  /*14500*/  LDG.E.CONSTANT R156, desc[UR8][R160.64+0x8] ;  /* 0x00000808a09c7981 */ /* 0x000f22000c1e9900 */
[----:B--2---:R-:W-:-:S04]  /*14510*/  FFMA R40, R41, R42, R40 ;  /* 0x0000002a29287223 */ /* 0x004fc80000000028 */
[----:B----4-:R-:W-:Y:S01]  /*14520*/  FFMA R156, R43, R156, R40 ;  /* 0x0000009c2b9c7223 */ /* 0x010fe20000000028 */
[----:B------:R-:W-:-:S05]  /*14530*/  IADD3 R40, P2, R49, UR5, RZ ;  /* 0x0000000531287c10 */ /* 0x000fca000ff5e0ff */
[----:B------:R-:W-:Y:S01]  /*14540*/  IMAD.X R41, RZ, RZ, R47, P2 ;  /* 0x000000ffff297224 */ /* 0x000fe200010e062f */
[----:B------:R-:W-:-:S04]  /*14550*/  LEA R42, P2, R40, UR12, 0x2 ;  /* 0x0000000c282a7c11 */ /* 0x000fc8000f8410ff */
[----:B------:R-:W-:Y:S02]  /*14560*/  LEA.HI.X R43, R40, UR13, R41, 0x2, P2 ;  /* 0x0000000d282b7c11 */ /* 0x000fe400090f1429 */
[----:B------:R-:W-:Y:S01]  /*14570*/  IADD3 R41, P2, R154, UR5, RZ ;  /* 0x000000059a297c10 */ /* 0x000fe2000ff5e0ff */
[----:B---3--:R-:W-:Y:S02]  /*14580*/  FFMA R156, R163, R162, R156 ;  /* 0x000000a2a39c7223 */ /* 0x008fe4000000009c */
[----:B------:R-:W2:Y:S02]  /*14590*/  LDG.E.CONSTANT R158, desc[UR8][R42.64+0x4] ;  /* 0x000004082a9e7981 */ /* 0x000ea4000c1e9900 */
[----:B------:R-:W-:Y:S01]  /*145a0*/  IMAD.X R164, RZ, RZ, R155, P2 ;  /* 0x000000ffffa47224 */ /* 0x000fe200010e069b */
[C---:B------:R-:W-:Y:S01]  /*145b0*/  LEA R40, P2, R41.reuse, R44, 0x2 ;  /* 0x0000002c29287211 */ /* 0x040fe200078410ff */
[----:B------:R-:W3:Y:S03]  /*145c0*/  LDG.E.CONSTANT R160, desc[UR8][R42.64+0x8] ;  /* 0x000008082aa07981 */ /* 0x000ee6000c1e9900 */
[----:B------:R-:W-:Y:S01]  /*145d0*/  LEA.HI.X R41, R41, R45, R164, 0x2, P2 ;  /* 0x0000002d29297211 */ /* 0x000fe200010f14a4 */
[----:B------:R-:W4:Y:S04]  /*145e0*/  LDG.E.CONSTANT R162, desc[UR8][R42.64+0xc] ;  /* 0x00000c082aa27981 */ /* 0x000f28000c1e9900 */
[----:B------:R-:W5:Y:S04]  /*145f0*/  LDG.E.CONSTANT R164, desc[UR8][R42.64] ;  /* 0x000000082aa47981 */ /* 0x000f68000c1e9900 */
[----:B------:R-:W5:Y:S04]  /*14600*/  LDG.E.CONSTANT R159, desc[UR8][R40.64] ;  /* 0x00000008289f7981 */ /* 0x000f68000c1e9900 */
[----:B------:R-:W3:Y:S04]  /*14610*/  LDG.E.CONSTANT R161, desc[UR8][R40.64+0x8] ;  /* 0x0000080828a17981 */ /* 0x000ee8000c1e9900 */
[----:B------:R-:W4:Y:S01]  /*14620*/  LDG.E.CONSTANT R163, desc[UR8][R40.64+0xc] ;  /* 0x00000c0828a37981 */ /* 0x000f22000c1e9900 */
[----:B------:R-:W-:Y:S01]  /*14630*/  IADD3 R157, R157, -0x10, RZ ;  /* 0xfffffff09d9d7810 */ /* 0x000fe20007ffe0ff */
[----:B-----5:R-:W-:-:S02]  /*14640*/  FFMA R156, R159, R164, R156 ;  /* 0x000000a49f9c7223 */ /* 0x020fc4000000009c */
[----:B------:R-:W2:Y:S01]  /*14650*/  LDG.E.CONSTANT R159, desc[UR8][R40.64+0x4] ;  /* 0x00000408289f7981 */ /* 0x000ea2000c1e9900 */
[----:B------:R-:W-:Y:S01]  /*14660*/  ISETP.GT.AND P2, PT, R157, 0xc, PT ;  /* 0x0000000c9d00780c */ /* 0x000fe20003f44270 */
[----:B------:R-:W-:Y:S01]  /*14670*/  UIADD3 UR4, UR4, 0x10, URZ ;  /* 0x0000001004047890 */ /* 0x000fe2000fffe03f */
[----:B--2---:R-:W-:-:S04]  /*14680*/  FFMA R156, R159, R158, R156 ;  /* 0x0000009e9f9c7223 */ /* 0x004fc8000000009c */
[----:B---3--:R-:W-:-:S04]  /*14690*/  FFMA R156, R161, R160, R156 ;  /* 0x000000a0a19c7223 */ /* 0x008fc8000000009c */
[----:B----4-:R-:W-:-:S03]  /*146a0*/  FFMA R156, R163, R162, R156 ;  /* 0x000000a2a39c7223 */ /* 0x010fc6000000009c */
[----:B------:R-:W-:Y:S05]  /*146b0*/  @P2 BRA `(.L_x_102) ;  /* 0xfffffff800a02947 */ /* 0x000fea000383ffff */
.L_x_101:
[----:B------:R-:W-:-:S13]  /*146c0*/  ISETP.GT.AND P2, PT, R157, 0x4, PT ;  /* 0x000000049d00780c */ /* 0x000fda0003f44270 */
[----:B------:R-:W-:Y:S05]  /*146d0*/  @!P2 BRA `(.L_x_103) ;  /* 0x0000000000b4a947 */ /* 0x000fea0003800000 */
        /* <DEDUP_REMOVED lines=8> */
[C---:B-----5:R-:W-:Y:S01]  /*14760*/  LEA R40, P0, R41.reuse, R44, 0x2 ;  /* 0x0000002c29287211 */ /* 0x060fe200078010ff */
[----:B------:R-:W-:Y:S01]  /*14770*/  UIADD3 UR5, UR4, 0x4, URZ ;  /* 0x0000000404057890 */ /* 0x000fe2000fffe03f */
[----:B------:R-:W3:Y:S02]  /*14780*/  LDG.E.CONSTANT R162, desc[UR8][R42.64+0xc] ;  /* 0x00000c082aa27981 */ /* 0x000ee4000c1e9900 */
[----:B------:R-:W-:Y:S02]  /*14790*/  LEA.HI.X R41, R41, R45, R158, 0x2, P0 ;  /* 0x0000002d29297211 */ /* 0x000fe400000f149e */
[----:B------:R-:W4:Y:S04]  /*147a0*/  LDG.E.CONSTANT R158, desc[UR8][R42.64] ;  /* 0x000000082a9e7981 */ /* 0x000f28000c1e9900 */
[----:B------:R-:W4:Y:S04]  /*147b0*/  LDG.E.CONSTANT R159, desc[UR8][R40.64] ;  /* 0x00000008289f7981 */ /* 0x000f28000c1e9900 */
[----:B------:R-:W2:Y:S04]  /*147c0*/  LDG.E.CONSTANT R161, desc[UR8][R40.64+0x8] ;  /* 0x0000080828a17981 */ /* 0x000ea8000c1e9900 */
[----:B------:R-:W3:Y:S01]  /*147d0*/  LDG.E.CONSTANT R163, desc[UR8][R40.64+0xc] ;  /* 0x00000c0828a37981 */ /* 0x000ee2000c1e9900 */
[----:B----4-:R-:W-:-:S03]  /*147e0*/  FFMA R158, R159, R158, R156 ;  /* 0x0000009e9f9e7223 */ /* 0x010fc6000000009c */
[----:B------:R-:W4:Y:S04]  /*147f0*/  LDG.E.CONSTANT R156, desc[UR8][R42.64+0x4] ;  /* 0x000004082a9c7981 */ /* 0x000f28000c1e9900 */
[----:B------:R-:W4:Y:S02]  /*14800*/  LDG.E.CONSTANT R159, desc[UR8][R40.64+0x4] ;  /* 0x00000408289f7981 */ /* 0x000f24000c1e9900 */
[----:B----4-:R-:W-:Y:S01]  /*14810*/  FFMA R156, R159, R156, R158 ;  /* 0x0000009c9f9c7223 */ /* 0x010fe2000000009e */
[----:B------:R-:W-:-:S03]  /*14820*/  IADD3 R158, P0, R49, UR5, RZ ;  /* 0x00000005319e7c10 */ /* 0x000fc6000ff1e0ff */
[----:B--2---:R-:W-:Y:S02]  /*14830*/  FFMA R156, R161, R160, R156 ;  /* 0x000000a0a19c7223 */ /* 0x004fe4000000009c */
        /* <DEDUP_REMOVED lines=9> */
[----:B------:R-:W-:-:S02]  /*148d0*/  LEA.HI.X R159, R159, R45, R164, 0x2, P0 ;  /* 0x0000002d9f9f7211 */ /* 0x000fc400000f14a4 */
[----:B------:R-:W4:Y:S04]  /*148e0*/  LDG.E.CONSTANT R164, desc[UR8][R160.64] ;  /* 0x00000008a0a47981 */ /* 0x000f28000c1e9900 */
[----:B------:R-:W4:Y:S04]  /*148f0*/  LDG.E.CONSTANT R41, desc[UR8][R158.64] ;  /* 0x000000089e297981 */ /* 0x000f28000c1e9900 */
[----:B------:R-:W2:Y:S04]  /*14900*/  LDG.E.CONSTANT R40, desc[UR8][R158.64+0x4] ;  /* 0x000004089e287981 */ /* 0x000ea8000c1e9900 */
[----:B------:R-:W5:Y:S04]  /*14910*/  LDG.E.CONSTANT R43, desc[UR8][R158.64+0x8] ;  /* 0x000008089e2b7981 */ /* 0x000f68000c1e9900 */
[----:B------:R-:W3:Y:S01]  /*14920*/  LDG.E.CONSTANT R163, desc[UR8][R158.64+0xc] ;  /* 0x00000c089ea37981 */ /* 0x000ee2000c1e9900 */
[----:B----4-:R-:W-:-:S03]  /*14930*/  FFMA R41, R41, R164, R156 ;  /* 0x000000a429297223 */ /* 0x010fc6000000009c */
[----:B------:R-:W5:Y:S01]  /*14940*/  LDG.E.CONSTANT R156, desc[UR8][R160.64+0x8] ;  /* 0x00000808a09c7981 */ /* 0x000f62000c1e9900 */
[----:B--2---:R-:W-:Y:S01]  /*14950*/  FFMA R40, R40, R42, R41 ;  /* 0x0000002a28287223 */ /* 0x004fe20000000029 */
[----:B------:R-:W-:Y:S02]  /*14960*/  PLOP3.LUT P0, PT, PT, PT, PT, 0x8, 0x0 ;  /* 0x000000000000781c */ /* 0x000fe40003f0e170 */
[----:B------:R-:W-:Y:S01]  /*14970*/  IADD3 R157, R157, -0x8, RZ ;  /* 0xfffffff89d9d7810 */ /* 0x000fe20007ffe0ff */
[----:B------:R-:W-:Y:S01]  /*14980*/  UIADD3 UR4, UR4, 0x8, URZ ;  /* 0x0000000804047890 */ /* 0x000fe2000fffe03f */
[----:B-----5:R-:W-:-:S04]  /*14990*/  FFMA R156, R43, R156, R40 ;  /* 0x0000009c2b9c7223 */ /* 0x020fc80000000028 */
[----:B---3--:R-:W-:-:S07]  /*149a0*/  FFMA R156, R163, R162, R156 ;  /* 0x000000a2a39c7223 */ /* 0x008fce000000009c */
.L_x_103:
[----:B------:R-:W-:-:S13]  /*149b0*/  ISETP.NE.OR P0, PT, R157, RZ, P0 ;  /* 0x000000ff9d00720c */ /* 0x000fda0000705670 */
[----:B------:R-:W-:Y:S05]  /*149c0*/  @!P0 BRA `(.L_x_99) ;  /* 0x0000000000648947 */ /* 0x000fea0003800000 */
.L_x_100:
        /* <DEDUP_REMOVED lines=15> */
[----:B------:R-:W-:Y:S01]  /*14ac0*/  IADD3 R157, R157, -0x4, RZ ;  /* 0xfffffffc9d9d7810 */ /* 0x000fe20007ffe0ff */
[----:B----4-:R-:W-:-:S02]  /*14ad0*/  FFMA R158, R159, R158, R156 ;  /* 0x0000009e9f9e7223 */ /* 0x010fc4000000009c */
[----:B------:R-:W4:Y:S04]  /*14ae0*/  LDG.E.CONSTANT R159, desc[UR8][R40.64+0x4] ;  /* 0x00000408289f7981 */ /* 0x000f28000c1e9900 */
[----:B------:R-:W4:Y:S01]  /*14af0*/  LDG.E.CONSTANT R156, desc[UR8][R42.64+0x4] ;  /* 0x000004082a9c7981 */ /* 0x000f22000c1e9900 */
[----:B------:R-:W-:Y:S01]  /*14b00*/  ISETP.NE.AND P0, PT, R157, RZ, PT ;  /* 0x000000ff9d00720c */ /* 0x000fe20003f05270 */
[----:B------:R-:W-:Y:S01]  /*14b10*/  UIADD3 UR4, UR4, 0x4, URZ ;  /* 0x0000000404047890 */ /* 0x000fe2000fffe03f */
[----:B----4-:R-:W-:-:S04]  /*14b20*/  FFMA R156, R159, R156, R158 ;  /* 0x0000009c9f9c7223 */ /* 0x010fc8000000009e */
[----:B--2---:R-:W-:-:S04]  /*14b30*/  FFMA R156, R161, R160, R156 ;  /* 0x000000a0a19c7223 */ /* 0x004fc8000000009c */
[----:B---3--:R-:W-:-:S03]  /*14b40*/  FFMA R156, R163, R162, R156 ;  /* 0x000000a2a39c7223 */ /* 0x008fc6000000009c */
[----:B0-----:R-:W-:Y:S05]  /*14b50*/  @P0 BRA `(.L_x_100) ;  /* 0xfffffffc009c0947 */ /* 0x001fea000383ffff */
.L_x_99:
[----:B------:R-:W-:Y:S02]  /*14b60*/  ISETP.NE.AND P2, PT, R3, RZ, PT ;  /* 0x000000ff0300720c */ /* 0x000fe40003f45270 */
[----:B------:R-:W-:-:S11]  /*14b70*/  ISETP.NE.AND P0, PT, R54, RZ, PT ;  /* 0x000000ff3600720c */ /* 0x000fd60003f05270 */
        /* <DEDUP_REMOVED lines=9> */
[----:B-----5:R-:W-:-:S04]  /*14c10*/  LEA R40, P2, R41, R44, 0x2 ;  /* 0x0000002c29287211 */ /* 0x020fc800078410ff */
[----:B------:R-:W-:-:S05]  /*14c20*/  LEA.HI.X R41, R41, R45, R157, 0x2, P2 ;  /* 0x0000002d29297211 */ /* 0x000fca00010f149d */
        /* <DEDUP_REMOVED lines=11> */
.L_x_104:
[----:B------:R-:W-:Y:S05]  /*14ce0*/  @!P0 BRA `(.L_x_98) ;  /* 0x00000020004c8947 */ /* 0x000fea0003800000 */
[----:B------:R-:W-:Y:S01]  /*14cf0*/  IMAD R152, R152, UR6, RZ ;  /* 0x0000000698987c24 */ /* 0x000fe2000f8e02ff */
[----:B------:R-:W-:-:S04]  /*14d00*/  ULDC UR4, c[0x0][0x260] ;  /* 0x0000980000047ab9 */ /* 0x000fc80000000800 */
[----:B------:R-:W-:-:S04]  /*14d10*/  IADD3 R41, P0, P2, R151, R154, R152 ;  /* 0x0000009a97297210 */ /* 0x000fc80007a1e098 */
[----:B------:R-:W-:Y:S02]  /*14d20*/  IADD3.X R155, RZ, R155, RZ, P0, P2 ;  /* 0x0000009bff9b7210 */ /* 0x000fe400007e44ff */
[----:B-----5:R-:W-:-:S04]  /*14d30*/  LEA R40, P0, R41, R44, 0x2 ;  /* 0x0000002c29287211 */ /* 0x020fc800078010ff */
[----:B------:R-:W-:-:S05]  /*14d40*/  LEA.HI.X R41, R41, R45, R155, 0x2, P0 ;  /* 0x0000002d29297211 */ /* 0x000fca00000f149b */
[----:B------:R-:W2:Y:S01]  /*14d50*/  LDG.E.CONSTANT R45, desc[UR8][R40.64] ;  /* 0x00000008282d7981 */ /* 0x000ea2000c1e9900 */
[----:B------:R-:W-:Y:S01]  /*14d60*/  IADD3 R42, R153, -UR4, -R48 ;  /* 0x80000004992a7c10 */ /* 0x000fe2000fffe830 */
[----:B------:R-:W-:Y:S01]  /*14d70*/  ULDC UR4, c[0x0][0x25c] ;  /* 0x0000970000047ab9 */ /* 0x000fe20000000800 */
[----:B------:R-:W-:Y:S02]  /*14d80*/  IMAD.MOV.U32 R155, RZ, RZ, 0x437c0000 ;  /* 0x437c0000ff9b7424 */ /* 0x000fe400078e00ff */
[----:B------:R-:W-:Y:S01]  /*14d90*/  FMUL R43, R156, UR4 ;  /* 0x000000049c2b7c20 */ /* 0x000fe20008400000 */
[----:B------:R-:W-:Y:S02]  /*14da0*/  I2FP.F32.S32 R42, R42 ;  /* 0x0000002a002a7245 */ /* 0x000fe40000201400 */
[----:B------:R-:W-:-:S03]  /*14db0*/  ISETP.NE.AND P0, PT, R54, 0x1, PT ;  /* 0x000000013600780c */ /* 0x000fc60003f05270 */
[----:B------:R-:W-:Y:S01]  /*14dc0*/  FFMA R43, R42, R46, R43 ;  /* 0x0000002e2a2b7223 */ /* 0x000fe2000000002b */
[----:B------:R-:W-:-:S03]  /*14dd0*/  HFMA2.MMA R42, -RZ, RZ, 0.96630859375, -0.0022525787353515625 ;  /* 0x3bbb989dff2a7435 */ /* 0x000fc600000001ff */
[----:B------:R-:W-:-:S07]  /*14de0*/  FADD R43, -R52, R43 ;  /* 0x0000002b342b7221 */ /* 0x000fce0000000100 */
[----:B------:R-:W-:-:S04]  /*14df0*/  FFMA.SAT R42, R43, R42, 0.5 ;  /* 0x3f0000002b2a7423 */ /* 0x000fc8000000202a */
[----:B------:R-:W-:-:S04]  /*14e00*/  FFMA.RM R42, R42, R155, 12582913 ;  /* 0x4b4000012a2a7423 */ /* 0x000fc8000000409b */
[----:B------:R-:W-:-:S04]  /*14e10*/  FADD R44, R42, -12583039 ;  /* 0xcb40007f2a2c7421 */ /* 0x000fc80000000000 */
[----:B------:R-:W-:-:S04]  /*14e20*/  FFMA R44, R43, 1.4426950216293334961, -R44 ;  /* 0x3fb8aa3b2b2c7823 */ /* 0x000fc8000000082c */
[----:B------:R-:W-:Y:S01]  /*14e30*/  FFMA R44, R43, 1.925963033500011079e-08, R44 ;  /* 0x32a570602b2c7823 */ /* 0x000fe2000000002c */
[----:B------:R-:W-:-:S05]  /*14e40*/  IMAD.SHL.U32 R43, R42, 0x800000, RZ ;  /* 0x008000002a2b7824 */ /* 0x000fca00078e00ff */
[----:B------:R-:W1:Y:S02]  /*14e50*/  MUFU.EX2 R44, R44 ;  /* 0x0000002c002c7308 */ /* 0x000e640000000800 */
[----:B-1----:R-:W-:-:S04]  /*14e60*/  FMUL R43, R43, R44 ;  /* 0x0000002c2b2b7220 */ /* 0x002fc80000400000 */
[----:B--2---:R-:W-:Y:S01]  /*14e70*/  FFMA R4, R43, R45, R4 ;  /* 0x0000002d2b047223 */ /* 0x004fe20000000004 */
[----:B------:R-:W-:Y:S06]  /*14e80*/  @!P0 BRA `(.L_x_98) ;  /* 0x0000001c00e48947 */ /* 0x000fec0003800000 */
[----:B------:R-:W2:Y:S01]  /*14e90*/  LDG.E.CONSTANT R42, desc[UR8][R40.64+0x4] ;  /* 0x00000408282a7981 */ /* 0x000ea2000c1e9900 */
[----:B------:R-:W-:Y:S01]  /*14ea0*/  ISETP.NE.AND P0, PT, R54, 0x2, PT ;  /* 0x000000023600780c */ /* 0x000fe20003f05270 */
[----:B--2---:R-:W-:-:S12]  /*14eb0*/  FFMA R6, R43, R42, R6 ;  /* 0x0000002a2b067223 */ /* 0x004fd80000000006 */
[----:B------:R-:W-:Y:S05]  /*14ec0*/  @!P0 BRA `(.L_x_98) ;  /* 0x0000001c00d48947 */ /* 0x000fea0003800000 */
[----:B------:R-:W2:Y:S01]  /*14ed0*/  LDG.E.CONSTANT R42, desc[UR8][R40.64+0x8] ;  /* 0x00000808282a7981 */ /* 0x000ea2000c1e9900 */
[----:B------:R-:W-:Y:S01]  /*14ee0*/  ISETP.GE.U32.AND P0, PT, R54, 0x4, PT ;  /* 0x000000043600780c */ /* 0x000fe20003f06070 */
[----:B--2---:R-:W-:-:S12]  /*14ef0*/  FFMA R7, R43, R42, R7 ;  /* 0x0000002a2b077223 */ /* 0x004fd80000000007 */
[----:B------:R-:W-:Y:S05]  /*14f00*/  @!P0 BRA `(.L_x_98) ;  /* 0x0000001c00c48947 */ /* 0x000fea0003800000 */
        /* <DEDUP_REMOVED lines=492> */
[----:B------:R-:W-:Y:S01]  /*16dd0*/  ISETP.GE.U32.AND P0, PT, R54, 0x80, PT ;  /* 0x000000803600780c */ /* 0x000fe20003f06070 */
[----:B------:R-:W2:-:S12]  /*16de0*/  LDG.E.CONSTANT R42, desc[UR8][R40.64+0x1f8] ;  /* 0x0001f808282a7981 */ /* 0x000e98000c1e9900 */
[----:B------:R-:W3:Y:S01]  /*16df0*/  @P0 LDG.E.CONSTANT R45, desc[UR8][R40.64+0x1fc] ;  /* 0x0001fc08282d0981 */ /* 0x000ee2000c1e9900 */
[C---:B--2---:R-:W-:Y:S01]  /*16e00*/  FFMA R147, R43.reuse, R42, R147 ;  /* 0x0000002a2b937223 */ /* 0x044fe20000000093 */
[----:B---3--:R-:W-:-:S07]  /*16e10*/  @P0 FFMA R148, R43, R45, R148 ;  /* 0x0000002d2b940223 */ /* 0x008fce0000000094 */
.L_x_98:
[----:B------:R-:W-:Y:S05]  /*16e20*/  BSYNC B2 ;  /* 0x0000000000027941 */ /* 0x000fea0003800000 */
.L_x_97:
[----:B------:R-:W-:-:S04]  /*16e30*/  IADD3 R153, R153, 0x1, RZ ;  /* 0x0000000199997810 */ /* 0x000fc80007ffe0ff */
[----:B------:R-:W-:-:S13]  /*16e40*/  ISETP.GE.U32.AND P0, PT, R153, R50, PT ;  /* 0x000000329900720c */ /* 0x000fda0003f06070 */
[----:B------:R-:W-:Y:S05]  /*16e50*/  @!P0 BRA `(.L_x_105) ;  /* 0xffffffd000048947 */ /* 0x000fea000383ffff */
[----:B------:R-:W-:Y:S05]  /*16e60*/  BSYNC B1 ;  /* 0x0000000000017941 */ /* 0x000fea0003800000 */
.L_x_96:
[----:B------:R-:W-:-:S13]  /*16e70*/  ISETP.NE.AND P0, PT, R54, RZ, PT ;  /* 0x000000ff3600720c */ /* 0x000fda0003f05270 */
[----:B------:R-:W-:Y:S05]  /*16e80*/  @!P0 BRA `(.L_x_106) ;  /* 0x0000002000088947 */ /* 0x000fea0003800000 */
[----:B------:R-:W-:Y:S01]  /*16e90*/  IADD3 R41, P0, R151, R150, RZ ;  /* 0x0000009697297210 */ /* 0x000fe20007f1e0ff */
[----:B------:R-:W-:Y:S01]  /*16ea0*/  ULDC.64 UR4, c[0x0][0x220] ;  /* 0x0000880000047ab9 */ /* 0x000fe20000000a00 */
[----:B------:R-:W-:-:S03]  /*16eb0*/  FMUL R43, R4, R55 ;  /* 0x00000037042b7220 */ /* 0x000fc60000400000 */
[----:B------:R-:W-:Y:S01]  /*16ec0*/  IMAD.X R42, RZ, RZ, R149, P0 ;  /* 0x000000ffff2a7224 */ /* 0x000fe200000e0695 */
[----:B------:R-:W-:-:S04]  /*16ed0*/  LEA R40, P0, R41, UR4, 0x2 ;  /* 0x0000000429287c11 */ /* 0x000fc8000f8010ff */
[----:B------:R-:W-:Y:S02]  /*16ee0*/  LEA.HI.X R41, R41, UR5, R42, 0x2, P0 ;  /* 0x0000000529297c11 */ /* 0x000fe400080f142a */
[----:B------:R-:W-:-:S03]  /*16ef0*/  ISETP.NE.AND P0, PT, R54, 0x1, PT ;  /* 0x000000013600780c */ /* 0x000fc60003f05270 */
[----:B------:R1:W-:Y:S10]  /*16f00*/  STG.E desc[UR8][R40.64], R43 ;  /* 0x0000002b28007986 */ /* 0x0003f4000c101908 */
[----:B------:R-:W-:Y:S05]  /*16f10*/  @!P0 BRA `(.L_x_106) ;  /* 0x0000001c00e48947 */ /* 0x000fea0003800000 */
[----:B-1----:R-:W-:Y:S01]  /*16f20*/  FMUL R43, R6, R55 ;  /* 0x00000037062b7220 */ /* 0x002fe20000400000 */
[----:B------:R-:W-:-:S04]  /*16f30*/  ISETP.NE.AND P0, PT, R54, 0x2, PT ;  /* 0x000000023600780c */ /* 0x000fc80003f05270 */
[----:B------:R1:W-:Y:S09]  /*16f40*/  STG.E desc[UR8][R40.64+0x4], R43 ;  /* 0x0000042b28007986 */ /* 0x0003f2000c101908 */
[----:B------:R-:W-:Y:S05]  /*16f50*/  @!P0 BRA `(.L_x_106) ;  /* 0x0000001c00d48947 */ /* 0x000fea0003800000 */
[----:B-1----:R-:W-:Y:S01]  /*16f60*/  FMUL R43, R7, R55 ;  /* 0x00000037072b7220 */ /* 0x002fe20000400000 */
[----:B------:R-:W-:-:S04]  /*16f70*/  ISETP.GE.U32.AND P0, PT, R54, 0x4, PT ;  /* 0x000000043600780c */ /* 0x000fc80003f06070 */
[----:B------:R1:W-:Y:S09]  /*16f80*/  STG.E desc[UR8][R40.64+0x8], R43 ;  /* 0x0000082b28007986 */ /* 0x0003f2000c101908 */
        /* <DEDUP_REMOVED lines=493> */
[----:B------:R-:W-:Y:S01]  /*18e60*/  ISETP.GE.U32.AND P0, PT, R54, 0x80, PT ;  /* 0x000000803600780c */ /* 0x000fe20003f06070 */
[----:B-1----:R-:W-:-:S05]  /*18e70*/  FMUL R43, R147, R55 ;  /* 0x00000037932b7220 */ /* 0x002fca0000400000 */
[----:B------:R1:W-:Y:S07]  /*18e80*/  STG.E desc[UR8][R40.64+0x1f8], R43 ;  /* 0x0001f82b28007986 */ /* 0x0003ee000c101908 */
[----:B-----5:R-:W-:-:S05]  /*18e90*/  @P0 FMUL R45, R148, R55 ;  /* 0x00000037942d0220 */ /* 0x020fca0000400000 */
[----:B------:R1:W-:Y:S02]  /*18ea0*/  @P0 STG.E desc[UR8][R40.64+0x1fc], R45 ;  /* 0x0001fc2d28000986 */ /* 0x0003e4000c101908 */
.L_x_106:
[----:B------:R-:W-:Y:S01]  /*18eb0*/  IADD3 R151, R151, 0x80, RZ ;  /* 0x0000008097977810 */ /* 0x000fe20007ffe0ff */
[----:B------:R-:W-:-:S03]  /*18ec0*/  ULDC UR4, c[0x0][0x240] ;  /* 0x0000900000047ab9 */ /* 0x000fc60000000800 */
[----:B------:R-:W-:-:S13]  /*18ed0*/  ISETP.GE.U32.AND P0, PT, R151, UR4, PT ;  /* 0x0000000497007c0c */ /* 0x000fda000bf06070 */
[----:B------:R-:W-:Y:S05]  /*18ee0*/  @!P0 BRA `(.L_x_107) ;  /* 0xfffffe9800cc8947 */ /* 0x000fea000383ffff */
[----:B------:R-:W-:Y:S02]  /*18ef0*/  ULDC.64 UR4, c[0x0][0x228] ;  /* 0x00008a0000047ab9 */ /* 0x000fe40000000a00 */
[----:B------:R-:W-:-:S04]  /*18f00*/  ISETP.NE.U32.AND P0, PT, RZ, UR4, PT ;  /* 0x00000004ff007c0c */ /* 0x000fc8000bf05070 */
[----:B------:R-:W-:-:S13]  /*18f10*/  ISETP.NE.AND.EX P0, PT, RZ, UR5, PT, P0 ;  /* 0x00000005ff007c0c */ /* 0x000fda000bf05300 */
[----:B------:R-:W-:Y:S05]  /*18f20*/  @!P0 BRA `(.L_x_108) ;  /* 0x0000003800208947 */ /* 0x000fea0003800000 */
[C---:B-1----:R-:W-:Y:S01]  /*18f30*/  FMUL R40, R53.reuse, 8388608 ;  /* 0x4b00000035287820 */ /* 0x042fe20000400000 */
[----:B------:R-:W-:Y:S01]  /*18f40*/  FSETP.GEU.AND P0, PT, R53, 1.175494350822287508e-38, PT ;  /* 0x008000003500780b */ /* 0x000fe20003f0e000 */
[----:B------:R-:W-:-:S03]  /*18f50*/  IMAD.MOV.U32 R41, RZ, RZ, 0x3e055027 ;  /* 0x3e055027ff297424 */ /* 0x000fc600078e00ff */
[----:B-----5:R-:W-:Y:S02]  /*18f60*/  FSEL R46, R40, R53, !P0 ;  /* 0x00000035282e7208 */ /* 0x020fe40004000000 */
[----:B------:R-:W-:Y:S02]  /*18f70*/  FSEL R42, RZ, -23, P0 ;  /* 0xc1b80000ff2a7808 */ /* 0x000fe40000000000 */
[C---:B------:R-:W-:Y:S02]  /*18f80*/  IADD3 R40, R46.reuse, -0x3f2aaaab, RZ ;  /* 0xc0d555552e287810 */ /* 0x040fe40007ffe0ff */
[----:B------:R-:W-:Y:S02]  /*18f90*/  ISETP.GE.U32.AND P2, PT, R46, 0x7f800000, PT ;  /* 0x7f8000002e00780c */ /* 0x000fe40003f46070 */
[----:B------:R-:W-:Y:S02]  /*18fa0*/  LOP3.LUT R43, R40, 0xff800000, RZ, 0xc0, !PT ;  /* 0xff800000282b7812 */ /* 0x000fe400078ec0ff */
[----:B------:R-:W-:-:S02]  /*18fb0*/  FSETP.NEU.AND P0, PT, R46, RZ, PT ;  /* 0x000000ff2e00720b */ /* 0x000fc40003f0d000 */
[----:B------:R-:W-:Y:S02]  /*18fc0*/  IADD3 R40, R46, -R43, RZ ;  /* 0x8000002b2e287210 */ /* 0x000fe40007ffe0ff */
[----:B------:R-:W-:-:S03]  /*18fd0*/  I2FP.F32.S32 R43, R43 ;  /* 0x0000002b002b7245 */ /* 0x000fc60000201400 */
[----:B------:R-:W-:Y:S02]  /*18fe0*/  FADD R44, R40, -1 ;  /* 0xbf800000282c7421 */ /* 0x000fe40000000000 */
[----:B------:R-:W-:Y:S01]  /*18ff0*/  FFMA R42, R43, 1.1920928955078125e-07, R42 ;  /* 0x340000002b2a7823 */ /* 0x000fe2000000002a */
[----:B------:R-:W-:Y:S02]  /*19000*/  @P2 IMAD.MOV.U32 R43, RZ, RZ, 0x7f800000 ;  /* 0x7f800000ff2b2424 */ /* 0x000fe400078e00ff */
[----:B------:R-:W-:-:S04]  /*19010*/  FFMA R41, R44, -R41, 0.14084610342979431152 ;  /* 0x3e1039f62c297423 */ /* 0x000fc80000000829 */
[----:B------:R-:W-:-:S04]  /*19020*/  FFMA R41, R44, R41, -0.12148627638816833496 ;  /* 0xbdf8cdcc2c297423 */ /* 0x000fc80000000029 */
[----:B------:R-:W-:-:S04]  /*19030*/  FFMA R41, R44, R41, 0.13980610668659210205 ;  /* 0x3e0f29552c297423 */ /* 0x000fc80000000029 */
[----:B------:R-:W-:-:S04]  /*19040*/  FFMA R41, R44, R41, -0.16684235632419586182 ;  /* 0xbe2ad8b92c297423 */ /* 0x000fc80000000029 */
[----:B------:R-:W-:-:S04]  /*19050*/  FFMA R41, R44, R41, 0.20012299716472625732 ;  /* 0x3e4ced0b2c297423 */ /* 0x000fc80000000029 */
[----:B------:R-:W-:-:S04]  /*19060*/  FFMA R41, R44, R41, -0.24999669194221496582 ;  /* 0xbe7fff222c297423 */ /* 0x000fc80000000029 */
[C---:B------:R-:W-:Y:S02]  /*19070*/  FFMA R45, R44.reuse, R41, 0.33333182334899902344 ;  /* 0x3eaaaa782c2d7423 */ /* 0x040fe40000000029 */
[----:B------:R-:W1:Y:S02]  /*19080*/  LDC.64 R40, c[0x0][0x228] ;  /* 0x00008a00ff287b82 */ /* 0x000e640000000a00 */
[----:B------:R-:W-:-:S04]  /*19090*/  FFMA R45, R44, R45, -0.5 ;  /* 0xbf0000002c2d7423 */ /* 0x000fc8000000002d */
[----:B------:R-:W-:-:S04]  /*190a0*/  FMUL R45, R44, R45 ;  /* 0x0000002d2c2d7220 */ /* 0x000fc80000400000 */
[----:B------:R-:W-:-:S04]  /*190b0*/  FFMA R45, R44, R45, R44 ;  /* 0x0000002d2c2d7223 */ /* 0x000fc8000000002c */
[----:B------:R-:W-:Y:S01]  /*190c0*/  FFMA R42, R42, 0.69314718246459960938, R45 ;  /* 0x3f3172182a2a7823 */ /* 0x000fe2000000002d */
[----:B------:R-:W-:-:S05]  /*190d0*/  @P2 FFMA R42, R46, R43, +INF ;  /* 0x7f8000002e2a2423 */ /* 0x000fca000000002b */
[----:B------:R-:W-:Y:S01]  /*190e0*/  FSEL R43, R42, -INF , P0 ;  /* 0xff8000002a2b7808 */ /* 0x000fe20000000000 */
[----:B-1----:R-:W-:-:S04]  /*190f0*/  IMAD.WIDE.U32 R40, R0, 0x4, R40 ;  /* 0x0000000400287825 */ /* 0x002fc800078e0028 */
[----:B------:R-:W-:-:S05]  /*19100*/  FADD R43, R52, R43 ;  /* 0x0000002b342b7221 */ /* 0x000fca0000000000 */
[----:B------:R1:W-:Y:S01]  /*19110*/  STG.E desc[UR8][R40.64], R43 ;  /* 0x0000002b28007986 */ /* 0x0003e2000c101908 */
[----:B------:R-:W-:Y:S05]  /*19120*/  BRA `(.L_x_108) ;  /* 0x0000003400a07947 */ /* 0x000fea0003800000 */
.L_x_70:
[----:B------:R-:W-:Y:S01]  /*19130*/  IADD3 R41, R40, -0x1, RZ ;  /* 0xffffffff28297810 */ /* 0x000fe20007ffe0ff */
[----:B------:R-:W-:-:S03]  /*19140*/  UMOV UR4, URZ ;  /* 0x0000003f00047c82 */ /* 0x000fc60008000000 */
[----:B------:R-:W-:-:S13]  /*19150*/  ISETP.GE.U32.AND P2, PT, R41, 0x3, PT ;  /* 0x000000032900780c */ /* 0x000fda0003f46070 */
        /* <DEDUP_REMOVED lines=8> */
.L_x_112:
[----:B------:R-:W-:Y:S01]  /*191e0*/  IADD3 R41, R41, -0x10, RZ ;  /* 0xfffffff029297810 */ /* 0x000fe20007ffe0ff */
[----:B------:R-:W-:Y:S02]  /*191f0*/  UIADD3 UR5, UR4, 0x4, URZ ;  /* 0x0000000404057890 */ /* 0x000fe4000fffe03f */
[----:B------:R-:W-:Y:S01]  /*19200*/  UIADD3 UR6, UR4, 0x8, URZ ;  /* 0x0000000804067890 */ /* 0x000fe2000fffe03f */
[----:B------:R-:W-:Y:S01]  /*19210*/  ISETP.GT.AND P3, PT, R41, 0xc, PT ;  /* 0x0000000c2900780c */ /* 0x000fe20003f64270 */
[----:B------:R-:W-:Y:S02]  /*19220*/  UIADD3 UR7, UR4, 0xc, URZ ;  /* 0x0000000c04077890 */ /* 0x000fe4000fffe03f */
[----:B------:R-:W-:Y:S02]  /*19230*/  ULEA UR11, UR4, UR10, 0x2 ;  /* 0x0000000a040b7291 */ /* 0x000fe4000f8e103f */
[----:B------:R-:W-:Y:S02]  /*19240*/  ULEA UR5, UR5, UR10, 0x2 ;  /* 0x0000000a05057291 */ /* 0x000fe4000f8e103f */
[----:B------:R-:W-:-:S02]  /*19250*/  ULEA UR6, UR6, UR10, 0x2 ;  /* 0x0000000a06067291 */ /* 0x000fc4000f8e103f */
[----:B------:R-:W-:Y:S02]  /*19260*/  ULEA UR7, UR7, UR10, 0x2 ;  /* 0x0000000a07077291 */ /* 0x000fe4000f8e103f */
[----:B------:R-:W-:Y:S01]  /*19270*/  UIADD3 UR4, UR4, 0x10, URZ ;  /* 0x0000001004047890 */ /* 0x000fe2000fffe03f */
[----:B------:R-:W-:Y:S04]  /*19280*/  STL.128 [UR11], RZ ;  /* 0x000000ffff007987 */ /* 0x000fe80008100c0b */
[----:B------:R-:W-:Y:S04]  /*19290*/  STL.128 [UR5], RZ ;  /* 0x000000ffff007987 */ /* 0x000fe80008100c05 */
[----:B------:R-:W-:Y:S04]  /*192a0*/  STL.128 [UR6], RZ ;  /* 0x000000ffff007987 */ /* 0x000fe80008100c06 */
[----:B------:R-:W-:Y:S01]  /*192b0*/  STL.128 [UR7], RZ ;  /* 0x000000ffff007987 */ /* 0x000fe20008100c07 */
[----:B------:R-:W-:Y:S05]  /*192c0*/  @P3 BRA `(.L_x_112) ;  /* 0xfffffffc00c43947 */ /* 0x000fea000383ffff */
.L_x_111:
[----:B------:R-:W-:-:S13]  /*192d0*/  ISETP.GT.AND P3, PT, R41, 0x4, PT ;  /* 0x000000042900780c */ /* 0x000fda0003f64270 */
[----:B------:R-:W-:Y:S05]  /*192e0*/  @!P3 BRA `(.L_x_113) ;  /* 0x000000000020b947 */ /* 0x000fea0003800000 */
[----:B------:R-:W-:Y:S01]  /*192f0*/  UIADD3 UR5, UR4, 0x4, URZ ;  /* 0x0000000404057890 */ /* 0x000fe2000fffe03f */
[----:B------:R-:W-:Y:S01]  /*19300*/  PLOP3.LUT P0, PT, PT, PT, PT, 0x8, 0x0 ;  /* 0x000000000000781c */ /* 0x000fe20003f0e170 */
[----:B------:R-:W-:Y:S01]  /*19310*/  ULEA UR6, UR4, UR10, 0x2 ;  /* 0x0000000a04067291 */ /* 0x000fe2000f8e103f */
[----:B------:R-:W-:Y:S01]  /*19320*/  IADD3 R41, R41, -0x8, RZ ;  /* 0xfffffff829297810 */ /* 0x000fe20007ffe0ff */
[----:B------:R-:W-:Y:S02]  /*19330*/  ULEA UR5, UR5, UR10, 0x2 ;  /* 0x0000000a05057291 */ /* 0x000fe4000f8e103f */
[----:B------:R-:W-:-:S05]  /*19340*/  UIADD3 UR4, UR4, 0x8, URZ ;  /* 0x0000000804047890 */ /* 0x000fca000fffe03f */
[----:B------:R-:W-:Y:S04]  /*19350*/  STL.128 [UR6], RZ ;  /* 0x000000ffff007987 */ /* 0x000fe80008100c06 */
[----:B------:R-:W-:Y:S03]  /*19360*/  STL.128 [UR5], RZ ;  /* 0x000000ffff007987 */ /* 0x000fe60008100c05 */
.L_x_113:
[----:B------:R-:W-:-:S13]  /*19370*/  ISETP.NE.OR P0, PT, R41, RZ, P0 ;  /* 0x000000ff2900720c */ /* 0x000fda0000705670 */
[----:B------:R-:W-:Y:S05]  /*19380*/  @!P0 BRA `(.L_x_109) ;  /* 0x0000000000188947 */ /* 0x000fea0003800000 */
.L_x_110:
[----:B------:R-:W-:Y:S01]  /*19390*/  IADD3 R41, R41, -0x4, RZ ;  /* 0xfffffffc29297810 */ /* 0x000fe20007ffe0ff */
[----:B------:R-:W-:Y:S02]  /*193a0*/  ULEA UR5, UR4, UR10, 0x2 ;  /* 0x0000000a04057291 */ /* 0x000fe4000f8e103f */
[----:B------:R-:W-:Y:S01]  /*193b0*/  UIADD3 UR4, UR4, 0x4, URZ ;  /* 0x0000000404047890 */ /* 0x000fe2000fffe03f */
[----:B------:R-:W-:-:S06]  /*193c0*/  ISETP.NE.AND P0, PT, R41, RZ, PT ;  /* 0x000000ff2900720c */ /* 0x000fcc0003f05270 */
[----:B------:R-:W-:Y:S07]  /*193d0*/  STL.128 [UR5], RZ ;  /* 0x000000ffff007987 */ /* 0x000fee0008100c05 */
[----:B-----5:R-:W-:Y:S05]  /*193e0*/  @P0 BRA `(.L_x_110) ;  /* 0xfffffffc00e80947 */ /* 0x020fea000383ffff */
.L_x_109:
[----:B------:R-:W-:Y:S01]  /*193f0*/  ISETP.NE.AND P3, PT, R3, RZ, PT ;  /* 0x000000ff0300720c */ /* 0x000fe20003f65270 */
[----:B------:R-:W-:Y:S01]  /*19400*/  IMAD R51, R51, R40, RZ ;  /* 0x0000002833337224 */ /* 0x000fe200078e02ff */
[----:B------:R-:W-:-:S11]  /*19410*/  MOV R153, 0xff800000 ;  /* 0xff80000000997802 */ /* 0x000fd60000000f00 */
[----:B------:R-:W-:Y:S05]  /*19420*/  @!P3 BRA `(.L_x_114) ;  /* 0x00000000001cb947 */ /* 0x000fea0003800000 */
[----:B------:R-:W-:Y:S01]  /*19430*/  ISETP.NE.AND P0, PT, R3, 0x1, PT ;  /* 0x000000010300780c */ /* 0x000fe20003f05270 */
[----:B------:R-:W-:-:S09]  /*19440*/  ULEA UR4, UR4, UR10, 0x2 ;  /* 0x0000000a04047291 */ /* 0x000fd2000f8e103f */
[----:B------:R-:W-:Y:S03]  /*19450*/  STL [UR4], RZ ;  /* 0x000000ffff007987 */ /* 0x000fe60008100804 */
[----:B------:R-:W-:Y:S05]  /*19460*/  @!P0 BRA `(.L_x_114) ;  /* 0x00000000000c8947 */ /* 0x000fea0003800000 */
[----:B------:R-:W-:Y:S01]  /*19470*/  ISETP.NE.AND P0, PT, R3, 0x2, PT ;  /* 0x000000020300780c */ /* 0x000fe20003f05270 */
[----:B------:R-:W-:-:S12]  /*19480*/  STL [UR4+0x4], RZ ;  /* 0x000004ffff007987 */ /* 0x000fd80008100804 */
[----:B------:R-:W-:Y:S01]  /*19490*/  @P0 STL [UR4+0x8], RZ ;  /* 0x000008ffff000987 */ /* 0x000fe20008100804 */
.L_x_114:
[----:B------:R-:W-:Y:S01]  /*194a0*/  BSSY B1, `(.L_x_115) ;  /* 0x00001f3000017945 */ /* 0x000fe20003800000 */
[----:B------:R-:W-:Y:S02]  /*194b0*/  IMAD.MOV.U32 R152, RZ, RZ, RZ ;  /* 0x000000ffff987224 */ /* 0x000fe400078e00ff */
[----:B------:R-:W-:-:S07]  /*194c0*/  IMAD.MOV.U32 R53, RZ, RZ, RZ ;  /* 0x000000ffff357224 */ /* 0x000fce00078e00ff */
.L_x_129:
[----:B0-----:R-:W0:Y:S01]  /*194d0*/  LDC R52, c[0x0][0x264] ;  /* 0x00009900ff347b82 */ /* 0x001e220000000800 */
[----:B------:R-:W-:Y:S01]  /*194e0*/  ULDC UR4, c[0x0][0x268] ;  /* 0x00009a0000047ab9 */ /* 0x000fe20000000800 */
[----:B------:R-:W-:Y:S01]  /*194f0*/  BSSY B2, `(.L_x_116) ;  /* 0x00001ea000027945 */ /* 0x000fe20003800000 */
[----:B0-----:R-:W0:Y:S01]  /*19500*/  I2F.U32.RP R42, R52 ;  /* 0x00000034002a7306 */ /* 0x001e220000209000 */
[----:B------:R-:W-:-:S07]  /*19510*/  ISETP.NE.U32.AND P5, PT, R52, RZ, PT ;  /* 0x000000ff3400720c */ /* 0x000fce0003fa5070 */
[----:B0-----:R-:W0:Y:S02]  /*19520*/  MUFU.RCP R42, R42 ;  /* 0x0000002a002a7308 */ /* 0x001e240000001000 */
[----:B0-----:R-:W-:-:S06]  /*19530*/  IADD3 R40, R42, 0xffffffe, RZ ;  /* 0x0ffffffe2a287810 */ /* 0x001fcc0007ffe0ff */
[----:B-1----:R0:W1:Y:S02]  /*19540*/  F2I.FTZ.U32.TRUNC.NTZ R41, R40 ;  /* 0x0000002800297305 */ /* 0x002064000021f000 */
        /* <DEDUP_REMOVED lines=15> */
[----:B------:R-:W0:Y:S01]  /*19640*/  LDC.64 R40, c[0x0][0x218] ;  /* 0x00008600ff287b82 */ /* 0x000e220000000a00 */
[----:B------:R-:W-:Y:S01]  /*19650*/  IMAD.MOV R42, RZ, RZ, -R43 ;  /* 0x000000ffff2a7224 */ /* 0x000fe200078e0a2b */
[----:B------:R-:W-:Y:S01]  /*19660*/  ULDC UR6, c[0x0][0x250] ;  /* 0x0000940000067ab9 */ /* 0x000fe20000000800 */
[----:B0-----:R-:W-:-:S05]  /*19670*/  IMAD.WIDE.U32 R40, R43, 0x8, R40 ;  /* 0x000000082b287825 */ /* 0x001fca00078e0028 */
[----:B------:R0:W5:Y:S01]  /*19680*/  LDG.E.64.CONSTANT R44, desc[UR8][R40.64] ;  /* 0x00000008282c7981 */ /* 0x000162000c1e9b00 */
[----:B------:R-:W-:Y:S01]  /*19690*/  IMAD R42, R52, R42, R53 ;  /* 0x0000002a342a7224 */ /* 0x000fe200078e0235 */
[----:B------:R-:W-:Y:S01]  /*196a0*/  UMOV UR4, URZ ;  /* 0x0000003f00047c82 */ /* 0x000fe20008000000 */
[----:B------:R-:W-:Y:S02]  /*196b0*/  MOV R151, RZ ;  /* 0x000000ff00977202 */ /* 0x000fe40000000f00 */
[----:B------:R-:W-:-:S05]  /*196c0*/  IMAD R42, R42, UR6, RZ ;  /* 0x000000062a2a7c24 */ /* 0x000fca000f8e02ff */
[----:B------:R-:W-:-:S05]  /*196d0*/  IADD3 R54, P0, R42, R51, RZ ;  /* 0x000000332a367210 */ /* 0x000fca0007f1e0ff */
[----:B------:R-:W-:Y:S01]  /*196e0*/  IMAD.X R55, RZ, RZ, RZ, P0 ;  /* 0x000000ffff377224 */ /* 0x000fe200000e06ff */
[----:B0-----:R-:W-:Y:S07]  /*196f0*/  @!P2 BRA `(.L_x_118) ;  /* 0x0000000800a8a947 */ /* 0x001fee0003800000 */
[----:B------:R-:W-:Y:S02]  /*19700*/  ULDC UR5, c[0x0][0x240] ;  /* 0x0000900000057ab9 */ /* 0x000fe40000000800 */
[----:B------:R-:W-:-:S04]  /*19710*/  IADD3 R156, -R3, UR5, RZ ;  /* 0x00000005039c7c10 */ /* 0x000fc8000fffe1ff */
[----:B------:R-:W-:-:S13]  /*19720*/  ISETP.GT.AND P0, PT, R156, RZ, PT ;  /* 0x000000ff9c00720c */ /* 0x000fda0003f04270 */
[----:B------:R-:W-:Y:S05]  /*19730*/  @!P0 BRA `(.L_x_119) ;  /* 0x0000000800348947 */ /* 0x000fea0003800000 */
[----:B------:R-:W-:Y:S02]  /*19740*/  ISETP.GT.AND P4, PT, R156, 0xc, PT ;  /* 0x0000000c9c00780c */ /* 0x000fe40003f84270 */
[----:B------:R-:W-:-:S11]  /*19750*/  PLOP3.LUT P0, PT, PT, PT, PT, 0x80, 0x0 ;  /* 0x000000000000781c */ /* 0x000fd60003f0f070 */
[----:B------:R-:W-:Y:S05]  /*19760*/  @!P4 BRA `(.L_x_120) ;  /* 0x000000040064c947 */ /* 0x000fea0003800000 */
[----:B------:R-:W-:-:S13]  /*19770*/  PLOP3.LUT P0, PT, PT, PT, PT, 0x8, 0x0 ;  /* 0x000000000000781c */ /* 0x000fda0003f0e170 */
.L_x_121:
        /* <DEDUP_REMOVED lines=15> */
[----:B------:R0:W5:Y:S04]  /*19870*/  LDG.E.CONSTANT R154, desc[UR8][R40.64+0xc] ;  /* 0x00000c08289a7981 */ /* 0x000168000c1e9900 */
[----:B------:R1:W5:Y:S01]  /*19880*/  LDG.E.CONSTANT R155, desc[UR8][R42.64+0xc] ;  /* 0x00000c082a9b7981 */ /* 0x000362000c1e9900 */
[----:B------:R-:W-:Y:S01]  /*19890*/  UIADD3 UR5, UR4, 0x4, URZ ;  /* 0x0000000404057890 */ /* 0x000fe2000fffe03f */
[----:B--2---:R-:W-:-:S05]  /*198a0*/  FFMA R157, R158, R157, R151 ;  /* 0x0000009d9e9d7223 */ /* 0x004fca0000000097 */
[----:B------:R-:W-:Y:S01]  /*198b0*/  IADD3 R151, P4, R49, UR5, RZ ;  /* 0x0000000531977c10 */ /* 0x000fe2000ff9e0ff */
[----:B---3--:R-:W-:-:S03]  /*198c0*/  FFMA R157, R160, R159, R157 ;  /* 0x0000009fa09d7223 */ /* 0x008fc6000000009d */
[----:B------:R-:W-:Y:S02]  /*198d0*/  IADD3.X R160, RZ, R47, RZ, P4, !PT ;  /* 0x0000002fffa07210 */ /* 0x000fe400027fe4ff */
[----:B------:R-:W-:-:S04]  /*198e0*/  LEA R158, P4, R151, UR12, 0x2 ;  /* 0x0000000c979e7c11 */ /* 0x000fc8000f8810ff */
[----:B------:R-:W-:Y:S02]  /*198f0*/  LEA.HI.X R159, R151, UR13, R160, 0x2, P4 ;  /* 0x0000000d979f7c11 */ /* 0x000fe4000a0f14a0 */
[----:B------:R-:W-:Y:S01]  /*19900*/  IADD3 R151, P4, R54, UR5, RZ ;  /* 0x0000000536977c10 */ /* 0x000fe2000ff9e0ff */
[----:B----4-:R-:W-:Y:S02]  /*19910*/  FFMA R157, R162, R161, R157 ;  /* 0x000000a1a29d7223 */ /* 0x010fe4000000009d */
[----:B------:R-:W2:Y:S02]  /*19920*/  LDG.E.CONSTANT R161, desc[UR8][R158.64+0x8] ;  /* 0x000008089ea17981 */ /* 0x000ea4000c1e9900 */
[----:B0-----:R-:W-:Y:S01]  /*19930*/  IMAD.X R41, RZ, RZ, R55, P4 ;  /* 0x000000ffff297224 */ /* 0x001fe200020e0637 */
[C---:B------:R-:W-:Y:S01]  /*19940*/  LEA R40, P4, R151.reuse, R44, 0x2 ;  /* 0x0000002c97287211 */ /* 0x040fe200078810ff */
[----:B-1----:R-:W3:Y:S03]  /*19950*/  LDG.E.CONSTANT R43, desc[UR8][R158.64+0xc] ;  /* 0x00000c089e2b7981 */ /* 0x002ee6000c1e9900 */
[----:B------:R-:W-:Y:S01]  /*19960*/  LEA.HI.X R41, R151, R45, R41, 0x2, P4 ;  /* 0x0000002d97297211 */ /* 0x000fe200020f1429 */
[----:B-----5:R-:W-:-:S02]  /*19970*/  FFMA R154, R154, R155, R157 ;  /* 0x0000009b9a9a7223 */ /* 0x020fc4000000009d */
[----:B------:R-:W4:Y:S04]  /*19980*/  LDG.E.CONSTANT R155, desc[UR8][R158.64] ;  /* 0x000000089e9b7981 */ /* 0x000f28000c1e9900 */
[----:B------:R-:W4:Y:S04]  /*19990*/  LDG.E.CONSTANT R151, desc[UR8][R40.64] ;  /* 0x0000000828977981 */ /* 0x000f28000c1e9900 */
[----:B------:R-:W5:Y:S04]  /*199a0*/  LDG.E.CONSTANT R157, desc[UR8][R158.64+0x4] ;  /* 0x000004089e9d7981 */ /* 0x000f68000c1e9900 */
[----:B------:R-:W5:Y:S04]  /*199b0*/  LDG.E.CONSTANT R160, desc[UR8][R40.64+0x4] ;  /* 0x0000040828a07981 */ /* 0x000f68000c1e9900 */
[----:B------:R-:W2:Y:S04]  /*199c0*/  LDG.E.CONSTANT R162, desc[UR8][R40.64+0x8] ;  /* 0x0000080828a27981 */ /* 0x000ea8000c1e9900 */
[----:B------:R0:W3:Y:S01]  /*199d0*/  LDG.E.CONSTANT R42, desc[UR8][R40.64+0xc] ;  /* 0x00000c08282a7981 */ /* 0x0000e2000c1e9900 */
[----:B------:R-:W-:Y:S01]  /*199e0*/  UIADD3 UR5, UR4, 0x8, URZ ;  /* 0x0000000804057890 */ /* 0x000fe2000fffe03f */
[----:B----4-:R-:W-:-:S05]  /*199f0*/  FFMA R151, R151, R155, R154 ;  /* 0x0000009b97977223 */ /* 0x010fca000000009a */
[----:B------:R-:W-:Y:S01]  /*19a00*/  IADD3 R155, P4, R49, UR5, RZ ;  /* 0x00000005319b7c10 */ /* 0x000fe2000ff9e0ff */
[----:B-----5:R-:W-:-:S04]  /*19a10*/  FFMA R151, R160, R157, R151 ;  /* 0x0000009da0977223 */ /* 0x020fc80000000097 */
[----:B------:R-:W-:Y:S01]  /*19a20*/  IMAD.X R160, RZ, RZ, R47, P4 ;  /* 0x000000ffffa07224 */ /* 0x000fe200020e062f */
[----:B------:R-:W-:-:S04]  /*19a30*/  LEA R154, P4, R155, UR12, 0x2 ;  /* 0x0000000c9b9a7c11 */ /* 0x000fc8000f8810ff */
[----:B------:R-:W-:Y:S02]  /*19a40*/  LEA.HI.X R155, R155, UR13, R160, 0x2, P4 ;  /* 0x0000000d9b9b7c11 */ /* 0x000fe4000a0f14a0 */
[----:B------:R-:W-:Y:S01]  /*19a50*/  IADD3 R157, P4, R54, UR5, RZ ;  /* 0x00000005369d7c10 */ /* 0x000fe2000ff9e0ff */
[----:B--2---:R-:W-:Y:S02]  /*19a60*/  FFMA R151, R162, R161, R151 ;  /* 0x000000a1a2977223 */ /* 0x004fe40000000097 */
[----:B------:R-:W2:Y:S02]  /*19a70*/  LDG.E.CONSTANT R160, desc[UR8][R154.64+0x4] ;  /* 0x000004089aa07981 */ /* 0x000ea4000c1e9900 */
[----:B0-----:R-:W-:Y:S01]  /*19a80*/  IMAD.X R41, RZ, RZ, R55, P4 ;  /* 0x000000ffff297224 */ /* 0x001fe200020e0637 */
[C---:B------:R-:W-:Y:S01]  /*19a90*/  LEA R40, P4, R157.reuse, R44, 0x2 ;  /* 0x0000002c9d287211 */ /* 0x040fe200078810ff */
[----:B------:R-:W4:Y:S03]  /*19aa0*/  LDG.E.CONSTANT R162, desc[UR8][R154.64+0x8] ;  /* 0x000008089aa27981 */ /* 0x000f26000c1e9900 */
[----:B------:R-:W-:Y:S01]  /*19ab0*/  LEA.HI.X R41, R157, R45, R41, 0x2, P4 ;  /* 0x0000002d9d297211 */ /* 0x000fe200020f1429 */
[----:B---3--:R-:W-:Y:S01]  /*19ac0*/  FFMA R42, R42, R43, R151 ;  /* 0x0000002b2a2a7223 */ /* 0x008fe20000000097 */
[----:B------:R-:W3:Y:S04]  /*19ad0*/  LDG.E.CONSTANT R157, desc[UR8][R154.64] ;  /* 0x000000089a9d7981 */ /* 0x000ee8000c1e9900 */
[----:B------:R-:W3:Y:S04]  /*19ae0*/  LDG.E.CONSTANT R43, desc[UR8][R40.64] ;  /* 0x00000008282b7981 */ /* 0x000ee8000c1e9900 */
[----:B------:R-:W2:Y:S04]  /*19af0*/  LDG.E.CONSTANT R159, desc[UR8][R40.64+0x4] ;  /* 0x00000408289f7981 */ /* 0x000ea8000c1e9900 */
[----:B------:R-:W4:Y:S04]  /*19b00*/  LDG.E.CONSTANT R161, desc[UR8][R40.64+0x8] ;  /* 0x0000080828a17981 */ /* 0x000f28000c1e9900 */
[----:B------:R-:W5:Y:S04]  /*19b10*/  LDG.E.CONSTANT R151, desc[UR8][R40.64+0xc] ;  /* 0x00000c0828977981 */ /* 0x000f68000c1e9900 */
[----:B------:R0:W5:Y:S01]  /*19b20*/  LDG.E.CONSTANT R158, desc[UR8][R154.64+0xc] ;  /* 0x00000c089a9e7981 */ /* 0x000162000c1e9900 */
[----:B------:R-:W-:Y:S01]  /*19b30*/  UIADD3 UR5, UR4, 0xc, URZ ;  /* 0x0000000c04057890 */ /* 0x000fe2000fffe03f */
[----:B---3--:R-:W-:-:S05]  /*19b40*/  FFMA R42, R43, R157, R42 ;  /* 0x0000009d2b2a7223 */ /* 0x008fca000000002a */
[----:B------:R-:W-:Y:S01]  /*19b50*/  IADD3 R43, P4, R49, UR5, RZ ;  /* 0x00000005312b7c10 */ /* 0x000fe2000ff9e0ff */
[----:B--2---:R-:W-:-:S03]  /*19b60*/  FFMA R42, R159, R160, R42 ;  /* 0x000000a09f2a7223 */ /* 0x004fc6000000002a */
[----:B------:R-:W-:Y:S01]  /*19b70*/  IADD3.X R160, RZ, R47, RZ, P4, !PT ;  /* 0x0000002fffa07210 */ /* 0x000fe200027fe4ff */
[----:B----4-:R-:W-:Y:S01]  /*19b80*/  FFMA R162, R161, R162, R42 ;  /* 0x000000a2a1a27223 */ /* 0x010fe2000000002a */
[----:B------:R-:W-:-:S04]  /*19b90*/  LEA R42, P4, R43, UR12, 0x2 ;  /* 0x0000000c2b2a7c11 */ /* 0x000fc8000f8810ff */
[----:B------:R-:W-:Y:S02]  /*19ba0*/  LEA.HI.X R43, R43, UR13, R160, 0x2, P4 ;  /* 0x0000000d2b2b7c11 */ /* 0x000fe4000a0f14a0 */
[----:B------:R-:W-:-:S03]  /*19bb0*/  IADD3 R157, P4, R54, UR5, RZ ;  /* 0x00000005369d7c10 */ /* 0x000fc6000ff9e0ff */
[----:B0-----:R-:W2:Y:S02]  /*19bc0*/  LDG.E.CONSTANT R155, desc[UR8][R42.64] ;  /* 0x000000082a9b7981 */ /* 0x001ea4000c1e9900 */
[----:B------:R-:W-:Y:S01]  /*19bd0*/  IMAD.X R41, RZ, RZ, R55, P4 ;  /* 0x000000ffff297224 */ /* 0x000fe200020e0637 */
[----:B------:R-:W-:Y:S01]  /*19be0*/  LEA R40, P4, R157, R44, 0x2 ;  /* 0x0000002c9d287211 */ /* 0x000fe200078810ff */
[----:B-----5:R-:W-:Y:S01]  /*19bf0*/  FFMA R151, R151, R158, R162 ;  /* 0x0000009e97977223 */ /* 0x020fe200000000a2 */
[----:B------:R-:W3:Y:S02]  /*19c00*/  LDG.E.CONSTANT R159, desc[UR8][R42.64+0x8] ;  /* 0x000008082a9f7981 */ /* 0x000ee4000c1e9900 */
[----:B------:R-:W-:Y:S02]  /*19c10*/  LEA.HI.X R41, R157, R45, R41, 0x2, P4 ;  /* 0x0000002d9d297211 */ /* 0x000fe400020f1429 */
[----:B------:R-:W4:Y:S04]  /*19c20*/  LDG.E.CONSTANT R157, desc[UR8][R42.64+0x4] ;  /* 0x000004082a9d7981 */ /* 0x000f28000c1e9900 */
[----:B------:R-:W2:Y:S04]  /*19c30*/  LDG.E.CONSTANT R154, desc[UR8][R40.64] ;  /* 0x00000008289a7981 */ /* 0x000ea8000c1e9900 */
[----:B------:R-:W4:Y:S04]  /*19c40*/  LDG.E.CONSTANT R158, desc[UR8][R40.64+0x4] ;  /* 0x00000408289e7981 */ /* 0x000f28000c1e9900 */
[----:B------:R-:W3:Y:S04]  /*19c50*/  LDG.E.CONSTANT R160, desc[UR8][R40.64+0x8] ;  /* 0x0000080828a07981 */ /* 0x000ee8000c1e9900 */
[----:B------:R-:W5:Y:S04]  /*19c60*/  LDG.E.CONSTANT R162, desc[UR8][R40.64+0xc] ;  /* 0x00000c0828a27981 */ /* 0x000f68000c1e9900 */
[----:B------:R-:W5:Y:S01]  /*19c70*/  LDG.E.CONSTANT R161, desc[UR8][R42.64+0xc] ;  /* 0x00000c082aa17981 */ /* 0x000f62000c1e9900 */
[----:B------:R-:W-:-:S04]  /*19c80*/  IADD3 R156, R156, -0x10, RZ ;  /* 0xfffffff09c9c7810 */ /* 0x000fc80007ffe0ff */
[----:B------:R-:W-:Y:S01]  /*19c90*/  ISETP.GT.AND P4, PT, R156, 0xc, PT ;  /* 0x0000000c9c00780c */ /* 0x000fe20003f84270 */
[----:B------:R-:W-:Y:S01]  /*19ca0*/  UIADD3 UR4, UR4, 0x10, URZ ;  /* 0x0000001004047890 */ /* 0x000fe2000fffe03f */
[----:B--2---:R-:W-:-:S04]  /*19cb0*/  FFMA R151, R154, R155, R151 ;  /* 0x0000009b9a977223 */ /* 0x004fc80000000097 */
[----:B----4-:R-:W-:-:S04]  /*19cc0*/  FFMA R151, R158, R157, R151 ;  /* 0x0000009d9e977223 */ /* 0x010fc80000000097 */
[----:B---3--:R-:W-:-:S04]  /*19cd0*/  FFMA R151, R160, R159, R151 ;  /* 0x0000009fa0977223 */ /* 0x008fc80000000097 */
[----:B-----5:R-:W-:Y:S01]  /*19ce0*/  FFMA R151, R162, R161, R151 ;  /* 0x000000a1a2977223 */ /* 0x020fe20000000097 */
[----:B------:R-:W-:Y:S06]  /*19cf0*/  @P4 BRA `(.L_x_121) ;  /* 0xfffffff800a04947 */ /* 0x000fec000383ffff */
.L_x_120:
        /* <DEDUP_REMOVED lines=23> */
[----:B------:R-:W-:Y:S01]  /*19e70*/  IADD3.X R157, RZ, R55, RZ, P0, !PT ;  /* 0x00000037ff9d7210 */ /* 0x000fe200007fe4ff */
[----:B----4-:R-:W-:Y:S01]  /*19e80*/  FFMA R151, R159, R160, R154 ;  /* 0x000000a09f977223 */ /* 0x010fe2000000009a */
[----:B------:R-:W-:-:S04]  /*19e90*/  LEA R154, P0, R155, R44, 0x2 ;  /* 0x0000002c9b9a7211 */ /* 0x000fc800078010ff */
[----:B------:R-:W-:Y:S02]  /*19ea0*/  LEA.HI.X R155, R155, R45, R157, 0x2, P0 ;  /* 0x0000002d9b9b7211 */ /* 0x000fe400000f149d */
[----:B0-----:R-:W-:-:S03]  /*19eb0*/  IADD3 R41, P0, R49, UR5, RZ ;  /* 0x0000000531297c10 */ /* 0x001fc6000ff1e0ff */
[----:B------:R-:W2:Y:S02]  /*19ec0*/  LDG.E.CONSTANT R157, desc[UR8][R154.64+0x4] ;  /* 0x000004089a9d7981 */ /* 0x000ea4000c1e9900 */
[----:B-1----:R-:W-:Y:S01]  /*19ed0*/  IMAD.X R42, RZ, RZ, R47, P0 ;  /* 0x000000ffff2a7224 */ /* 0x002fe200000e062f */
[C---:B------:R-:W-:Y:S01]  /*19ee0*/  LEA R40, P0, R41.reuse, UR12, 0x2 ;  /* 0x0000000c29287c11 */ /* 0x040fe2000f8010ff */
[----:B------:R-:W3:Y:S03]  /*19ef0*/  LDG.E.CONSTANT R159, desc[UR8][R154.64+0x8] ;  /* 0x000008089a9f7981 */ /* 0x000ee6000c1e9900 */
[----:B------:R-:W-:Y:S02]  /*19f00*/  LEA.HI.X R41, R41, UR13, R42, 0x2, P0 ;  /* 0x0000000d29297c11 */ /* 0x000fe400080f142a */
[----:B------:R-:W4:Y:S04]  /*19f10*/  LDG.E.CONSTANT R42, desc[UR8][R154.64] ;  /* 0x000000089a2a7981 */ /* 0x000f28000c1e9900 */
[----:B------:R-:W4:Y:S04]  /*19f20*/  LDG.E.CONSTANT R43, desc[UR8][R40.64] ;  /* 0x00000008282b7981 */ /* 0x000f28000c1e9900 */
[----:B------:R-:W2:Y:S01]  /*19f30*/  LDG.E.CONSTANT R158, desc[UR8][R40.64+0x4] ;  /* 0x00000408289e7981 */ /* 0x000ea2000c1e9900 */
[----:B-----5:R-:W-:-:S03]  /*19f40*/  FFMA R151, R162, R161, R151 ;  /* 0x000000a1a2977223 */ /* 0x020fc60000000097 */
[----:B------:R-:W3:Y:S04]  /*19f50*/  LDG.E.CONSTANT R160, desc[UR8][R40.64+0x8] ;  /* 0x0000080828a07981 */ /* 0x000ee8000c1e9900 */
[----:B------:R-:W5:Y:S04]  /*19f60*/  LDG.E.CONSTANT R161, desc[UR8][R154.64+0xc] ;  /* 0x00000c089aa17981 */ /* 0x000f68000c1e9900 */
[----:B------:R-:W5:Y:S01]  /*19f70*/  LDG.E.CONSTANT R162, desc[UR8][R40.64+0xc] ;  /* 0x00000c0828a27981 */ /* 0x000f62000c1e9900 */
[----:B------:R-:W-:Y:S02]  /*19f80*/  PLOP3.LUT P0, PT, PT, PT, PT, 0x8, 0x0 ;  /* 0x000000000000781c */ /* 0x000fe40003f0e170 */
[----:B------:R-:W-:Y:S01]  /*19f90*/  IADD3 R156, R156, -0x8, RZ ;  /* 0xfffffff89c9c7810 */ /* 0x000fe20007ffe0ff */
[----:B------:R-:W-:Y:S01]  /*19fa0*/  UIADD3 UR4, UR4, 0x8, URZ ;  /* 0x0000000804047890 */ /* 0x000fe2000fffe03f */
[----:B----4-:R-:W-:-:S04]  /*19fb0*/  FFMA R42, R42, R43, R151 ;  /* 0x0000002b2a2a7223 */ /* 0x010fc80000000097 */
[----:B--2---:R-:W-:-:S04]  /*19fc0*/  FFMA R42, R157, R158, R42 ;  /* 0x0000009e9d2a7223 */ /* 0x004fc8000000002a */
[----:B---3--:R-:W-:-:S04]  /*19fd0*/  FFMA R42, R159, R160, R42 ;  /* 0x000000a09f2a7223 */ /* 0x008fc8000000002a */
[----:B-----5:R-:W-:-:S07]  /*19fe0*/  FFMA R151, R161, R162, R42 ;  /* 0x000000a2a1977223 */ /* 0x020fce000000002a */
.L_x_122:
[----:B------:R-:W-:-:S13]  /*19ff0*/  ISETP.NE.OR P0, PT, R156, RZ, P0 ;  /* 0x000000ff9c00720c */ /* 0x000fda0000705670 */
[----:B------:R-:W-:Y:S05]  /*1a000*/  @!P0 BRA `(.L_x_118) ;  /* 0x0000000000648947 */ /* 0x000fea0003800000 */
.L_x_119:
        /* <DEDUP_REMOVED lines=25> */
.L_x_118:
        /* <DEDUP_REMOVED lines=22> */
.L_x_123:
[----:B------:R-:W-:Y:S01]  /*1a300*/  ULDC UR4, c[0x0][0x260] ;  /* 0x0000980000047ab9 */ /* 0x000fe20000000800 */
[----:B------:R-:W-:Y:S01]  /*1a310*/  IMAD.MOV.U32 R41, RZ, RZ, 0x3bbb989d ;  /* 0x3bbb989dff297424 */ /* 0x000fe200078e00ff */
[----:B------:R-:W-:Y:S01]  /*1a320*/  IADD3 R40, R53, -UR4, -R48 ;  /* 0x8000000435287c10 */ /* 0x000fe2000fffe830 */
[----:B------:R-:W-:Y:S01]  /*1a330*/  ULDC UR4, c[0x0][0x25c] ;  /* 0x0000970000047ab9 */ /* 0x000fe20000000800 */
[----:B------:R-:W-:Y:S02]  /*1a340*/  IMAD.MOV.U32 R156, RZ, RZ, 0x437c0000 ;  /* 0x437c0000ff9c7424 */ /* 0x000fe400078e00ff */
[----:B------:R-:W-:Y:S01]  /*1a350*/  FMUL R151, R151, UR4 ;  /* 0x0000000497977c20 */ /* 0x000fe20008400000 */
[----:B------:R-:W-:Y:S01]  /*1a360*/  I2FP.F32.S32 R40, R40 ;  /* 0x0000002800287245 */ /* 0x000fe20000201400 */
[----:B------:R-:W-:-:S04]  /*1a370*/  UMOV UR4, URZ ;  /* 0x0000003f00047c82 */ /* 0x000fc80008000000 */
[----:B-----5:R-:W-:-:S05]  /*1a380*/  FFMA R40, R40, R46, R151 ;  /* 0x0000002e28287223 */ /* 0x020fca0000000097 */
[----:B------:R-:W-:-:S04]  /*1a390*/  FSETP.GT.AND P0, PT, R40, R153, PT ;  /* 0x000000992800720b */ /* 0x000fc80003f04000 */
[----:B------:R-:W-:-:S05]  /*1a3a0*/  FSEL R154, R40, R153, P0 ;  /* 0x00000099289a7208 */ /* 0x000fca0000000000 */
[--C-:B------:R-:W-:Y:S01]  /*1a3b0*/  FADD R42, R40, -R154.reuse ;  /* 0x8000009a282a7221 */ /* 0x100fe20000000000 */
[----:B------:R-:W-:Y:S01]  /*1a3c0*/  FADD R40, R153, -R154 ;  /* 0x8000009a99287221 */ /* 0x000fe20000000000 */
[----:B------:R-:W-:Y:S02]  /*1a3d0*/  IMAD R153, R52, UR6, RZ ;  /* 0x0000000634997c24 */ /* 0x000fe4000f8e02ff */
[-C--:B------:R-:W-:Y:S01]  /*1a3e0*/  FFMA.SAT R43, R42, R41.reuse, 0.5 ;  /* 0x3f0000002a2b7423 */ /* 0x080fe20000002029 */
[----:B------:R-:W-:Y:S02]  /*1a3f0*/  FFMA.SAT R41, R40, R41, 0.5 ;  /* 0x3f00000028297423 */ /* 0x000fe40000002029 */
[----:B------:R-:W-:Y:S01]  /*1a400*/  IADD3 R54, P0, R153, R54, RZ ;  /* 0x0000003699367210 */ /* 0x000fe20007f1e0ff */
[-C--:B------:R-:W-:Y:S01]  /*1a410*/  FFMA.RM R151, R43, R156.reuse, 12582913 ;  /* 0x4b4000012b977423 */ /* 0x080fe2000000409c */
[----:B------:R-:W-:-:S03]  /*1a420*/  FFMA.RM R41, R41, R156, 12582913 ;  /* 0x4b40000129297423 */ /* 0x000fc6000000409c */
[C---:B------:R-:W-:Y:S01]  /*1a430*/  FADD R43, R151.reuse, -12583039 ;  /* 0xcb40007f972b7421 */ /* 0x040fe20000000000 */
[----:B------:R-:W-:Y:S01]  /*1a440*/  SHF.L.U32 R151, R151, 0x17, RZ ;  /* 0x0000001797977819 */ /* 0x000fe200000006ff */
[----:B------:R-:W-:Y:S02]  /*1a450*/  IMAD.SHL.U32 R52, R41, 0x800000, RZ ;  /* 0x0080000029347824 */ /* 0x000fe400078e00ff */
[----:B------:R-:W-:Y:S01]  /*1a460*/  FFMA R43, R42, 1.4426950216293334961, -R43 ;  /* 0x3fb8aa3b2a2b7823 */ /* 0x000fe2000000082b */
[----:B------:R-:W-:-:S03]  /*1a470*/  IMAD.X R55, RZ, RZ, R55, P0 ;  /* 0x000000ffff377224 */ /* 0x000fc600000e0637 */
[----:B------:R-:W-:Y:S01]  /*1a480*/  FFMA R42, R42, 1.925963033500011079e-08, R43 ;  /* 0x32a570602a2a7823 */ /* 0x000fe2000000002b */
[----:B------:R-:W-:-:S04]  /*1a490*/  FADD R43, R41, -12583039 ;  /* 0xcb40007f292b7421 */ /* 0x000fc80000000000 */
[C---:B------:R-:W-:Y:S01]  /*1a4a0*/  FFMA R43, R40.reuse, 1.4426950216293334961, -R43 ;  /* 0x3fb8aa3b282b7823 */ /* 0x040fe2000000082b */
[----:B------:R-:W0:Y:S03]  /*1a4b0*/  MUFU.EX2 R42, R42 ;  /* 0x0000002a002a7308 */ /* 0x000e260000000800 */
[----:B------:R-:W-:-:S06]  /*1a4c0*/  FFMA R43, R40, 1.925963033500011079e-08, R43 ;  /* 0x32a57060282b7823 */ /* 0x000fcc000000002b */
[----:B------:R-:W1:Y:S01]  /*1a4d0*/  MUFU.EX2 R43, R43 ;  /* 0x0000002b002b7308 */ /* 0x000e620000000800 */
[----:B0-----:R-:W-:Y:S01]  /*1a4e0*/  FMUL R151, R151, R42 ;  /* 0x0000002a97977220 */ /* 0x001fe20000400000 */
[----:B-1----:R-:W-:-:S04]  /*1a4f0*/  FMUL R52, R52, R43 ;  /* 0x0000002b34347220 */ /* 0x002fc80000400000 */
[----:B------:R-:W-:Y:S01]  /*1a500*/  FFMA R152, R152, R52, R151 ;  /* 0x0000003498987223 */ /* 0x000fe20000000097 */
[----:B------:R-:W-:Y:S06]  /*1a510*/  @!P2 BRA `(.L_x_124) ;  /* 0x0000000c0028a947 */ /* 0x000fec0003800000 */
        /* <DEDUP_REMOVED lines=8> */
.L_x_127:
[----:B0-----:R-:W-:Y:S01]  /*1a5a0*/  IADD3 R41, P4, R54, UR4, RZ ;  /* 0x0000000436297c10 */ /* 0x001fe2000ff9e0ff */
[----:B------:R-:W-:-:S04]  /*1a5b0*/  ULEA UR6, UR4, UR10, 0x2 ;  /* 0x0000000a04067291 */ /* 0x000fc8000f8e103f */
[----:B------:R-:W-:Y:S01]  /*1a5c0*/  IMAD.X R42, RZ, RZ, R55, P4 ;  /* 0x000000ffff2a7224 */ /* 0x000fe200020e0637 */
[----:B------:R-:W-:-:S04]  /*1a5d0*/  LEA R40, P4, R41, R44, 0x2 ;  /* 0x0000002c29287211 */ /* 0x000fc800078810ff */
[----:B------:R-:W-:Y:S01]  /*1a5e0*/  LEA.HI.X R41, R41, R45, R42, 0x2, P4 ;  /* 0x0000002d29297211 */ /* 0x000fe200020f142a */
[----:B------:R-:W2:Y:S04]  /*1a5f0*/  LDL R161, [UR6+0xc] ;  /* 0x00000c06ffa17983 */ /* 0x000ea80008100800 */
[----:B------:R-:W3:Y:S04]  /*1a600*/  LDG.E.CONSTANT R160, desc[UR8][R40.64+0xc] ;  /* 0x00000c0828a07981 */ /* 0x000ee8000c1e9900 */
[----:B------:R-:W4:Y:S04]  /*1a610*/  LDG.E.CONSTANT R42, desc[UR8][R40.64] ;  /* 0x00000008282a7981 */ /* 0x000f28000c1e9900 */
[----:B------:R-:W5:Y:S04]  /*1a620*/  LDL R43, [UR6] ;  /* 0x00000006ff2b7983 */ /* 0x000f680008100800 */
[----:B------:R-:W5:Y:S04]  /*1a630*/  LDG.E.CONSTANT R156, desc[UR8][R40.64+0x4] ;  /* 0x00000408289c7981 */ /* 0x000f68000c1e9900 */
[----:B------:R3:W5:Y:S04]  /*1a640*/  LDG.E.CONSTANT R158, desc[UR8][R40.64+0x8] ;  /* 0x00000808289e7981 */ /* 0x000768000c1e9900 */
[----:B------:R-:W5:Y:S04]  /*1a650*/  LDL R162, [UR6+0x4] ;  /* 0x00000406ffa27983 */ /* 0x000f680008100800 */
[----:B------:R-:W5:Y:S01]  /*1a660*/  LDL R159, [UR6+0x8] ;  /* 0x00000806ff9f7983 */ /* 0x000f620008100800 */
[----:B------:R-:W-:Y:S01]  /*1a670*/  UIADD3 UR5, UR4, 0x4, URZ ;  /* 0x0000000404057890 */ /* 0x000fe2000fffe03f */
[C---:B---3--:R-:W-:Y:S01]  /*1a680*/  FMUL R41, R151.reuse, R160 ;  /* 0x000000a097297220 */ /* 0x048fe20000400000 */
[----:B----4-:R-:W-:-:S03]  /*1a690*/  FMUL R155, R151, R42 ;  /* 0x0000002a979b7220 */ /* 0x010fc60000400000 */
[----:B--2---:R-:W-:Y:S01]  /*1a6a0*/  FFMA R42, R52, R161, R41 ;  /* 0x000000a1342a7223 */ /* 0x004fe20000000029 */
[----:B------:R-:W-:Y:S01]  /*1a6b0*/  IADD3 R41, P4, R54, UR5, RZ ;  /* 0x0000000536297c10 */ /* 0x000fe2000ff9e0ff */
[C---:B-----5:R-:W-:Y:S01]  /*1a6c0*/  FFMA R43, R52.reuse, R43, R155 ;  /* 0x0000002b342b7223 */ /* 0x060fe2000000009b */
[----:B------:R-:W-:Y:S02]  /*1a6d0*/  FMUL R155, R151, R156 ;  /* 0x0000009c979b7220 */ /* 0x000fe40000400000 */
[----:B------:R-:W-:Y:S02]  /*1a6e0*/  IADD3.X R156, RZ, R55, RZ, P4, !PT ;  /* 0x00000037ff9c7210 */ /* 0x000fe400027fe4ff */
[----:B------:R-:W-:Y:S01]  /*1a6f0*/  LEA R40, P4, R41, R44, 0x2 ;  /* 0x0000002c29287211 */ /* 0x000fe200078810ff */
[----:B------:R-:W-:Y:S01]  /*1a700*/  FMUL R157, R151, R158 ;  /* 0x0000009e979d7220 */ /* 0x000fe20000400000 */
[----:B------:R-:W-:Y:S02]  /*1a710*/  ULEA UR5, UR5, UR10, 0x2 ;  /* 0x0000000a05057291 */ /* 0x000fe4000f8e103f */
[----:B------:R-:W-:Y:S01]  /*1a720*/  LEA.HI.X R41, R41, R45, R156, 0x2, P4 ;  /* 0x0000002d29297211 */ /* 0x000fe200020f149c */
[C---:B------:R-:W-:Y:S01]  /*1a730*/  FFMA R155, R52.reuse, R162, R155 ;  /* 0x000000a2349b7223 */ /* 0x040fe2000000009b */
[----:B------:R-:W-:-:S03]  /*1a740*/  FFMA R157, R52, R159, R157 ;  /* 0x0000009f349d7223 */ /* 0x000fc6000000009d */
[----:B------:R-:W2:Y:S04]  /*1a750*/  LDG.E.CONSTANT R156, desc[UR8][R40.64] ;  /* 0x00000008289c7981 */ /* 0x000ea8000c1e9900 */
[----:B------:R0:W-:Y:S04]  /*1a760*/  STL [UR6], R43 ;  /* 0x0000002bff007987 */ /* 0x0001e80008100806 */
[----:B------:R-:W-:Y:S04]  /*1a770*/  STL [UR6+0x4], R155 ;  /* 0x0000049bff007987 */ /* 0x000fe80008100806 */
[----:B------:R1:W-:Y:S04]  /*1a780*/  STL [UR6+0x8], R157 ;  /* 0x0000089dff007987 */ /* 0x0003e80008100806 */
[----:B------:R3:W-:Y:S04]  /*1a790*/  STL [UR6+0xc], R42 ;  /* 0x00000c2aff007987 */ /* 0x0007e80008100806 */
[----:B0-----:R-:W4:Y:S04]  /*1a7a0*/  LDL R43, [UR5] ;  /* 0x00000005ff2b7983 */ /* 0x001f280008100800 */
[----:B------:R-:W5:Y:S04]  /*1a7b0*/  LDG.E.CONSTANT R158, desc[UR8][R40.64+0x4] ;  /* 0x00000408289e7981 */ /* 0x000f68000c1e9900 */
[----:B------:R-:W3:Y:S04]  /*1a7c0*/  LDL R164, [UR5+0x4] ;  /* 0x00000405ffa47983 */ /* 0x000ee80008100800 */
[----:B------:R-:W3:Y:S04]  /*1a7d0*/  LDG.E.CONSTANT R160, desc[UR8][R40.64+0x8] ;  /* 0x0000080828a07981 */ /* 0x000ee8000c1e9900 */
[----:B-1----:R-:W3:Y:S04]  /*1a7e0*/  LDL R157, [UR5+0x8] ;  /* 0x00000805ff9d7983 */ /* 0x002ee80008100800 */
[----:B------:R0:W3:Y:S04]  /*1a7f0*/  LDG.E.CONSTANT R162, desc[UR8][R40.64+0xc] ;  /* 0x00000c0828a27981 */ /* 0x0000e8000c1e9900 */
[----:B------:R-:W3:Y:S01]  /*1a800*/  LDL R159, [UR5+0xc] ;  /* 0x00000c05ff9f7983 */ /* 0x000ee20008100800 */
[----:B------:R-:W-:Y:S01]  /*1a810*/  UIADD3 UR6, UR4, 0x8, URZ ;  /* 0x0000000804067890 */ /* 0x000fe2000fffe03f */
[----:B--2---:R-:W-:-:S04]  /*1a820*/  FMUL R155, R151, R156 ;  /* 0x0000009c979b7220 */ /* 0x004fc80000400000 */
[----:B----4-:R-:W-:Y:S01]  /*1a830*/  FFMA R155, R52, R43, R155 ;  /* 0x0000002b349b7223 */ /* 0x010fe2000000009b */
[----:B-----5:R-:W-:-:S04]  /*1a840*/  FMUL R43, R151, R158 ;  /* 0x0000009e972b7220 */ /* 0x020fc80000400000 */
[----:B---3--:R-:W-:Y:S01]  /*1a850*/  FFMA R156, R52, R164, R43 ;  /* 0x000000a4349c7223 */ /* 0x008fe2000000002b */
[----:B------:R-:W-:-:S04]  /*1a860*/  FMUL R43, R151, R160 ;  /* 0x000000a0972b7220 */ /* 0x000fc80000400000 */
[----:B------:R-:W-:Y:S01]  /*1a870*/  FFMA R157, R52, R157, R43 ;  /* 0x0000009d349d7223 */ /* 0x000fe2000000002b */
[----:B------:R-:W-:-:S05]  /*1a880*/  IADD3 R43, P4, R54, UR6, RZ ;  /* 0x00000006362b7c10 */ /* 0x000fca000ff9e0ff */
[----:B0-----:R-:W-:Y:S01]  /*1a890*/  IMAD.X R40, RZ, RZ, R55, P4 ;  /* 0x000000ffff287224 */ /* 0x001fe200020e0637 */
[----:B------:R-:W-:Y:S01]  /*1a8a0*/  LEA R42, P4, R43, R44, 0x2 ;  /* 0x0000002c2b2a7211 */ /* 0x000fe200078810ff */
[----:B------:R-:W-:-:S03]  /*1a8b0*/  FMUL R41, R151, R162 ;  /* 0x000000a297297220 */ /* 0x000fc60000400000 */
[----:B------:R-:W-:Y:S01]  /*1a8c0*/  LEA.HI.X R43, R43, R45, R40, 0x2, P4 ;  /* 0x0000002d2b2b7211 */ /* 0x000fe200020f1428 */
[----:B------:R-:W-:Y:S01]  /*1a8d0*/  ULEA UR6, UR6, UR10, 0x2 ;  /* 0x0000000a06067291 */ /* 0x000fe2000f8e103f */
[----:B------:R-:W-:-:S03]  /*1a8e0*/  FFMA R41, R52, R159, R41 ;  /* 0x0000009f34297223 */ /* 0x000fc60000000029 */
[----:B------:R-:W2:Y:S04]  /*1a8f0*/  LDG.E.CONSTANT R40, desc[UR8][R42.64] ;  /* 0x000000082a287981 */ /* 0x000ea8000c1e9900 */
[----:B------:R0:W-:Y:S04]  /*1a900*/  STL [UR5+0x4], R156 ;  /* 0x0000049cff007987 */ /* 0x0001e80008100805 */
[----:B------:R-:W3:Y:S04]  /*1a910*/  LDG.E.CONSTANT R160, desc[UR8][R42.64+0x4] ;  /* 0x000004082aa07981 */ /* 0x000ee8000c1e9900 */
[----:B0-----:R-:W4:Y:S04]  /*1a920*/  LDG.E.CONSTANT R156, desc[UR8][R42.64+0x8] ;  /* 0x000008082a9c7981 */ /* 0x001f28000c1e9900 */
[----:B------:R3:W5:Y:S04]  /*1a930*/  LDG.E.CONSTANT R158, desc[UR8][R42.64+0xc] ;  /* 0x00000c082a9e7981 */ /* 0x000768000c1e9900 */
[----:B------:R0:W-:Y:S04]  /*1a940*/  STL [UR5], R155 ;  /* 0x0000009bff007987 */ /* 0x0001e80008100805 */
[----:B------:R1:W-:Y:S04]  /*1a950*/  STL [UR5+0x8], R157 ;  /* 0x0000089dff007987 */ /* 0x0003e80008100805 */
[----:B------:R1:W-:Y:S04]  /*1a960*/  STL [UR5+0xc], R41 ;  /* 0x00000c29ff007987 */ /* 0x0003e80008100805 */
[----:B0-----:R-:W5:Y:S04]  /*1a970*/  LDL R155, [UR6] ;  /* 0x00000006ff9b7983 */ /* 0x001f680008100800 */
[----:B------:R-:W5:Y:S04]  /*1a980*/  LDL R161, [UR6+0x4] ;  /* 0x00000406ffa17983 */ /* 0x000f680008100800 */
[----:B------:R-:W5:Y:S04]  /*1a990*/  LDL R159, [UR6+0x8] ;  /* 0x00000806ff9f7983 */ /* 0x000f680008100800 */
[----:B-1----:R-:W5:Y:S01]  /*1a9a0*/  LDL R157, [UR6+0xc] ;  /* 0x00000c06ff9d7983 */ /* 0x002f620008100800 */
[----:B------:R-:W-:-:S06]  /*1a9b0*/  UIADD3 UR5, UR4, 0xc, URZ ;  /* 0x0000000c04057890 */ /* 0x000fcc000fffe03f */
[----:B------:R-:W-:-:S05]  /*1a9c0*/  IADD3 R41, P4, R54, UR5, RZ ;  /* 0x0000000536297c10 */ /* 0x000fca000ff9e0ff */
[----:B------:R-:W-:Y:S01]  /*1a9d0*/  IMAD.X R162, RZ, RZ, R55, P4 ;  /* 0x000000ffffa27224 */ /* 0x000fe200020e0637 */
[----:B------:R-:W-:Y:S01]  /*1a9e0*/  ULEA UR5, UR5, UR10, 0x2 ;  /* 0x0000000a05057291 */ /* 0x000fe2000f8e103f */
[----:B--2---:R-:W-:Y:S01]  /*1a9f0*/  FMUL R163, R151, R40 ;  /* 0x0000002897a37220 */ /* 0x004fe20000400000 */
[----:B------:R-:W-:-:S04]  /*1aa00*/  LEA R40, P4, R41, R44, 0x2 ;  /* 0x0000002c29287211 */ /* 0x000fc800078810ff */
[----:B------:R-:W-:Y:S01]  /*1aa10*/  LEA.HI.X R41, R41, R45, R162, 0x2, P4 ;  /* 0x0000002d29297211 */ /* 0x000fe200020f14a2 */
[----:B---3--:R-:W-:-:S04]  /*1aa20*/  FMUL R43, R151, R160 ;  /* 0x000000a0972b7220 */ /* 0x008fc80000400000 */
[----:B------:R-:W2:Y:S01]  /*1aa30*/  LDG.E.CONSTANT R160, desc[UR8][R40.64] ;  /* 0x0000000828a07981 */ /* 0x000ea2000c1e9900 */
[----:B----4-:R-:W-:-:S03]  /*1aa40*/  FMUL R156, R151, R156 ;  /* 0x0000009c979c7220 */ /* 0x010fc60000400000 */
[----:B------:R-:W3:Y:S01]  /*1aa50*/  LDG.E.CONSTANT R42, desc[UR8][R40.64+0x8] ;  /* 0x00000808282a7981 */ /* 0x000ee2000c1e9900 */
[----:B-----5:R-:W-:Y:S01]  /*1aa60*/  FMUL R158, R151, R158 ;  /* 0x0000009e979e7220 */ /* 0x020fe20000400000 */
[C---:B------:R-:W-:Y:S01]  /*1aa70*/  FFMA R155, R52.reuse, R155, R163 ;  /* 0x0000009b349b7223 */ /* 0x040fe200000000a3 */
[C---:B------:R-:W-:Y:S01]  /*1aa80*/  FFMA R43, R52.reuse, R161, R43 ;  /* 0x000000a1342b7223 */ /* 0x040fe2000000002b */
[C---:B------:R-:W-:Y:S02]  /*1aa90*/  FFMA R159, R52.reuse, R159, R156 ;  /* 0x0000009f349f7223 */ /* 0x040fe4000000009c */
[----:B------:R-:W4:Y:S01]  /*1aaa0*/  LDG.E.CONSTANT R156, desc[UR8][R40.64+0x4] ;  /* 0x00000408289c7981 */ /* 0x000f22000c1e9900 */
[----:B------:R-:W-:-:S03]  /*1aab0*/  FFMA R157, R52, R157, R158 ;  /* 0x0000009d349d7223 */ /* 0x000fc6000000009e */
[----:B------:R4:W5:Y:S04]  /*1aac0*/  LDG.E.CONSTANT R158, desc[UR8][R40.64+0xc] ;  /* 0x00000c08289e7981 */ /* 0x000968000c1e9900 */
[----:B------:R3:W-:Y:S04]  /*1aad0*/  STL [UR6], R155 ;  /* 0x0000009bff007987 */ /* 0x0007e80008100806 */
[----:B------:R5:W-:Y:S04]  /*1aae0*/  STL [UR6+0x4], R43 ;  /* 0x0000042bff007987 */ /* 0x000be80008100806 */
[----:B------:R0:W-:Y:S04]  /*1aaf0*/  STL [UR6+0x8], R159 ;  /* 0x0000089fff007987 */ /* 0x0001e80008100806 */
[----:B------:R0:W-:Y:S04]  /*1ab00*/  STL [UR6+0xc], R157 ;  /* 0x00000c9dff007987 */ /* 0x0001e80008100806 */
[----:B------:R-:W5:Y:S04]  /*1ab10*/  LDL R161, [UR5] ;  /* 0x00000005ffa17983 */ /* 0x000f680008100800 */
[----:B------:R-:W5:Y:S04]  /*1ab20*/  LDL R162, [UR5+0x4] ;  /* 0x00000405ffa27983 */ /* 0x000f680008100800 */
[----:B------:R-:W5:Y:S04]  /*1ab30*/  LDL R164, [UR5+0x8] ;  /* 0x00000805ffa47983 */ /* 0x000f680008100800 */
[----:B------:R-:W5:Y:S01]  /*1ab40*/  LDL R165, [UR5+0xc] ;  /* 0x00000c05ffa57983 */ /* 0x000f620008100800 */
[----:B------:R-:W-:-:S04]  /*1ab50*/  IADD3 R153, R153, -0x10, RZ ;  /* 0xfffffff099997810 */ /* 0x000fc80007ffe0ff */
[----:B------:R-:W-:Y:S01]  /*1ab60*/  ISETP.GT.AND P4, PT, R153, 0xc, PT ;  /* 0x0000000c9900780c */ /* 0x000fe20003f84270 */
[----:B------:R-:W-:Y:S01]  /*1ab70*/  UIADD3 UR4, UR4, 0x10, URZ ;  /* 0x0000001004047890 */ /* 0x000fe2000fffe03f */
[C---:B--2---:R-:W-:Y:S01]  /*1ab80*/  FMUL R163, R151.reuse, R160 ;  /* 0x000000a097a37220 */ /* 0x044fe20000400000 */
[C---:B---3--:R-:W-:Y:S01]  /*1ab90*/  FMUL R155, R151.reuse, R42 ;  /* 0x0000002a979b7220 */ /* 0x048fe20000400000 */
[C---:B----4-:R-:W-:Y:S01]  /*1aba0*/  FMUL R41, R151.reuse, R156 ;  /* 0x0000009c97297220 */ /* 0x050fe20000400000 */
[----:B-----5:R-:W-:Y:S01]  /*1abb0*/  FMUL R43, R151, R158 ;  /* 0x0000009e972b7220 */ /* 0x020fe20000400000 */
[C---:B------:R-:W-:Y:S02]  /*1abc0*/  FFMA R161, R52.reuse, R161, R163 ;  /* 0x000000a134a17223 */ /* 0x040fe400000000a3 */
[C---:B------:R-:W-:Y:S01]  /*1abd0*/  FFMA R41, R52.reuse, R162, R41 ;  /* 0x000000a234297223 */ /* 0x040fe20000000029 */
[C---:B------:R-:W-:Y:S01]  /*1abe0*/  FFMA R155, R52.reuse, R164, R155 ;  /* 0x000000a4349b7223 */ /* 0x040fe2000000009b */
[----:B------:R-:W-:Y:S01]  /*1abf0*/  FFMA R43, R52, R165, R43 ;  /* 0x000000a5342b7223 */ /* 0x000fe2000000002b */
[----:B------:R0:W-:Y:S04]  /*1ac00*/  STL [UR5], R161 ;  /* 0x000000a1ff007987 */ /* 0x0001e80008100805 */
[----:B------:R0:W-:Y:S04]  /*1ac10*/  STL [UR5+0x4], R41 ;  /* 0x00000429ff007987 */ /* 0x0001e80008100805 */
[----:B------:R0:W-:Y:S04]  /*1ac20*/  STL [UR5+0x8], R155 ;  /* 0x0000089bff007987 */ /* 0x0001e80008100805 */
[----:B------:R0:W-:Y:S01]  /*1ac30*/  STL [UR5+0xc], R43 ;  /* 0x00000c2bff007987 */ /* 0x0001e20008100805 */
[----:B------:R-:W-:Y:S05]  /*1ac40*/  @P4 BRA `(.L_x_127) ;  /* 0xfffffff800544947 */ /* 0x000fea000383ffff */
.L_x_126:
[----:B------:R-:W-:-:S13]  /*1ac50*/  ISETP.GT.AND P4, PT, R153, 0x4, PT ;  /* 0x000000049900780c */ /* 0x000fda0003f84270 */
[----:B------:R-:W-:Y:S05]  /*1ac60*/  @!P4 BRA `(.L_x_128) ;  /* 0x0000000000d8c947 */ /* 0x000fea0003800000 */
[----:B0-----:R-:W-:Y:S01]  /*1ac70*/  IADD3 R41, P0, R54, UR4, RZ ;  /* 0x0000000436297c10 */ /* 0x001fe2000ff1e0ff */
[----:B------:R-:W-:-:S04]  /*1ac80*/  ULEA UR6, UR4, UR10, 0x2 ;  /* 0x0000000a04067291 */ /* 0x000fc8000f8e103f */
[----:B------:R-:W-:Y:S01]  /*1ac90*/  IMAD.X R40, RZ, RZ, R55, P0 ;  /* 0x000000ffff287224 */ /* 0x000fe200000e0637 */
[----:B------:R-:W-:-:S04]  /*1aca0*/  LEA R42, P0, R41, R44, 0x2 ;  /* 0x0000002c292a7211 */ /* 0x000fc800078010ff */
[----:B------:R-:W-:Y:S01]  /*1acb0*/  LEA.HI.X R43, R41, R45, R40, 0x2, P0 ;  /* 0x0000002d292b7211 */ /* 0x000fe200000f1428 */
[----:B------:R-:W2:Y:S04]  /*1acc0*/  LDL R155, [UR6] ;  /* 0x00000006ff9b7983 */ /* 0x000ea80008100800 */
[----:B------:R-:W3:Y:S04]  /*1acd0*/  LDG.E.CONSTANT R40, desc[UR8][R42.64] ;  /* 0x000000082a287981 */ /* 0x000ee8000c1e9900 */
[----:B------:R-:W4:Y:S04]  /*1ace0*/  LDG.E.CONSTANT R160, desc[UR8][R42.64+0x4] ;  /* 0x000004082aa07981 */ /* 0x000f28000c1e9900 */
[----:B------:R-:W5:Y:S04]  /*1acf0*/  LDG.E.CONSTANT R156, desc[UR8][R42.64+0x8] ;  /* 0x000008082a9c7981 */ /* 0x000f68000c1e9900 */
[----:B------:R4:W4:Y:S04]  /*1ad00*/  LDG.E.CONSTANT R158, desc[UR8][R42.64+0xc] ;  /* 0x00000c082a9e7981 */ /* 0x000928000c1e9900 */
[----:B------:R-:W5:Y:S04]  /*1ad10*/  LDL R161, [UR6+0x4] ;  /* 0x00000406ffa17983 */ /* 0x000f680008100800 */
[----:B------:R-:W5:Y:S04]  /*1ad20*/  LDL R159, [UR6+0x8] ;  /* 0x00000806ff9f7983 */ /* 0x000f680008100800 */
[----:B------:R-:W5:Y:S01]  /*1ad30*/  LDL R157, [UR6+0xc] ;  /* 0x00000c06ff9d7983 */ /* 0x000f620008100800 */
[----:B------:R-:W-:Y:S01]  /*1ad40*/  UIADD3 UR5, UR4, 0x4, URZ ;  /* 0x0000000404057890 */ /* 0x000fe2000fffe03f */
[----:B---3--:R-:W-:-:S04]  /*1ad50*/  FMUL R41, R151, R40 ;  /* 0x0000002897297220 */ /* 0x008fc80000400000 */
[----:B--2---:R-:W-:Y:S01]  /*1ad60*/  FFMA R155, R52, R155, R41 ;  /* 0x0000009b349b7223 */ /* 0x004fe20000000029 */
[----:B------:R-:W-:-:S04]  /*1ad70*/  IADD3 R41, P0, R54, UR5, RZ ;  /* 0x0000000536297c10 */ /* 0x000fc8000ff1e0ff */
[----:B------:R-:W-:Y:S02]  /*1ad80*/  IADD3.X R162, RZ, R55, RZ, P0, !PT ;  /* 0x00000037ffa27210 */ /* 0x000fe400007fe4ff */
[----:B------:R-:W-:Y:S01]  /*1ad90*/  LEA R40, P0, R41, R44, 0x2 ;  /* 0x0000002c29287211 */ /* 0x000fe200078010ff */
[C---:B----4-:R-:W-:Y:S01]  /*1ada0*/  FMUL R43, R151.reuse, R160 ;  /* 0x000000a0972b7220 */ /* 0x050fe20000400000 */
[C---:B-----5:R-:W-:Y:S01]  /*1adb0*/  FMUL R156, R151.reuse, R156 ;  /* 0x0000009c979c7220 */ /* 0x060fe20000400000 */
[----:B------:R-:W-:Y:S01]  /*1adc0*/  FMUL R158, R151, R158 ;  /* 0x0000009e979e7220 */ /* 0x000fe20000400000 */
[----:B------:R-:W-:Y:S01]  /*1add0*/  LEA.HI.X R41, R41, R45, R162, 0x2, P0 ;  /* 0x0000002d29297211 */ /* 0x000fe200000f14a2 */
[----:B------:R-:W-:Y:S01]  /*1ade0*/  ULEA UR5, UR5, UR10, 0x2 ;  /* 0x0000000a05057291 */ /* 0x000fe2000f8e103f */
[C---:B------:R-:W-:Y:S01]  /*1adf0*/  FFMA R43, R52.reuse, R161, R43 ;  /* 0x000000a1342b7223 */ /* 0x040fe2000000002b */
[C---:B------:R-:W-:Y:S02]  /*1ae00*/  FFMA R159, R52.reuse, R159, R156 ;  /* 0x0000009f349f7223 */ /* 0x040fe4000000009c */
[----:B------:R-:W2:Y:S01]  /*1ae10*/  LDG.E.CONSTANT R160, desc[UR8][R40.64] ;  /* 0x0000000828a07981 */ /* 0x000ea2000c1e9900 */
[----:B------:R-:W-:-:S03]  /*1ae20*/  FFMA R157, R52, R157, R158 ;  /* 0x0000009d349d7223 */ /* 0x000fc6000000009e */
[----:B------:R-:W3:Y:S04]  /*1ae30*/  LDG.E.CONSTANT R156, desc[UR8][R40.64+0x4] ;  /* 0x00000408289c7981 */ /* 0x000ee8000c1e9900 */
[----:B------:R-:W4:Y:S04]  /*1ae40*/  LDG.E.CONSTANT R42, desc[UR8][R40.64+0x8] ;  /* 0x00000808282a7981 */ /* 0x000f28000c1e9900 */
        /* <DEDUP_REMOVED lines=9> */
[----:B------:R-:W-:-:S02]  /*1aee0*/  PLOP3.LUT P0, PT, PT, PT, PT, 0x8, 0x0 ;  /* 0x000000000000781c */ /* 0x000fc40003f0e170 */
[----:B------:R-:W-:Y:S01]  /*1aef0*/  IADD3 R153, R153, -0x8, RZ ;  /* 0xfffffff899997810 */ /* 0x000fe20007ffe0ff */
[----:B------:R-:W-:Y:S01]  /*1af00*/  UIADD3 UR4, UR4, 0x8, URZ ;  /* 0x0000000804047890 */ /* 0x000fe2000fffe03f */
[C---:B--2---:R-:W-:Y:S01]  /*1af10*/  FMUL R163, R151.reuse, R160 ;  /* 0x000000a097a37220 */ /* 0x044fe20000400000 */
[C---:B---3--:R-:W-:Y:S01]  /*1af20*/  FMUL R41, R151.reuse, R156 ;  /* 0x0000009c97297220 */ /* 0x048fe20000400000 */
[C---:B----4-:R-:W-:Y:S01]  /*1af30*/  FMUL R155, R151.reuse, R42 ;  /* 0x0000002a979b7220 */ /* 0x050fe20000400000 */
[----:B-----5:R-:W-:Y:S01]  /*1af40*/  FMUL R43, R151, R158 ;  /* 0x0000009e972b7220 */ /* 0x020fe20000400000 */
[C---:B------:R-:W-:Y:S01]  /*1af50*/  FFMA R161, R52.reuse, R161, R163 ;  /* 0x000000a134a17223 */ /* 0x040fe200000000a3 */
[C---:B------:R-:W-:Y:S01]  /*1af60*/  FFMA R41, R52.reuse, R162, R41 ;  /* 0x000000a234297223 */ /* 0x040fe20000000029 */
[C---:B------:R-:W-:Y:S01]  /*1af70*/  FFMA R155, R52.reuse, R164, R155 ;  /* 0x000000a4349b7223 */ /* 0x040fe2000000009b */
[----:B------:R-:W-:Y:S02]  /*1af80*/  FFMA R43, R52, R165, R43 ;  /* 0x000000a5342b7223 */ /* 0x000fe4000000002b */
[----:B------:R0:W-:Y:S04]  /*1af90*/  STL [UR5], R161 ;  /* 0x000000a1ff007987 */ /* 0x0001e80008100805 */
[----:B------:R0:W-:Y:S04]  /*1afa0*/  STL [UR5+0x4], R41 ;  /* 0x00000429ff007987 */ /* 0x0001e80008100805 */
[----:B------:R0:W-:Y:S04]  /*1afb0*/  STL [UR5+0x8], R155 ;  /* 0x0000089bff007987 */ /* 0x0001e80008100805 */
[----:B------:R0:W-:Y:S02]  /*1afc0*/  STL [UR5+0xc], R43 ;  /* 0x00000c2bff007987 */ /* 0x0001e40008100805 */
.L_x_128:
[----:B------:R-:W-:-:S13]  /*1afd0*/  ISETP.NE.OR P0, PT, R153, RZ, P0 ;  /* 0x000000ff9900720c */ /* 0x000fda0000705670 */
[----:B------:R-:W-:Y:S05]  /*1afe0*/  @!P0 BRA `(.L_x_124) ;  /* 0x0000000000748947 */ /* 0x000fea0003800000 */
.L_x_125:
        /* <DEDUP_REMOVED lines=9> */
[----:B------:R-:W5:Y:S04]  /*1b080*/  LDG.E.CONSTANT R160, desc[UR8][R40.64+0xc] ;  /* 0x00000c0828a07981 */ /* 0x000f68000c1e9900 */
[----:B------:R-:W5:Y:S04]  /*1b090*/  LDL R155, [UR5+0x4] ;  /* 0x00000405ff9b7983 */ /* 0x000f680008100800 */
[----:B------:R-:W5:Y:S04]  /*1b0a0*/  LDL R157, [UR5+0x8] ;  /* 0x00000805ff9d7983 */ /* 0x000f680008100800 */
[----:B------:R-:W5:Y:S01]  /*1b0b0*/  LDL R159, [UR5+0xc] ;  /* 0x00000c05ff9f7983 */ /* 0x000f620008100800 */
[----:B------:R-:W-:-:S04]  /*1b0c0*/  IADD3 R153, R153, -0x4, RZ ;  /* 0xfffffffc99997810 */ /* 0x000fc80007ffe0ff */
[----:B------:R-:W-:Y:S01]  /*1b0d0*/  ISETP.NE.AND P0, PT, R153, RZ, PT ;  /* 0x000000ff9900720c */ /* 0x000fe20003f05270 */
[----:B------:R-:W-:Y:S01]  /*1b0e0*/  UIADD3 UR4, UR4, 0x4, URZ ;  /* 0x0000000404047890 */ /* 0x000fe2000fffe03f */
[----:B---3--:R-:W-:-:S04]  /*1b0f0*/  FMUL R161, R151, R42 ;  /* 0x0000002a97a17220 */ /* 0x008fc80000400000 */
[C---:B--2---:R-:W-:Y:S01]  /*1b100*/  FFMA R43, R52.reuse, R43, R161 ;  /* 0x0000002b342b7223 */ /* 0x044fe200000000a1 */
[C---:B----4-:R-:W-:Y:S01]  /*1b110*/  FMUL R161, R151.reuse, R156 ;  /* 0x0000009c97a17220 */ /* 0x050fe20000400000 */
[C---:B-----5:R-:W-:Y:S01]  /*1b120*/  FMUL R158, R151.reuse, R158 ;  /* 0x0000009e979e7220 */ /* 0x060fe20000400000 */
[----:B------:R-:W-:Y:S02]  /*1b130*/  FMUL R160, R151, R160 ;  /* 0x000000a097a07220 */ /* 0x000fe40000400000 */
[C---:B------:R-:W-:Y:S01]  /*1b140*/  FFMA R42, R52.reuse, R155, R161 ;  /* 0x0000009b342a7223 */ /* 0x040fe200000000a1 */
[C---:B------:R-:W-:Y:S01]  /*1b150*/  FFMA R40, R52.reuse, R157, R158 ;  /* 0x0000009d34287223 */ /* 0x040fe2000000009e */
[----:B------:R-:W-:Y:S01]  /*1b160*/  FFMA R41, R52, R159, R160 ;  /* 0x0000009f34297223 */ /* 0x000fe200000000a0 */
[----:B------:R0:W-:Y:S04]  /*1b170*/  STL [UR5], R43 ;  /* 0x0000002bff007987 */ /* 0x0001e80008100805 */
[----:B------:R0:W-:Y:S04]  /*1b180*/  STL [UR5+0x4], R42 ;  /* 0x0000042aff007987 */ /* 0x0001e80008100805 */
[----:B------:R0:W-:Y:S04]  /*1b190*/  STL [UR5+0x8], R40 ;  /* 0x00000828ff007987 */ /* 0x0001e80008100805 */
[----:B------:R0:W-:Y:S02]  /*1b1a0*/  STL [UR5+0xc], R41 ;  /* 0x00000c29ff007987 */ /* 0x0001e40008100805 */
[----:B0-----:R-:W-:Y:S05]  /*1b1b0*/  @P0 BRA `(.L_x_125) ;  /* 0xfffffffc008c0947 */ /* 0x001fea000383ffff */
.L_x_124:
[----:B------:R-:W-:Y:S01]  /*1b1c0*/  IMAD.MOV.U32 R153, RZ, RZ, R154 ;  /* 0x000000ffff997224 */ /* 0x000fe200078e009a */
[----:B------:R-:W-:Y:S06]  /*1b1d0*/  @!P3 BRA `(.L_x_117) ;  /* 0x00000000006cb947 */ /* 0x000fec0003800000 */
[----:B0-----:R-:W-:Y:S01]  /*1b1e0*/  IADD3 R41, P0, R54, UR4, RZ ;  /* 0x0000000436297c10 */ /* 0x001fe2000ff1e0ff */
[----:B------:R-:W-:-:S04]  /*1b1f0*/  ULEA UR4, UR4, UR10, 0x2 ;  /* 0x0000000a04047291 */ /* 0x000fc8000f8e103f */
[----:B------:R-:W-:Y:S01]  /*1b200*/  IMAD.X R55, RZ, RZ, R55, P0 ;  /* 0x000000ffff377224 */ /* 0x000fe200000e0637 */
[----:B------:R-:W-:-:S04]  /*1b210*/  LEA R40, P0, R41, R44, 0x2 ;  /* 0x0000002c29287211 */ /* 0x000fc800078010ff */
[----:B------:R-:W-:Y:S01]  /*1b220*/  LEA.HI.X R41, R41, R45, R55, 0x2, P0 ;  /* 0x0000002d29297211 */ /* 0x000fe200000f1437 */
[----:B------:R-:W2:Y:S04]  /*1b230*/  LDL R43, [UR4] ;  /* 0x00000004ff2b7983 */ /* 0x000ea80008100800 */
[----:B------:R-:W3:Y:S01]  /*1b240*/  LDG.E.CONSTANT R42, desc[UR8][R40.64] ;  /* 0x00000008282a7981 */ /* 0x000ee2000c1e9900 */
[----:B------:R-:W-:Y:S02]  /*1b250*/  ISETP.NE.AND P0, PT, R3, 0x1, PT ;  /* 0x000000010300780c */ /* 0x000fe40003f05270 */
[----:B------:R-:W-:Y:S01]  /*1b260*/  MOV R153, R154 ;  /* 0x0000009a00997202 */ /* 0x000fe20000000f00 */
[----:B---3--:R-:W-:-:S04]  /*1b270*/  FMUL R45, R151, R42 ;  /* 0x0000002a972d7220 */ /* 0x008fc80000400000 */
[----:B--2---:R-:W-:-:S05]  /*1b280*/  FFMA R43, R52, R43, R45 ;  /* 0x0000002b342b7223 */ /* 0x004fca000000002d */
[----:B------:R0:W-:Y:S01]  /*1b290*/  STL [UR4], R43 ;  /* 0x0000002bff007987 */ /* 0x0001e20008100804 */
[----:B------:R-:W-:Y:S05]  /*1b2a0*/  @!P0 BRA `(.L_x_117) ;  /* 0x0000000000388947 */ /* 0x000fea0003800000 */
[----:B------:R-:W2:Y:S04]  /*1b2b0*/  LDG.E.CONSTANT R42, desc[UR8][R40.64+0x4] ;  /* 0x00000408282a7981 */ /* 0x000ea8000c1e9900 */
[----:B------:R-:W3:Y:S01]  /*1b2c0*/  LDL R44, [UR4+0x4] ;  /* 0x00000404ff2c7983 */ /* 0x000ee20008100800 */
[----:B------:R-:W-:Y:S01]  /*1b2d0*/  ISETP.NE.AND P0, PT, R3, 0x2, PT ;  /* 0x000000020300780c */ /* 0x000fe20003f05270 */
[----:B------:R-:W-:Y:S02]  /*1b2e0*/  IMAD.MOV.U32 R153, RZ, RZ, R154 ;  /* 0x000000ffff997224 */ /* 0x000fe400078e009a */
[----:B0-2---:R-:W-:-:S04]  /*1b2f0*/  FMUL R43, R151, R42 ;  /* 0x0000002a972b7220 */ /* 0x005fc80000400000 */
[----:B---3--:R-:W-:-:S05]  /*1b300*/  FFMA R43, R52, R44, R43 ;  /* 0x0000002c342b7223 */ /* 0x008fca000000002b */
[----:B------:R0:W-:Y:S01]  /*1b310*/  STL [UR4+0x4], R43 ;  /* 0x0000042bff007987 */ /* 0x0001e20008100804 */
[----:B------:R-:W-:Y:S05]  /*1b320*/  @!P0 BRA `(.L_x_117) ;  /* 0x0000000000188947 */ /* 0x000fea0003800000 */
[----:B------:R-:W2:Y:S04]  /*1b330*/  LDG.E.CONSTANT R40, desc[UR8][R40.64+0x8] ;  /* 0x0000080828287981 */ /* 0x000ea8000c1e9900 */
[----:B------:R-:W3:Y:S01]  /*1b340*/  LDL R42, [UR4+0x8] ;  /* 0x00000804ff2a7983 */ /* 0x000ee20008100800 */
[----:B------:R-:W-:Y:S02]  /*1b350*/  IMAD.MOV.U32 R153, RZ, RZ, R154 ;  /* 0x000000ffff997224 */ /* 0x000fe400078e009a */
[----:B--2---:R-:W-:-:S04]  /*1b360*/  FMUL R151, R151, R40 ;  /* 0x0000002897977220 */ /* 0x004fc80000400000 */
[----:B---3--:R-:W-:-:S05]  /*1b370*/  FFMA R151, R52, R42, R151 ;  /* 0x0000002a34977223 */ /* 0x008fca0000000097 */
[----:B------:R1:W-:Y:S02]  /*1b380*/  STL [UR4+0x8], R151 ;  /* 0x00000897ff007987 */ /* 0x0003e40008100804 */
.L_x_117:
[----:B------:R-:W-:Y:S05]  /*1b390*/  BSYNC B2 ;  /* 0x0000000000027941 */ /* 0x000fea0003800000 */
.L_x_116:
[----:B------:R-:W-:-:S04]  /*1b3a0*/  IADD3 R53, R53, 0x1, RZ ;  /* 0x0000000135357810 */ /* 0x000fc80007ffe0ff */
[----:B------:R-:W-:-:S13]  /*1b3b0*/  ISETP.GE.U32.AND P0, PT, R53, R50, PT ;  /* 0x000000323500720c */ /* 0x000fda0003f06070 */
[----:B------:R-:W-:Y:S05]  /*1b3c0*/  @!P0 BRA `(.L_x_129) ;  /* 0xffffffe000408947 */ /* 0x000fea000383ffff */
[----:B------:R-:W-:Y:S05]  /*1b3d0*/  BSYNC B1 ;  /* 0x0000000000017941 */ /* 0x000fea0003800000 */
.L_x_115:
[----:B------:R-:W-:Y:S01]  /*1b3e0*/  FSETP.GT.AND P5, PT, R152, RZ, PT ;  /* 0x000000ff9800720b */ /* 0x000fe20003fa4000 */
[----:B------:R-:W-:Y:S01]  /*1b3f0*/  BSSY B1, `(.L_x_130) ;  /* 0x0000012000017945 */ /* 0x000fe20003800000 */
[----:B-1----:R-:W-:-:S11]  /*1b400*/  IMAD.MOV.U32 R151, RZ, RZ, RZ ;  /* 0x000000ffff977224 */ /* 0x002fd600078e00ff */
[----:B------:R-:W-:Y:S05]  /*1b410*/  @!P5 BRA `(.L_x_131) ;  /* 0x00000000003cd947 */ /* 0x000fea0003800000 */
[----:B------:R-:W-:Y:S01]  /*1b420*/  IADD3 R40, R152, 0x1800000, RZ ;  /* 0x0180000098287810 */ /* 0x000fe20007ffe0ff */
[----:B------:R-:W-:Y:S03]  /*1b430*/  BSSY B2, `(.L_x_131) ;  /* 0x000000d000027945 */ /* 0x000fe60003800000 */
[----:B------:R-:W-:-:S04]  /*1b440*/  LOP3.LUT R40, R40, 0x7f800000, RZ, 0xc0, !PT ;  /* 0x7f80000028287812 */ /* 0x000fc800078ec0ff */
[----:B------:R-:W-:-:S13]  /*1b450*/  ISETP.GT.U32.AND P0, PT, R40, 0x1ffffff, PT ;  /* 0x01ffffff2800780c */ /* 0x000fda0003f04070 */
[----:B------:R-:W-:Y:S05]  /*1b460*/  @P0 BRA `(.L_x_132) ;  /* 0x0000000000140947 */ /* 0x000fea0003800000 */
[----:B------:R-:W-:Y:S02]  /*1b470*/  MOV R53, R152 ;  /* 0x0000009800357202 */ /* 0x000fe40000000f00 */
[----:B------:R-:W-:-:S07]  /*1b480*/  MOV R42, 0x1b4a0 ;  /* 0x0001b4a0002a7802 */ /* 0x000fce0000000f00 */
[----:B0----5:R-:W-:Y:S05]  /*1b490*/  CALL.REL.NOINC `($flash_attention_paged$__cuda_sm20_rcp_rn_f32_slowpath) ;  /* 0x0000001000e07944 */ /* 0x021fea0003c00000 */
[----:B------:R-:W-:Y:S01]  /*1b4a0*/  IMAD.MOV.U32 R151, RZ, RZ, R55 ;  /* 0x000000ffff977224 */ /* 0x000fe200078e0037 */
[----:B------:R-:W-:Y:S06]  /*1b4b0*/  BRA `(.L_x_133) ;  /* 0x0000000000107947 */ /* 0x000fec0003800000 */
.L_x_132:
[----:B------:R-:W1:Y:S02]  /*1b4c0*/  MUFU.RCP R151, R152 ;  /* 0x0000009800977308 */ /* 0x000e640000001000 */
[----:B-1----:R-:W-:-:S04]  /*1b4d0*/  FFMA R40, R152, R151, -1 ;  /* 0xbf80000098287423 */ /* 0x002fc80000000097 */
[----:B------:R-:W-:-:S04]  /*1b4e0*/  FADD.FTZ R40, -R40, -RZ ;  /* 0x800000ff28287221 */ /* 0x000fc80000010100 */
[----:B------:R-:W-:-:S07]  /*1b4f0*/  FFMA R151, R151, R40, R151 ;  /* 0x0000002897977223 */ /* 0x000fce0000000097 */
.L_x_133:
[----:B------:R-:W-:Y:S05]  /*1b500*/  BSYNC B2 ;  /* 0x0000000000027941 */ /* 0x000fea0003800000 */
.L_x_131:
[----:B------:R-:W-:Y:S05]  /*1b510*/  BSYNC B1 ;  /* 0x0000000000017941 */ /* 0x000fea0003800000 */
.L_x_130:
[----:B------:R-:W-:Y:S01]  /*1b520*/  UMOV UR4, URZ ;  /* 0x0000003f00047c82 */ /* 0x000fe20008000000 */
[----:B------:R-:W-:Y:S05]  /*1b530*/  @!P2 BRA `(.L_x_134) ;  /* 0x000000080000a947 */ /* 0x000fea0003800000 */
        /* <DEDUP_REMOVED lines=8> */
.L_x_137:
[----:B------:R-:W-:Y:S02]  /*1b5c0*/  ULEA UR5, UR4, UR10, 0x2 ;  /* 0x0000000a04057291 */ /* 0x000fe4000f8e103f */
[----:B0-----:R-:W-:Y:S01]  /*1b5d0*/  IADD3 R155, P2, R150, UR4, RZ ;  /* 0x00000004969b7c10 */ /* 0x001fe2000ff5e0ff */
[----:B------:R-:W-:-:S06]  /*1b5e0*/  ULDC.64 UR12, c[0x0][0x220] ;  /* 0x00008800000c7ab9 */ /* 0x000fcc0000000a00 */
[----:B------:R-:W2:Y:S01]  /*1b5f0*/  LDL.128 R40, [UR5] ;  /* 0x00000005ff287983 */ /* 0x000ea20008100c00 */
[----:B------:R-:W-:-:S04]  /*1b600*/  UIADD3 UR5, UR4, 0x4, URZ ;  /* 0x0000000404057890 */ /* 0x000fc8000fffe03f */
[----:B------:R-:W-:-:S09]  /*1b610*/  ULEA UR6, UR5, UR10, 0x2 ;  /* 0x0000000a05067291 */ /* 0x000fd2000f8e103f */
[----:B-----5:R-:W3:Y:S01]  /*1b620*/  LDL.128 R44, [UR6] ;  /* 0x00000006ff2c7983 */ /* 0x020ee20008100c00 */
[----:B------:R-:W-:-:S04]  /*1b630*/  UIADD3 UR6, UR4, 0x8, URZ ;  /* 0x0000000804067890 */ /* 0x000fc8000fffe03f */
[----:B------:R-:W-:-:S09]  /*1b640*/  ULEA UR7, UR6, UR10, 0x2 ;  /* 0x0000000a06077291 */ /* 0x000fd2000f8e103f */
[----:B------:R-:W4:Y:S01]  /*1b650*/  LDL.128 R48, [UR7] ;  /* 0x00000007ff307983 */ /* 0x000f220008100c00 */
[----:B------:R-:W-:-:S04]  /*1b660*/  UIADD3 UR7, UR4, 0xc, URZ ;  /* 0x0000000c04077890 */ /* 0x000fc8000fffe03f */
[----:B------:R-:W-:-:S09]  /*1b670*/  ULEA UR11, UR7, UR10, 0x2 ;  /* 0x0000000a070b7291 */ /* 0x000fd2000f8e103f */
[----:B------:R-:W5:Y:S01]  /*1b680*/  LDL.128 R52, [UR11] ;  /* 0x0000000bff347983 */ /* 0x000f620008100c00 */
[--C-:B------:R-:W-:Y:S01]  /*1b690*/  IMAD.X R158, RZ, RZ, R149.reuse, P2 ;  /* 0x000000ffff9e7224 */ /* 0x100fe200010e0695 */
[C---:B------:R-:W-:Y:S01]  /*1b6a0*/  LEA R156, P2, R155.reuse, UR12, 0x2 ;  /* 0x0000000c9b9c7c11 */ /* 0x040fe2000f8410ff */
[----:B------:R-:W-:Y:S01]  /*1b6b0*/  UIADD3 UR4, UR4, 0x10, URZ ;  /* 0x0000001004047890 */ /* 0x000fe2000fffe03f */
[----:B------:R-:W-:Y:S02]  /*1b6c0*/  IADD3 R154, R154, -0x10, RZ ;  /* 0xfffffff09a9a7810 */ /* 0x000fe40007ffe0ff */
[----:B------:R-:W-:Y:S01]  /*1b6d0*/  LEA.HI.X R157, R155, UR13, R158, 0x2, P2 ;  /* 0x0000000d9b9d7c11 */ /* 0x000fe200090f149e */
[C---:B--2---:R-:W-:Y:S01]  /*1b6e0*/  FMUL R159, R151.reuse, R41 ;  /* 0x00000029979f7220 */ /* 0x044fe20000400000 */
[----:B------:R-:W-:Y:S01]  /*1b6f0*/  IADD3 R41, P2, R150, UR5, RZ ;  /* 0x0000000596297c10 */ /* 0x000fe2000ff5e0ff */
[C---:B------:R-:W-:Y:S01]  /*1b700*/  FMUL R161, R151.reuse, R42 ;  /* 0x0000002a97a17220 */ /* 0x040fe20000400000 */
[----:B------:R-:W-:Y:S01]  /*1b710*/  FMUL R155, R40, R151 ;  /* 0x00000097289b7220 */ /* 0x000fe20000400000 */
[----:B------:R-:W-:Y:S01]  /*1b720*/  FMUL R43, R151, R43 ;  /* 0x0000002b972b7220 */ /* 0x000fe20000400000 */
[----:B------:R-:W-:Y:S01]  /*1b730*/  STG.E desc[UR8][R156.64+0x4], R159 ;  /* 0x0000049f9c007986 */ /* 0x000fe2000c101908 */
[----:B------:R-:W-:Y:S01]  /*1b740*/  IMAD.X R42, RZ, RZ, R149, P2 ;  /* 0x000000ffff2a7224 */ /* 0x000fe200010e0695 */
[----:B------:R-:W-:-:S02]  /*1b750*/  LEA R40, P2, R41, UR12, 0x2 ;  /* 0x0000000c29287c11 */ /* 0x000fc4000f8410ff */
[----:B------:R0:W-:Y:S02]  /*1b760*/  STG.E desc[UR8][R156.64+0xc], R43 ;  /* 0x00000c2b9c007986 */ /* 0x0001e4000c101908 */
[----:B------:R-:W-:Y:S02]  /*1b770*/  LEA.HI.X R41, R41, UR13, R42, 0x2, P2 ;  /* 0x0000000d29297c11 */ /* 0x000fe400090f142a */
[----:B------:R1:W-:Y:S01]  /*1b780*/  STG.E desc[UR8][R156.64], R155 ;  /* 0x0000009b9c007986 */ /* 0x0003e2000c101908 */
[C---:B---3--:R-:W-:Y:S01]  /*1b790*/  FMUL R45, R151.reuse, R45 ;  /* 0x0000002d972d7220 */ /* 0x048fe20000400000 */
[C---:B------:R-:W-:Y:S01]  /*1b7a0*/  FMUL R163, R151.reuse, R46 ;  /* 0x0000002e97a37220 */ /* 0x040fe20000400000 */
[----:B------:R-:W-:Y:S01]  /*1b7b0*/  FMUL R47, R151, R47 ;  /* 0x0000002f972f7220 */ /* 0x000fe20000400000 */
[----:B------:R4:W-:Y:S01]  /*1b7c0*/  STG.E desc[UR8][R156.64+0x8], R161 ;  /* 0x000008a19c007986 */ /* 0x0009e2000c101908 */
[----:B0-----:R-:W-:-:S03]  /*1b7d0*/  IADD3 R43, P2, R150, UR6, RZ ;  /* 0x00000006962b7c10 */ /* 0x001fc6000ff5e0ff */
[----:B------:R0:W-:Y:S01]  /*1b7e0*/  STG.E desc[UR8][R40.64+0x4], R45 ;  /* 0x0000042d28007986 */ /* 0x0001e2000c101908 */
[----:B-1----:R-:W-:Y:S01]  /*1b7f0*/  FMUL R155, R44, R151 ;  /* 0x000000972c9b7220 */ /* 0x002fe20000400000 */
[----:B------:R-:W-:Y:S02]  /*1b800*/  IADD3.X R44, RZ, R149, RZ, P2, !PT ;  /* 0x00000095ff2c7210 */ /* 0x000fe400017fe4ff */
[----:B------:R-:W-:Y:S01]  /*1b810*/  STG.E desc[UR8][R40.64+0x8], R163 ;  /* 0x000008a328007986 */ /* 0x000fe2000c101908 */
[----:B------:R-:W-:Y:S01]  /*1b820*/  LEA R42, P2, R43, UR12, 0x2 ;  /* 0x0000000c2b2a7c11 */ /* 0x000fe2000f8410ff */
[----:B----4-:R-:W-:Y:S01]  /*1b830*/  FMUL R157, R48, R151 ;  /* 0x00000097309d7220 */ /* 0x010fe20000400000 */
[----:B------:R-:W-:Y:S01]  /*1b840*/  FMUL R49, R151, R49 ;  /* 0x0000003197317220 */ /* 0x000fe20000400000 */
[----:B------:R1:W-:Y:S01]  /*1b850*/  STG.E desc[UR8][R40.64], R155 ;  /* 0x0000009b28007986 */ /* 0x0003e2000c101908 */
[----:B------:R-:W-:Y:S01]  /*1b860*/  LEA.HI.X R43, R43, UR13, R44, 0x2, P2 ;  /* 0x0000000d2b2b7c11 */ /* 0x000fe200090f142c */
[C---:B------:R-:W-:Y:S01]  /*1b870*/  FMUL R51, R151.reuse, R51 ;  /* 0x0000003397337220 */ /* 0x040fe20000400000 */
[----:B------:R-:W-:Y:S01]  /*1b880*/  IADD3 R46, P2, R150, UR7, RZ ;  /* 0x00000007962e7c10 */ /* 0x000fe2000ff5e0ff */
[----:B------:R2:W-:Y:S04]  /*1b890*/  STG.E desc[UR8][R40.64+0xc], R47 ;  /* 0x00000c2f28007986 */ /* 0x0005e8000c101908 */
[----:B0-----:R-:W-:Y:S01]  /*1b8a0*/  IMAD.X R45, RZ, RZ, R149, P2 ;  /* 0x000000ffff2d7224 */ /* 0x001fe200010e0695 */
[C---:B------:R-:W-:Y:S01]  /*1b8b0*/  LEA R44, P2, R46.reuse, UR12, 0x2 ;  /* 0x0000000c2e2c7c11 */ /* 0x040fe2000f8410ff */
[----:B------:R0:W-:Y:S01]  /*1b8c0*/  STG.E desc[UR8][R42.64], R157 ;  /* 0x0000009d2a007986 */ /* 0x0001e2000c101908 */
[C---:B-----5:R-:W-:Y:S01]  /*1b8d0*/  FMUL R53, R151.reuse, R53 ;  /* 0x0000003597357220 */ /* 0x060fe20000400000 */
[C---:B-1----:R-:W-:Y:S01]  /*1b8e0*/  FMUL R155, R151.reuse, R50 ;  /* 0x00000032979b7220 */ /* 0x042fe20000400000 */
[----:B------:R-:W-:Y:S01]  /*1b8f0*/  LEA.HI.X R45, R46, UR13, R45, 0x2, P2 ;  /* 0x0000000d2e2d7c11 */ /* 0x000fe200090f142d */
[C---:B------:R-:W-:Y:S01]  /*1b900*/  FMUL R55, R151.reuse, R55 ;  /* 0x0000003797377220 */ /* 0x040fe20000400000 */
[----:B------:R0:W-:Y:S01]  /*1b910*/  STG.E desc[UR8][R42.64+0x4], R49 ;  /* 0x000004312a007986 */ /* 0x0001e2000c101908 */
[----:B--2---:R-:W-:Y:S01]  /*1b920*/  FMUL R41, R52, R151 ;  /* 0x0000009734297220 */ /* 0x004fe20000400000 */
[----:B------:R-:W-:Y:S01]  /*1b930*/  FMUL R47, R151, R54 ;  /* 0x00000036972f7220 */ /* 0x000fe20000400000 */
[----:B------:R-:W-:Y:S01]  /*1b940*/  ISETP.GT.AND P2, PT, R154, 0xc, PT ;  /* 0x0000000c9a00780c */ /* 0x000fe20003f44270 */
[----:B------:R0:W-:Y:S04]  /*1b950*/  STG.E desc[UR8][R42.64+0x8], R155 ;  /* 0x0000089b2a007986 */ /* 0x0001e8000c101908 */
[----:B------:R0:W-:Y:S04]  /*1b960*/  STG.E desc[UR8][R42.64+0xc], R51 ;  /* 0x00000c332a007986 */ /* 0x0001e8000c101908 */
[----:B------:R0:W-:Y:S04]  /*1b970*/  STG.E desc[UR8][R44.64], R41 ;  /* 0x000000292c007986 */ /* 0x0001e8000c101908 */
[----:B------:R0:W-:Y:S04]  /*1b980*/  STG.E desc[UR8][R44.64+0x4], R53 ;  /* 0x000004352c007986 */ /* 0x0001e8000c101908 */
[----:B------:R0:W-:Y:S04]  /*1b990*/  STG.E desc[UR8][R44.64+0x8], R47 ;  /* 0x0000082f2c007986 */ /* 0x0001e8000c101908 */
[----:B------:R0:W-:Y:S01]  /*1b9a0*/  STG.E desc[UR8][R44.64+0xc], R55 ;  /* 0x00000c372c007986 */ /* 0x0001e2000c101908 */
[----:B------:R-:W-:Y:S05]  /*1b9b0*/  @P2 BRA `(.L_x_137) ;  /* 0xfffffffc00002947 */ /* 0x000fea000383ffff */
.L_x_136:
[----:B------:R-:W-:-:S13]  /*1b9c0*/  ISETP.GT.AND P2, PT, R154, 0x4, PT ;  /* 0x000000049a00780c */ /* 0x000fda0003f44270 */
[----:B------:R-:W-:Y:S05]  /*1b9d0*/  @!P2 BRA `(.L_x_138) ;  /* 0x000000000084a947 */ /* 0x000fea0003800000 */
[----:B------:R-:W-:-:S09]  /*1b9e0*/  ULEA UR5, UR4, UR10, 0x2 ;  /* 0x0000000a04057291 */ /* 0x000fd2000f8e103f */
[----:B0-----:R-:W2:Y:S01]  /*1b9f0*/  LDL.128 R40, [UR5] ;  /* 0x00000005ff287983 */ /* 0x001ea20008100c00 */
[----:B------:R-:W-:-:S04]  /*1ba00*/  UIADD3 UR5, UR4, 0x4, URZ ;  /* 0x0000000404057890 */ /* 0x000fc8000fffe03f */
[----:B------:R-:W-:-:S09]  /*1ba10*/  ULEA UR6, UR5, UR10, 0x2 ;  /* 0x0000000a05067291 */ /* 0x000fd2000f8e103f */
[----:B-----5:R-:W3:Y:S01]  /*1ba20*/  LDL.128 R44, [UR6] ;  /* 0x00000006ff2c7983 */ /* 0x020ee20008100c00 */
[----:B------:R-:W-:Y:S01]  /*1ba30*/  IADD3 R49, P0, R150, UR4, RZ ;  /* 0x0000000496317c10 */ /* 0x000fe2000ff1e0ff */
[----:B------:R-:W-:Y:S01]  /*1ba40*/  ULDC.64 UR6, c[0x0][0x220] ;  /* 0x0000880000067ab9 */ /* 0x000fe20000000a00 */
[----:B------:R-:W-:Y:S01]  /*1ba50*/  IADD3 R154, R154, -0x8, RZ ;  /* 0xfffffff89a9a7810 */ /* 0x000fe20007ffe0ff */
[----:B------:R-:W-:Y:S02]  /*1ba60*/  UIADD3 UR4, UR4, 0x8, URZ ;  /* 0x0000000804047890 */ /* 0x000fe4000fffe03f */
[----:B------:R-:W-:Y:S01]  /*1ba70*/  IMAD.X R50, RZ, RZ, R149, P0 ;  /* 0x000000ffff327224 */ /* 0x000fe200000e0695 */
[----:B------:R-:W-:-:S04]  /*1ba80*/  LEA R48, P0, R49, UR6, 0x2 ;  /* 0x0000000631307c11 */ /* 0x000fc8000f8010ff */
[----:B------:R-:W-:Y:S02]  /*1ba90*/  LEA.HI.X R49, R49, UR7, R50, 0x2, P0 ;  /* 0x0000000731317c11 */ /* 0x000fe400080f1432 */
[----:B------:R-:W-:Y:S01]  /*1baa0*/  IADD3 R50, P0, R150, UR5, RZ ;  /* 0x0000000596327c10 */ /* 0x000fe2000ff1e0ff */
[----:B--2---:R-:W-:Y:S01]  /*1bab0*/  FMUL R51, R40, R151 ;  /* 0x0000009728337220 */ /* 0x004fe20000400000 */
[C---:B------:R-:W-:Y:S02]  /*1bac0*/  FMUL R53, R151.reuse, R41 ;  /* 0x0000002997357220 */ /* 0x040fe40000400000 */
[----:B------:R-:W-:Y:S01]  /*1bad0*/  IADD3.X R41, RZ, R149, RZ, P0, !PT ;  /* 0x00000095ff297210 */ /* 0x000fe200007fe4ff */
[C---:B------:R-:W-:Y:S01]  /*1bae0*/  FMUL R55, R151.reuse, R42 ;  /* 0x0000002a97377220 */ /* 0x040fe20000400000 */
[----:B------:R-:W-:Y:S01]  /*1baf0*/  LEA R40, P0, R50, UR6, 0x2 ;  /* 0x0000000632287c11 */ /* 0x000fe2000f8010ff */
[----:B------:R0:W-:Y:S01]  /*1bb00*/  STG.E desc[UR8][R48.64], R51 ;  /* 0x0000003330007986 */ /* 0x0001e2000c101908 */
[----:B------:R-:W-:-:S02]  /*1bb10*/  FMUL R43, R151, R43 ;  /* 0x0000002b972b7220 */ /* 0x000fc40000400000 */
[----:B------:R-:W-:Y:S01]  /*1bb20*/  LEA.HI.X R41, R50, UR7, R41, 0x2, P0 ;  /* 0x0000000732297c11 */ /* 0x000fe200080f1429 */
[----:B------:R1:W-:Y:S01]  /*1bb30*/  STG.E desc[UR8][R48.64+0x4], R53 ;  /* 0x0000043530007986 */ /* 0x0003e2000c101908 */
[----:B------:R-:W-:-:S03]  /*1bb40*/  PLOP3.LUT P0, PT, PT, PT, PT, 0x8, 0x0 ;  /* 0x000000000000781c */ /* 0x000fc60003f0e170 */
[----:B------:R1:W-:Y:S01]  /*1bb50*/  STG.E desc[UR8][R48.64+0x8], R55 ;  /* 0x0000083730007986 */ /* 0x0003e2000c101908 */
[----:B---3--:R-:W-:Y:S01]  /*1bb60*/  FMUL R155, R44, R151 ;  /* 0x000000972c9b7220 */ /* 0x008fe20000400000 */
[C---:B------:R-:W-:Y:S01]  /*1bb70*/  FMUL R45, R151.reuse, R45 ;  /* 0x0000002d972d7220 */ /* 0x040fe20000400000 */
[C---:B------:R-:W-:Y:S01]  /*1bb80*/  FMUL R47, R151.reuse, R47 ;  /* 0x0000002f972f7220 */ /* 0x040fe20000400000 */
[----:B0-----:R-:W-:Y:S01]  /*1bb90*/  FMUL R51, R151, R46 ;  /* 0x0000002e97337220 */ /* 0x001fe20000400000 */
[----:B------:R1:W-:Y:S04]  /*1bba0*/  STG.E desc[UR8][R48.64+0xc], R43 ;  /* 0x00000c2b30007986 */ /* 0x0003e8000c101908 */
[----:B------:R1:W-:Y:S04]  /*1bbb0*/  STG.E desc[UR8][R40.64], R155 ;  /* 0x0000009b28007986 */ /* 0x0003e8000c101908 */
[----:B------:R1:W-:Y:S04]  /*1bbc0*/  STG.E desc[UR8][R40.64+0x4], R45 ;  /* 0x0000042d28007986 */ /* 0x0003e8000c101908 */
[----:B------:R1:W-:Y:S04]  /*1bbd0*/  STG.E desc[UR8][R40.64+0x8], R51 ;  /* 0x0000083328007986 */ /* 0x0003e8000c101908 */
[----:B------:R1:W-:Y:S02]  /*1bbe0*/  STG.E desc[UR8][R40.64+0xc], R47 ;  /* 0x00000c2f28007986 */ /* 0x0003e4000c101908 */
.L_x_138:
[----:B------:R-:W-:-:S13]  /*1bbf0*/  ISETP.NE.OR P0, PT, R154, RZ, P0 ;  /* 0x000000ff9a00720c */ /* 0x000fda0000705670 */
[----:B------:R-:W-:Y:S05]  /*1bc00*/  @!P0 BRA `(.L_x_134) ;  /* 0x00000000004c8947 */ /* 0x000fea0003800000 */
.L_x_135:
[----:B------:R-:W-:Y:S02]  /*1bc10*/  ULEA UR5, UR4, UR10, 0x2 ;  /* 0x0000000a04057291 */ /* 0x000fe4000f8e103f */
[----:B01----:R-:W-:Y:S01]  /*1bc20*/  IADD3 R45, P0, R150, UR4, RZ ;  /* 0x00000004962d7c10 */ /* 0x003fe2000ff1e0ff */
[----:B------:R-:W-:-:S06]  /*1bc30*/  ULDC.64 UR6, c[0x0][0x220] ;  /* 0x0000880000067ab9 */ /* 0x000fcc0000000a00 */
[----:B------:R-:W2:Y:S01]  /*1bc40*/  LDL.128 R40, [UR5] ;  /* 0x00000005ff287983 */ /* 0x000ea20008100c00 */
[----:B-----5:R-:W-:Y:S01]  /*1bc50*/  IMAD.X R46, RZ, RZ, R149, P0 ;  /* 0x000000ffff2e7224 */ /* 0x020fe200000e0695 */
[C---:B------:R-:W-:Y:S01]  /*1bc60*/  LEA R44, P0, R45.reuse, UR6, 0x2 ;  /* 0x000000062d2c7c11 */ /* 0x040fe2000f8010ff */
[----:B------:R-:W-:Y:S01]  /*1bc70*/  UIADD3 UR4, UR4, 0x4, URZ ;  /* 0x0000000404047890 */ /* 0x000fe2000fffe03f */
[----:B------:R-:W-:Y:S02]  /*1bc80*/  IADD3 R154, R154, -0x4, RZ ;  /* 0xfffffffc9a9a7810 */ /* 0x000fe40007ffe0ff */
[----:B------:R-:W-:Y:S02]  /*1bc90*/  LEA.HI.X R45, R45, UR7, R46, 0x2, P0 ;  /* 0x000000072d2d7c11 */ /* 0x000fe400080f142e */
[----:B------:R-:W-:Y:S01]  /*1bca0*/  ISETP.NE.AND P0, PT, R154, RZ, PT ;  /* 0x000000ff9a00720c */ /* 0x000fe20003f05270 */
[----:B--2---:R-:W-:Y:S01]  /*1bcb0*/  FMUL R47, R40, R151 ;  /* 0x00000097282f7220 */ /* 0x004fe20000400000 */
[C---:B------:R-:W-:Y:S01]  /*1bcc0*/  FMUL R41, R151.reuse, R41 ;  /* 0x0000002997297220 */ /* 0x040fe20000400000 */
[C---:B------:R-:W-:Y:S01]  /*1bcd0*/  FMUL R49, R151.reuse, R42 ;  /* 0x0000002a97317220 */ /* 0x040fe20000400000 */
[----:B------:R-:W-:-:S02]  /*1bce0*/  FMUL R43, R151, R43 ;  /* 0x0000002b972b7220 */ /* 0x000fc40000400000 */
[----:B------:R0:W-:Y:S04]  /*1bcf0*/  STG.E desc[UR8][R44.64], R47 ;  /* 0x0000002f2c007986 */ /* 0x0001e8000c101908 */
[----:B------:R0:W-:Y:S04]  /*1bd00*/  STG.E desc[UR8][R44.64+0x4], R41 ;  /* 0x000004292c007986 */ /* 0x0001e8000c101908 */
[----:B------:R0:W-:Y:S04]  /*1bd10*/  STG.E desc[UR8][R44.64+0x8], R49 ;  /* 0x000008312c007986 */ /* 0x0001e8000c101908 */
[----:B------:R0:W-:Y:S02]  /*1bd20*/  STG.E desc[UR8][R44.64+0xc], R43 ;  /* 0x00000c2b2c007986 */ /* 0x0001e4000c101908 */
[----:B0-----:R-:W-:Y:S05]  /*1bd30*/  @P0 BRA `(.L_x_135) ;  /* 0xfffffffc00b40947 */ /* 0x001fea000383ffff */
.L_x_134:
[----:B------:R-:W-:Y:S05]  /*1bd40*/  @!P3 BRA `(.L_x_139) ;  /* 0x000000000044b947 */ /* 0x000fea0003800000 */
[----:B------:R-:W-:Y:S02]  /*1bd50*/  ULEA UR5, UR4, UR10, 0x2 ;  /* 0x0000000a04057291 */ /* 0x000fe4000f8e103f */
[----:B------:R-:W-:Y:S01]  /*1bd60*/  IADD3 R150, P0, R150, UR4, RZ ;  /* 0x0000000496967c10 */ /* 0x000fe2000ff1e0ff */
[----:B------:R-:W-:-:S06]  /*1bd70*/  ULDC.64 UR6, c[0x0][0x220] ;  /* 0x0000880000067ab9 */ /* 0x000fcc0000000a00 */
[----:B01----:R-:W2:Y:S01]  /*1bd80*/  LDL.64 R40, [UR5] ;  /* 0x00000005ff287983 */ /* 0x003ea20008100a00 */
[----:B------:R-:W-:Y:S01]  /*1bd90*/  IMAD.X R149, RZ, RZ, R149, P0 ;  /* 0x000000ffff957224 */ /* 0x000fe200000e0695 */
[----:B------:R-:W-:-:S04]  /*1bda0*/  LEA R42, P0, R150, UR6, 0x2 ;  /* 0x00000006962a7c11 */ /* 0x000fc8000f8010ff */
[----:B------:R-:W-:Y:S02]  /*1bdb0*/  LEA.HI.X R43, R150, UR7, R149, 0x2, P0 ;  /* 0x00000007962b7c11 */ /* 0x000fe400080f1495 */
[----:B------:R-:W-:Y:S01]  /*1bdc0*/  ISETP.NE.AND P0, PT, R3, 0x1, PT ;  /* 0x000000010300780c */ /* 0x000fe20003f05270 */
[----:B--2---:R-:W-:-:S05]  /*1bdd0*/  FMUL R45, R40, R151 ;  /* 0x00000097282d7220 */ /* 0x004fca0000400000 */
[----:B------:R0:W-:Y:S07]  /*1bde0*/  STG.E desc[UR8][R42.64], R45 ;  /* 0x0000002d2a007986 */ /* 0x0001ee000c101908 */
[----:B------:R-:W-:Y:S05]  /*1bdf0*/  @!P0 BRA `(.L_x_139) ;  /* 0x0000000000188947 */ /* 0x000fea0003800000 */
[----:B------:R-:W2:Y:S01]  /*1be00*/  LDL R40, [UR5+0x8] ;  /* 0x00000805ff287983 */ /* 0x000ea20008100800 */
[----:B------:R-:W-:Y:S01]  /*1be10*/  ISETP.NE.AND P0, PT, R3, 0x2, PT ;  /* 0x000000020300780c */ /* 0x000fe20003f05270 */
[----:B------:R-:W-:-:S05]  /*1be20*/  FMUL R41, R151, R41 ;  /* 0x0000002997297220 */ /* 0x000fca0000400000 */
[----:B------:R1:W-:Y:S07]  /*1be30*/  STG.E desc[UR8][R42.64+0x4], R41 ;  /* 0x000004292a007986 */ /* 0x0003ee000c101908 */
[----:B--2---:R-:W-:-:S05]  /*1be40*/  @P0 FMUL R151, R151, R40 ;  /* 0x0000002897970220 */ /* 0x004fca0000400000 */
[----:B------:R1:W-:Y:S02]  /*1be50*/  @P0 STG.E desc[UR8][R42.64+0x8], R151 ;  /* 0x000008972a000986 */ /* 0x0003e4000c101908 */
.L_x_139:
[----:B------:R-:W-:Y:S02]  /*1be60*/  ULDC.64 UR4, c[0x0][0x228] ;  /* 0x00008a0000047ab9 */ /* 0x000fe40000000a00 */
[----:B------:R-:W-:-:S04]  /*1be70*/  ISETP.NE.U32.AND P0, PT, RZ, UR4, PT ;  /* 0x00000004ff007c0c */ /* 0x000fc8000bf05070 */
[----:B------:R-:W-:-:S13]  /*1be80*/  ISETP.NE.AND.EX P0, PT, RZ, UR5, PT, P0 ;  /* 0x00000005ff007c0c */ /* 0x000fda000bf05300 */
[----:B------:R-:W-:Y:S05]  /*1be90*/  @!P0 BRA `(.L_x_108) ;  /* 0x0000000800448947 */ /* 0x000fea0003800000 */
[----:B01----:R-:W0:Y:S01]  /*1bea0*/  LDC.64 R40, c[0x0][0x228] ;  /* 0x00008a00ff287b82 */ /* 0x003e220000000a00 */
[----:B------:R-:W-:Y:S01]  /*1beb0*/  BSSY B1, `(.L_x_140) ;  /* 0x0000020000017945 */ /* 0x000fe20003800000 */
[----:B------:R-:W-:Y:S01]  /*1bec0*/  MOV R43, 0xff800000 ;  /* 0xff800000002b7802 */ /* 0x000fe20000000f00 */
[----:B0-----:R-:W-:Y:S02]  /*1bed0*/  IMAD.WIDE.U32 R40, R0, 0x4, R40 ;  /* 0x0000000400287825 */ /* 0x001fe400078e0028 */
[----:B------:R-:W-:Y:S05]  /*1bee0*/  @!P5 BRA `(.L_x_141) ;  /* 0x000000000070d947 */ /* 0x000fea0003800000 */
[C---:B------:R-:W-:Y:S01]  /*1bef0*/  FMUL R43, R152.reuse, 8388608 ;  /* 0x4b000000982b7820 */ /* 0x040fe20000400000 */
[----:B------:R-:W-:Y:S01]  /*1bf00*/  FSETP.GEU.AND P0, PT, R152, 1.175494350822287508e-38, PT ;  /* 0x008000009800780b */ /* 0x000fe20003f0e000 */
[----:B------:R-:W-:-:S03]  /*1bf10*/  IMAD.MOV.U32 R45, RZ, RZ, 0x3e055027 ;  /* 0x3e055027ff2d7424 */ /* 0x000fc600078e00ff */
[----:B------:R-:W-:-:S04]  /*1bf20*/  FSEL R152, R43, R152, !P0 ;  /* 0x000000982b987208 */ /* 0x000fc80004000000 */
[C---:B------:R-:W-:Y:S02]  /*1bf30*/  IADD3 R42, R152.reuse, -0x3f2aaaab, RZ ;  /* 0xc0d55555982a7810 */ /* 0x040fe40007ffe0ff */
[----:B------:R-:W-:Y:S02]  /*1bf40*/  ISETP.GE.U32.AND P2, PT, R152, 0x7f800000, PT ;  /* 0x7f8000009800780c */ /* 0x000fe40003f46070 */
[----:B------:R-:W-:-:S05]  /*1bf50*/  LOP3.LUT R43, R42, 0xff800000, RZ, 0xc0, !PT ;  /* 0xff8000002a2b7812 */ /* 0x000fca00078ec0ff */
[----:B------:R-:W-:Y:S01]  /*1bf60*/  IMAD.IADD R42, R152, 0x1, -R43 ;  /* 0x00000001982a7824 */ /* 0x000fe200078e0a2b */
[----:B------:R-:W-:-:S03]  /*1bf70*/  I2FP.F32.S32 R43, R43 ;  /* 0x0000002b002b7245 */ /* 0x000fc60000201400 */
[----:B------:R-:W-:Y:S01]  /*1bf80*/  FADD R44, R42, -1 ;  /* 0xbf8000002a2c7421 */ /* 0x000fe20000000000 */
[----:B------:R-:W-:Y:S02]  /*1bf90*/  FSEL R42, RZ, -23, P0 ;  /* 0xc1b80000ff2a7808 */ /* 0x000fe40000000000 */
[----:B------:R-:W-:Y:S01]  /*1bfa0*/  FSETP.NEU.AND P0, PT, R152, RZ, PT ;  /* 0x000000ff9800720b */ /* 0x000fe20003f0d000 */
[C---:B------:R-:W-:Y:S02]  /*1bfb0*/  FFMA R45, R44.reuse, -R45, 0.14084610342979431152 ;  /* 0x3e1039f62c2d7423 */ /* 0x040fe4000000082d */
[----:B------:R-:W-:Y:S01]  /*1bfc0*/  FFMA R42, R43, 1.1920928955078125e-07, R42 ;  /* 0x340000002b2a7823 */ /* 0x000fe2000000002a */
[----:B------:R-:W-:Y:S01]  /*1bfd0*/  @P2 MOV R43, 0x7f800000 ;  /* 0x7f800000002b2802 */ /* 0x000fe20000000f00 */
[----:B------:R-:W-:-:S04]  /*1bfe0*/  FFMA R45, R44, R45, -0.12148627638816833496 ;  /* 0xbdf8cdcc2c2d7423 */ /* 0x000fc8000000002d */
[----:B------:R-:W-:-:S04]  /*1bff0*/  FFMA R45, R44, R45, 0.13980610668659210205 ;  /* 0x3e0f29552c2d7423 */ /* 0x000fc8000000002d */
[----:B------:R-:W-:-:S04]  /*1c000*/  FFMA R45, R44, R45, -0.16684235632419586182 ;  /* 0xbe2ad8b92c2d7423 */ /* 0x000fc8000000002d */
[----:B------:R-:W-:-:S04]  /*1c010*/  FFMA R45, R44, R45, 0.20012299716472625732 ;  /* 0x3e4ced0b2c2d7423 */ /* 0x000fc8000000002d */
[----:B------:R-:W-:-:S04]  /*1c020*/  FFMA R45, R44, R45, -0.24999669194221496582 ;  /* 0xbe7fff222c2d7423 */ /* 0x000fc8000000002d */
[----:B------:R-:W-:-:S04]  /*1c030*/  FFMA R45, R44, R45, 0.33333182334899902344 ;  /* 0x3eaaaa782c2d7423 */ /* 0x000fc8000000002d */
[----:B------:R-:W-:-:S04]  /*1c040*/  FFMA R45, R44, R45, -0.5 ;  /* 0xbf0000002c2d7423 */ /* 0x000fc8000000002d */
[----:B------:R-:W-:-:S04]  /*1c050*/  FMUL R45, R44, R45 ;  /* 0x0000002d2c2d7220 */ /* 0x000fc80000400000 */
[----:B------:R-:W-:-:S04]  /*1c060*/  FFMA R45, R44, R45, R44 ;  /* 0x0000002d2c2d7223 */ /* 0x000fc8000000002c */
[----:B------:R-:W-:Y:S01]  /*1c070*/  FFMA R42, R42, 0.69314718246459960938, R45 ;  /* 0x3f3172182a2a7823 */ /* 0x000fe2000000002d */
[----:B------:R-:W-:-:S05]  /*1c080*/  @P2 FFMA R42, R152, R43, +INF ;  /* 0x7f800000982a2423 */ /* 0x000fca000000002b */
[----:B------:R-:W-:-:S05]  /*1c090*/  FSEL R42, R42, -INF , P0 ;  /* 0xff8000002a2a7808 */ /* 0x000fca0000000000 */
[----:B------:R-:W-:-:S07]  /*1c0a0*/  FADD R43, R153, R42 ;  /* 0x0000002a992b7221 */ /* 0x000fce0000000000 */
.L_x_141:
[----:B------:R-:W-:Y:S05]  /*1c0b0*/  BSYNC B1 ;  /* 0x0000000000017941 */ /* 0x000fea0003800000 */
.L_x_140:
[----:B------:R0:W-:Y:S01]  /*1c0c0*/  STG.E desc[UR8][R40.64], R43 ;  /* 0x0000002b28007986 */ /* 0x0001e2000c101908 */
[----:B------:R-:W-:Y:S05]  /*1c0d0*/  BRA `(.L_x_108) ;  /* 0x0000000400b47947 */ /* 0x000fea0003800000 */
.L_x_69:
        /* <DEDUP_REMOVED lines=11> */
.L_x_145:
[----:B0-----:R-:W-:Y:S01]  /*1c190*/  IADD3 R40, P2, R150, UR4, RZ ;  /* 0x0000000496287c10 */ /* 0x001fe2000ff5e0ff */
[----:B------:R-:W-:Y:S01]  /*1c1a0*/  UIADD3 UR6, UR4, 0x8, URZ ;  /* 0x0000000804067890 */ /* 0x000fe2000fffe03f */
[----:B------:R-:W-:Y:S01]  /*1c1b0*/  IADD3 R48, R48, -0x10, RZ ;  /* 0xfffffff030307810 */ /* 0x000fe20007ffe0ff */
[----:B------:R-:W-:Y:S01]  /*1c1c0*/  ULDC.64 UR12, c[0x0][0x220] ;  /* 0x00008800000c7ab9 */ /* 0x000fe20000000a00 */
[----:B------:R-:W-:Y:S01]  /*1c1d0*/  UIADD3 UR5, UR4, 0x4, URZ ;  /* 0x0000000404057890 */ /* 0x000fe2000fffe03f */
[----:B------:R-:W-:Y:S01]  /*1c1e0*/  IMAD.X R41, RZ, RZ, R149, P2 ;  /* 0x000000ffff297224 */ /* 0x000fe200010e0695 */
[----:B------:R-:W-:Y:S01]  /*1c1f0*/  UIADD3 UR7, UR4, 0xc, URZ ;  /* 0x0000000c04077890 */ /* 0x000fe2000fffe03f */
[----:B-----5:R-:W-:Y:S01]  /*1c200*/  LEA R46, P2, R40, UR12, 0x2 ;  /* 0x0000000c282e7c11 */ /* 0x020fe2000f8410ff */
[----:B------:R-:W-:Y:S01]  /*1c210*/  UIADD3 UR4, UR4, 0x10, URZ ;  /* 0x0000001004047890 */ /* 0x000fe2000fffe03f */
[----:B------:R-:W-:Y:S02]  /*1c220*/  IADD3 R43, P4, R150, UR6, RZ ;  /* 0x00000006962b7c10 */ /* 0x000fe4000ff9e0ff */
[----:B------:R-:W-:-:S02]  /*1c230*/  LEA.HI.X R47, R40, UR13, R41, 0x2, P2 ;  /* 0x0000000d282f7c11 */ /* 0x000fc400090f1429 */
[C---:B------:R-:W-:Y:S01]  /*1c240*/  IADD3 R45, P3, R150.reuse, UR5, RZ ;  /* 0x00000005962d7c10 */ /* 0x040fe2000ff7e0ff */
[--C-:B------:R-:W-:Y:S01]  /*1c250*/  IMAD.X R52, RZ, RZ, R149.reuse, P4 ;  /* 0x000000ffff347224 */ /* 0x100fe200020e0695 */
[----:B------:R-:W-:Y:S01]  /*1c260*/  IADD3 R41, P5, R150, UR7, RZ ;  /* 0x0000000796297c10 */ /* 0x000fe2000ffbe0ff */
[----:B------:R0:W-:Y:S01]  /*1c270*/  STG.E desc[UR8][R46.64], RZ ;  /* 0x000000ff2e007986 */ /* 0x0001e2000c101908 */
[----:B------:R-:W-:Y:S02]  /*1c280*/  IADD3.X R54, RZ, R149, RZ, P3, !PT ;  /* 0x00000095ff367210 */ /* 0x000fe40001ffe4ff */
[----:B------:R-:W-:Y:S01]  /*1c290*/  LEA R44, P2, R45, UR12, 0x2 ;  /* 0x0000000c2d2c7c11 */ /* 0x000fe2000f8410ff */
[----:B------:R-:W-:Y:S01]  /*1c2a0*/  IMAD.X R50, RZ, RZ, R149, P5 ;  /* 0x000000ffff327224 */ /* 0x000fe200028e0695 */
[----:B------:R-:W-:Y:S01]  /*1c2b0*/  LEA R42, P3, R43, UR12, 0x2 ;  /* 0x0000000c2b2a7c11 */ /* 0x000fe2000f8610ff */
[----:B------:R0:W-:Y:S01]  /*1c2c0*/  STG.E desc[UR8][R46.64+0x4], RZ ;  /* 0x000004ff2e007986 */ /* 0x0001e2000c101908 */
[----:B------:R-:W-:-:S02]  /*1c2d0*/  LEA R40, P4, R41, UR12, 0x2 ;  /* 0x0000000c29287c11 */ /* 0x000fc4000f8810ff */
[----:B------:R-:W-:Y:S01]  /*1c2e0*/  LEA.HI.X R45, R45, UR13, R54, 0x2, P2 ;  /* 0x0000000d2d2d7c11 */ /* 0x000fe200090f1436 */
[----:B------:R0:W-:Y:S01]  /*1c2f0*/  STG.E desc[UR8][R46.64+0x8], RZ ;  /* 0x000008ff2e007986 */ /* 0x0001e2000c101908 */
[----:B------:R-:W-:Y:S02]  /*1c300*/  LEA.HI.X R43, R43, UR13, R52, 0x2, P3 ;  /* 0x0000000d2b2b7c11 */ /* 0x000fe400098f1434 */
[----:B------:R-:W-:Y:S01]  /*1c310*/  LEA.HI.X R41, R41, UR13, R50, 0x2, P4 ;  /* 0x0000000d29297c11 */ /* 0x000fe2000a0f1432 */
[----:B------:R0:W-:Y:S01]  /*1c320*/  STG.E desc[UR8][R46.64+0xc], RZ ;  /* 0x00000cff2e007986 */ /* 0x0001e2000c101908 */
[----:B------:R-:W-:-:S03]  /*1c330*/  ISETP.GT.AND P2, PT, R48, 0xc, PT ;  /* 0x0000000c3000780c */ /* 0x000fc60003f44270 */
[----:B------:R0:W-:Y:S04]  /*1c340*/  STG.E desc[UR8][R44.64], RZ ;  /* 0x000000ff2c007986 */ /* 0x0001e8000c101908 */
        /* <DEDUP_REMOVED lines=10> */
[----:B------:R0:W-:Y:S01]  /*1c3f0*/  STG.E desc[UR8][R40.64+0xc], RZ ;  /* 0x00000cff28007986 */ /* 0x0001e2000c101908 */
[----:B------:R-:W-:Y:S05]  /*1c400*/  @P2 BRA `(.L_x_145) ;  /* 0xfffffffc00602947 */ /* 0x000fea000383ffff */
.L_x_144:
[----:B------:R-:W-:-:S13]  /*1c410*/  ISETP.GT.AND P2, PT, R48, 0x4, PT ;  /* 0x000000043000780c */ /* 0x000fda0003f44270 */
[----:B------:R-:W-:Y:S05]  /*1c420*/  @!P2 BRA `(.L_x_146) ;  /* 0x000000000054a947 */ /* 0x000fea0003800000 */
[----:B------:R-:W-:Y:S02]  /*1c430*/  UIADD3 UR5, UR4, 0x4, URZ ;  /* 0x0000000404057890 */ /* 0x000fe4000fffe03f */
[----:B0-----:R-:W-:Y:S01]  /*1c440*/  IADD3 R40, P0, R150, UR4, RZ ;  /* 0x0000000496287c10 */ /* 0x001fe2000ff1e0ff */
[----:B------:R-:W-:Y:S01]  /*1c450*/  ULDC.64 UR6, c[0x0][0x220] ;  /* 0x0000880000067ab9 */ /* 0x000fe20000000a00 */
[----:B------:R-:W-:Y:S01]  /*1c460*/  IADD3 R48, R48, -0x8, RZ ;  /* 0xfffffff830307810 */ /* 0x000fe20007ffe0ff */
[----:B------:R-:W-:Y:S01]  /*1c470*/  UIADD3 UR4, UR4, 0x8, URZ ;  /* 0x0000000804047890 */ /* 0x000fe2000fffe03f */
[----:B------:R-:W-:Y:S02]  /*1c480*/  IADD3.X R43, RZ, R149, RZ, P0, !PT ;  /* 0x00000095ff2b7210 */ /* 0x000fe400007fe4ff */
[----:B------:R-:W-:Y:S02]  /*1c490*/  IADD3 R41, P2, R150, UR5, RZ ;  /* 0x0000000596297c10 */ /* 0x000fe4000ff5e0ff */
[----:B------:R-:W-:-:S03]  /*1c4a0*/  LEA R42, P0, R40, UR6, 0x2 ;  /* 0x00000006282a7c11 */ /* 0x000fc6000f8010ff */
[----:B------:R-:W-:Y:S01]  /*1c4b0*/  IMAD.X R44, RZ, RZ, R149, P2 ;  /* 0x000000ffff2c7224 */ /* 0x000fe200010e0695 */
[----:B------:R-:W-:Y:S02]  /*1c4c0*/  LEA.HI.X R43, R40, UR7, R43, 0x2, P0 ;  /* 0x00000007282b7c11 */ /* 0x000fe400080f142b */
[----:B------:R-:W-:-:S03]  /*1c4d0*/  LEA R40, P0, R41, UR6, 0x2 ;  /* 0x0000000629287c11 */ /* 0x000fc6000f8010ff */
[----:B------:R0:W-:Y:S01]  /*1c4e0*/  STG.E desc[UR8][R42.64], RZ ;  /* 0x000000ff2a007986 */ /* 0x0001e2000c101908 */
[----:B------:R-:W-:Y:S02]  /*1c4f0*/  LEA.HI.X R41, R41, UR7, R44, 0x2, P0 ;  /* 0x0000000729297c11 */ /* 0x000fe400080f142c */
[----:B------:R-:W-:Y:S01]  /*1c500*/  PLOP3.LUT P0, PT, PT, PT, PT, 0x8, 0x0 ;  /* 0x000000000000781c */ /* 0x000fe20003f0e170 */
[----:B------:R0:W-:Y:S04]  /*1c510*/  STG.E desc[UR8][R42.64+0x4], RZ ;  /* 0x000004ff2a007986 */ /* 0x0001e8000c101908 */
[----:B------:R0:W-:Y:S04]  /*1c520*/  STG.E desc[UR8][R42.64+0x8], RZ ;  /* 0x000008ff2a007986 */ /* 0x0001e8000c101908 */
[----:B------:R0:W-:Y:S04]  /*1c530*/  STG.E desc[UR8][R42.64+0xc], RZ ;  /* 0x00000cff2a007986 */ /* 0x0001e8000c101908 */
[----:B------:R0:W-:Y:S04]  /*1c540*/  STG.E desc[UR8][R40.64], RZ ;  /* 0x000000ff28007986 */ /* 0x0001e8000c101908 */
[----:B------:R0:W-:Y:S04]  /*1c550*/  STG.E desc[UR8][R40.64+0x4], RZ ;  /* 0x000004ff28007986 */ /* 0x0001e8000c101908 */
[----:B------:R0:W-:Y:S04]  /*1c560*/  STG.E desc[UR8][R40.64+0x8], RZ ;  /* 0x000008ff28007986 */ /* 0x0001e8000c101908 */
[----:B------:R0:W-:Y:S02]  /*1c570*/  STG.E desc[UR8][R40.64+0xc], RZ ;  /* 0x00000cff28007986 */ /* 0x0001e4000c101908 */
.L_x_146:
[----:B------:R-:W-:-:S13]  /*1c580*/  ISETP.NE.OR P0, PT, R48, RZ, P0 ;  /* 0x000000ff3000720c */ /* 0x000fda0000705670 */
[----:B------:R-:W-:Y:S05]  /*1c590*/  @!P0 BRA `(.L_x_142) ;  /* 0x0000000000348947 */ /* 0x000fea0003800000 */
.L_x_143:
[----:B0-----:R-:W-:Y:S01]  /*1c5a0*/  IADD3 R41, P0, R150, UR4, RZ ;  /* 0x0000000496297c10 */ /* 0x001fe2000ff1e0ff */
[----:B------:R-:W-:Y:S01]  /*1c5b0*/  ULDC.64 UR6, c[0x0][0x220] ;  /* 0x0000880000067ab9 */ /* 0x000fe20000000a00 */
[----:B------:R-:W-:Y:S01]  /*1c5c0*/  IADD3 R48, R48, -0x4, RZ ;  /* 0xfffffffc30307810 */ /* 0x000fe20007ffe0ff */
[----:B------:R-:W-:Y:S02]  /*1c5d0*/  UIADD3 UR4, UR4, 0x4, URZ ;  /* 0x0000000404047890 */ /* 0x000fe4000fffe03f */
[----:B------:R-:W-:Y:S01]  /*1c5e0*/  IMAD.X R42, RZ, RZ, R149, P0 ;  /* 0x000000ffff2a7224 */ /* 0x000fe200000e0695 */
[----:B------:R-:W-:-:S04]  /*1c5f0*/  LEA R40, P0, R41, UR6, 0x2 ;  /* 0x0000000629287c11 */ /* 0x000fc8000f8010ff */
[----:B------:R-:W-:Y:S02]  /*1c600*/  LEA.HI.X R41, R41, UR7, R42, 0x2, P0 ;  /* 0x0000000729297c11 */ /* 0x000fe400080f142a */
[----:B------:R-:W-:-:S03]  /*1c610*/  ISETP.NE.AND P0, PT, R48, RZ, PT ;  /* 0x000000ff3000720c */ /* 0x000fc60003f05270 */
[----:B------:R0:W-:Y:S04]  /*1c620*/  STG.E desc[UR8][R40.64], RZ ;  /* 0x000000ff28007986 */ /* 0x0001e8000c101908 */
[----:B------:R0:W-:Y:S04]  /*1c630*/  STG.E desc[UR8][R40.64+0x4], RZ ;  /* 0x000004ff28007986 */ /* 0x0001e8000c101908 */
[----:B------:R0:W-:Y:S04]  /*1c640*/  STG.E desc[UR8][R40.64+0x8], RZ ;  /* 0x000008ff28007986 */ /* 0x0001e8000c101908 */
[----:B------:R0:W-:Y:S02]  /*1c650*/  STG.E desc[UR8][R40.64+0xc], RZ ;  /* 0x00000cff28007986 */ /* 0x0001e4000c101908 */
[----:B0----5:R-:W-:Y:S05]  /*1c660*/  @P0 BRA `(.L_x_143) ;  /* 0xfffffffc00cc0947 */ /* 0x021fea000383ffff */
.L_x_142:
[----:B------:R-:W-:-:S13]  /*1c670*/  ISETP.NE.AND P0, PT, R3, RZ, PT ;  /* 0x000000ff0300720c */ /* 0x000fda0003f05270 */
[----:B------:R-:W-:Y:S05]  /*1c680*/  @!P0 BRA `(.L_x_147) ;  /* 0x00000000002c8947 */ /* 0x000fea0003800000 */
[----:B------:R-:W-:Y:S01]  /*1c690*/  IADD3 R150, P0, R150, UR4, RZ ;  /* 0x0000000496967c10 */ /* 0x000fe2000ff1e0ff */
[----:B------:R-:W-:-:S03]  /*1c6a0*/  ULDC.64 UR4, c[0x0][0x220] ;  /* 0x0000880000047ab9 */ /* 0x000fc60000000a00 */
[----:B------:R-:W-:Y:S02]  /*1c6b0*/  IADD3.X R149, RZ, R149, RZ, P0, !PT ;  /* 0x00000095ff957210 */ /* 0x000fe400007fe4ff */
[----:B0-----:R-:W-:-:S04]  /*1c6c0*/  LEA R40, P0, R150, UR4, 0x2 ;  /* 0x0000000496287c11 */ /* 0x001fc8000f8010ff */
[----:B------:R-:W-:Y:S02]  /*1c6d0*/  LEA.HI.X R41, R150, UR5, R149, 0x2, P0 ;  /* 0x0000000596297c11 */ /* 0x000fe400080f1495 */
[----:B------:R-:W-:-:S03]  /*1c6e0*/  ISETP.NE.AND P0, PT, R3, 0x1, PT ;  /* 0x000000010300780c */ /* 0x000fc60003f05270 */
[----:B------:R0:W-:Y:S10]  /*1c6f0*/  STG.E desc[UR8][R40.64], RZ ;  /* 0x000000ff28007986 */ /* 0x0001f4000c101908 */
[----:B0-----:R-:W-:Y:S05]  /*1c700*/  @!P0 BRA `(.L_x_147) ;  /* 0x00000000000c8947 */ /* 0x001fea0003800000 */
[----:B------:R-:W-:Y:S01]  /*1c710*/  ISETP.NE.AND P0, PT, R3, 0x2, PT ;  /* 0x000000020300780c */ /* 0x000fe20003f05270 */
[----:B------:R0:W-:-:S12]  /*1c720*/  STG.E desc[UR8][R40.64+0x4], RZ ;  /* 0x000004ff28007986 */ /* 0x0001d8000c101908 */
[----:B------:R0:W-:Y:S02]  /*1c730*/  @P0 STG.E desc[UR8][R40.64+0x8], RZ ;  /* 0x000008ff28000986 */ /* 0x0001e4000c101908 */
.L_x_147:
[----:B------:R-:W-:Y:S02]  /*1c740*/  ULDC.64 UR4, c[0x0][0x228] ;  /* 0x00008a0000047ab9 */ /* 0x000fe40000000a00 */
[----:B------:R-:W-:-:S04]  /*1c750*/  ISETP.NE.U32.AND P0, PT, RZ, UR4, PT ;  /* 0x00000004ff007c0c */ /* 0x000fc8000bf05070 */
[----:B------:R-:W-:-:S13]  /*1c760*/  ISETP.NE.AND.EX P0, PT, RZ, UR5, PT, P0 ;  /* 0x00000005ff007c0c */ /* 0x000fda000bf05300 */
[----:B0-----:R-:W0:Y:S01]  /*1c770*/  @P0 LDC.64 R40, c[0x0][0x228] ;  /* 0x00008a00ff280b82 */ /* 0x001e220000000a00 */
[----:B------:R-:W-:Y:S02]  /*1c780*/  @P0 IMAD.MOV.U32 R43, RZ, RZ, -0x800000 ;  /* 0xff800000ff2b0424 */ /* 0x000fe400078e00ff */
[----:B0-----:R-:W-:-:S05]  /*1c790*/  @P0 IMAD.WIDE.U32 R40, R0, 0x4, R40 ;  /* 0x0000000400280825 */ /* 0x001fca00078e0028 */
[----:B------:R0:W-:Y:S02]  /*1c7a0*/  @P0 STG.E desc[UR8][R40.64], R43 ;  /* 0x0000002b28000986 */ /* 0x0001e4000c101908 */
.L_x_108:
[----:B------:R-:W-:Y:S05]  /*1c7b0*/  BSYNC B0 ;  /* 0x0000000000007941 */ /* 0x000fea0003800000 */
.L_x_68:
[----:B------:R-:W-:Y:S01]  /*1c7c0*/  ULDC UR4, c[0x0][0x0] ;  /* 0x0000000000047ab9 */ /* 0x000fe20000000800 */
[----:B01----:R-:W0:Y:S02]  /*1c7d0*/  LDC R41, c[0x0][0xc] ;  /* 0x00000300ff297b82 */ /* 0x003e240000000800 */
[----:B0-----:R-:W-:-:S05]  /*1c7e0*/  IMAD R0, R41, UR4, R0 ;  /* 0x0000000429007c24 */ /* 0x001fca000f8e0200 */
[----:B------:R-:W-:-:S13]  /*1c7f0*/  ISETP.GE.U32.AND P0, PT, R0, R5, PT ;  /* 0x000000050000720c */ /* 0x000fda0003f06070 */
[----:B------:R-:W-:Y:S05]  /*1c800*/  @!P0 BRA `(.L_x_148) ;  /* 0xfffffe3800b08947 */ /* 0x000fea000383ffff */
[----:B------:R-:W-:Y:S05]  /*1c810*/  EXIT ;  /* 0x000000000000794d */ /* 0x000fea0003800000 */
        .weak           $flash_attention_paged$__cuda_sm20_rcp_rn_f32_slowpath
        .type           $flash_attention_paged$__cuda_sm20_rcp_rn_f32_slowpath,@function
        .size           $flash_attention_paged$__cuda_sm20_rcp_rn_f32_slowpath,(.L_x_452 - $flash_attention_paged$__cuda_sm20_rcp_rn_f32_slowpath)
$flash_attention_paged$__cuda_sm20_rcp_rn_f32_slowpath:
[----:B------:R-:W-:Y:S01]  /*1c820*/  IMAD.SHL.U32 R40, R53, 0x2, RZ ;  /* 0x0000000235287824 */ /* 0x000fe200078e00ff */
[----:B------:R-:W-:Y:S04]  /*1c830*/  BSSY B3, `(.L_x_149) ;  /* 0x0000030000037945 */ /* 0x000fe80003800000 */
[----:B------:R-:W-:-:S04]  /*1c840*/  SHF.R.U32.HI R54, RZ, 0x18, R40 ;  /* 0x00000018ff367819 */ /* 0x000fc80000011628 */
[----:B------:R-:W-:-:S13]  /*1c850*/  ISETP.NE.U32.AND P0, PT, R54, RZ, PT ;  /* 0x000000ff3600720c */ /* 0x000fda0003f05070 */
[----:B------:R-:W-:Y:S05]  /*1c860*/  @P0 BRA `(.L_x_150) ;  /* 0x0000000000280947 */ /* 0x000fea0003800000 */
[----:B------:R-:W-:-:S04]  /*1c870*/  SHF.L.U32 R40, R53, 0x1, RZ ;  /* 0x0000000135287819 */ /* 0x000fc800000006ff */
[----:B------:R-:W-:-:S13]  /*1c880*/  ISETP.NE.AND P0, PT, R40, RZ, PT ;  /* 0x000000ff2800720c */ /* 0x000fda0003f05270 */
[----:B------:R-:W-:Y:S01]  /*1c890*/  @P0 FFMA R43, R53, 1.84467440737095516160e+19, RZ ;  /* 0x5f800000352b0823 */ /* 0x000fe200000000ff */
[----:B------:R-:W-:Y:S08]  /*1c8a0*/  @!P0 MUFU.RCP R41, R53 ;  /* 0x0000003500298308 */ /* 0x000ff00000001000 */
[----:B------:R-:W0:Y:S02]  /*1c8b0*/  @P0 MUFU.RCP R40, R43 ;  /* 0x0000002b00280308 */ /* 0x000e240000001000 */
[----:B0-----:R-:W-:-:S04]  /*1c8c0*/  @P0 FFMA R44, R43, R40, -1 ;  /* 0xbf8000002b2c0423 */ /* 0x001fc80000000028 */
[----:B------:R-:W-:-:S04]  /*1c8d0*/  @P0 FADD.FTZ R45, -R44, -RZ ;  /* 0x800000ff2c2d0221 */ /* 0x000fc80000010100 */
[----:B------:R-:W-:-:S04]  /*1c8e0*/  @P0 FFMA R40, R40, R45, R40 ;  /* 0x0000002d28280223 */ /* 0x000fc80000000028 */
[----:B------:R-:W-:Y:S01]  /*1c8f0*/  @P0 FFMA R41, R40, 1.84467440737095516160e+19, RZ ;  /* 0x5f80000028290823 */ /* 0x000fe200000000ff */
[----:B------:R-:W-:Y:S06]  /*1c900*/  BRA `(.L_x_151) ;  /* 0x0000000000887947 */ /* 0x000fec0003800000 */
.L_x_150:
[----:B------:R-:W-:-:S04]  /*1c910*/  IADD3 R55, R54, -0xfd, RZ ;  /* 0xffffff0336377810 */ /* 0x000fc80007ffe0ff */
[----:B------:R-:W-:-:S13]  /*1c920*/  ISETP.GT.U32.AND P0, PT, R55, 0x1, PT ;  /* 0x000000013700780c */ /* 0x000fda0003f04070 */
[----:B------:R-:W-:Y:S05]  /*1c930*/  @P0 BRA `(.L_x_152) ;  /* 0x0000000000780947 */ /* 0x000fea0003800000 */
[----:B------:R-:W-:Y:S01]  /*1c940*/  LOP3.LUT R151, R53, 0x7fffff, RZ, 0xc0, !PT ;  /* 0x007fffff35977812 */ /* 0x000fe200078ec0ff */
[----:B------:R-:W-:-:S03]  /*1c950*/  IMAD.MOV.U32 R45, RZ, RZ, 0x3 ;  /* 0x00000003ff2d7424 */ /* 0x000fc600078e00ff */
[----:B------:R-:W-:-:S04]  /*1c960*/  LOP3.LUT R40, R151, 0x3f800000, RZ, 0xfc, !PT ;  /* 0x3f80000097287812 */ /* 0x000fc800078efcff */
[----:B------:R-:W0:Y:S02]  /*1c970*/  MUFU.RCP R41, R40 ;  /* 0x0000002800297308 */ /* 0x000e240000001000 */
[----:B0-----:R-:W-:-:S04]  /*1c980*/  FFMA R43, R40, R41, -1 ;  /* 0xbf800000282b7423 */ /* 0x001fc80000000029 */
[----:B------:R-:W-:-:S04]  /*1c990*/  FADD.FTZ R44, -R43, -RZ ;  /* 0x800000ff2b2c7221 */ /* 0x000fc80000010100 */
[CCC-:B------:R-:W-:Y:S01]  /*1c9a0*/  FFMA.RM R43, R41.reuse, R44.reuse, R41.reuse ;  /* 0x0000002c292b7223 */ /* 0x1c0fe20000004029 */
[----:B------:R-:W-:-:S04]  /*1c9b0*/  FFMA.RP R44, R41, R44, R41 ;  /* 0x0000002c292c7223 */ /* 0x000fc80000008029 */
[C---:B------:R-:W-:Y:S02]  /*1c9c0*/  LOP3.LUT R41, R43.reuse, 0x7fffff, RZ, 0xc0, !PT ;  /* 0x007fffff2b297812 */ /* 0x040fe400078ec0ff */
[----:B------:R-:W-:Y:S02]  /*1c9d0*/  FSETP.NEU.FTZ.AND P0, PT, R43, R44, PT ;  /* 0x0000002c2b00720b */ /* 0x000fe40003f1d000 */
[----:B------:R-:W-:Y:S02]  /*1c9e0*/  SHF.L.U32 R44, R45, R55, RZ ;  /* 0x000000372d2c7219 */ /* 0x000fe400000006ff */
[----:B------:R-:W-:Y:S02]  /*1c9f0*/  LOP3.LUT R41, R41, 0x800000, RZ, 0xfc, !PT ;  /* 0x0080000029297812 */ /* 0x000fe400078efcff */
[----:B------:R-:W-:Y:S02]  /*1ca00*/  SEL R43, RZ, 0xffffffff, !P0 ;  /* 0xffffffffff2b7807 */ /* 0x000fe40004000000 */
[----:B------:R-:W-:-:S03]  /*1ca10*/  LOP3.LUT R44, R44, R41, RZ, 0xc0, !PT ;  /* 0x000000292c2c7212 */ /* 0x000fc600078ec0ff */
[----:B------:R-:W-:Y:S01]  /*1ca20*/  IMAD.MOV R40, RZ, RZ, -R43 ;  /* 0x000000ffff287224 */ /* 0x000fe200078e0a2b */
[----:B------:R-:W-:-:S04]  /*1ca30*/  SHF.R.U32.HI R44, RZ, R55, R44 ;  /* 0x00000037ff2c7219 */ /* 0x000fc8000001162c */
[----:B------:R-:W-:Y:S02]  /*1ca40*/  LOP3.LUT P4, RZ, R40, R55, R41, 0xf8, !PT ;  /* 0x0000003728ff7212 */ /* 0x000fe4000788f829 */
[C---:B------:R-:W-:Y:S02]  /*1ca50*/  LOP3.LUT P0, RZ, R44.reuse, 0x1, RZ, 0xc0, !PT ;  /* 0x000000012cff7812 */ /* 0x040fe4000780c0ff */
[----:B------:R-:W-:-:S04]  /*1ca60*/  LOP3.LUT P6, RZ, R44, 0x2, RZ, 0xc0, !PT ;  /* 0x000000022cff7812 */ /* 0x000fc800078cc0ff */
[----:B------:R-:W-:Y:S02]  /*1ca70*/  PLOP3.LUT P0, PT, P0, P4, P6, 0xe0, 0x0 ;  /* 0x000000000000781c */ /* 0x000fe40000709c60 */
[----:B------:R-:W-:Y:S02]  /*1ca80*/  ISETP.NE.U32.AND P4, PT, R151, RZ, PT ;  /* 0x000000ff9700720c */ /* 0x000fe40003f85070 */
[----:B------:R-:W-:-:S04]  /*1ca90*/  SEL R40, RZ, 0x1, !P0 ;  /* 0x00000001ff287807 */ /* 0x000fc80004000000 */
[----:B------:R-:W-:-:S04]  /*1caa0*/  IADD3 R40, -R40, RZ, RZ ;  /* 0x000000ff28287210 */ /* 0x000fc80007ffe1ff */
[----:B------:R-:W-:Y:S02]  /*1cab0*/  ISETP.GE.AND P0, PT, R40, RZ, PT ;  /* 0x000000ff2800720c */ /* 0x000fe40003f06270 */
[----:B------:R-:W-:-:S04]  /*1cac0*/  IADD3 R40, R54, -0xfc, RZ ;  /* 0xffffff0436287810 */ /* 0x000fc80007ffe0ff */
[----:B------:R-:W-:-:S07]  /*1cad0*/  SHF.R.U32.HI R40, RZ, R40, R41 ;  /* 0x00000028ff287219 */ /* 0x000fce0000011629 */
[----:B------:R-:W-:-:S05]  /*1cae0*/  @!P0 IADD3 R40, R40, 0x1, RZ ;  /* 0x0000000128288810 */ /* 0x000fca0007ffe0ff */
[----:B------:R-:W-:-:S05]  /*1caf0*/  @!P4 IMAD.SHL.U32 R40, R40, 0x2, RZ ;  /* 0x000000022828c824 */ /* 0x000fca00078e00ff */
[----:B------:R-:W-:Y:S01]  /*1cb00*/  LOP3.LUT R41, R40, 0x80000000, R53, 0xf8, !PT ;  /* 0x8000000028297812 */ /* 0x000fe200078ef835 */
[----:B------:R-:W-:Y:S06]  /*1cb10*/  BRA `(.L_x_151) ;  /* 0x0000000000047947 */ /* 0x000fec0003800000 */
.L_x_152:
[----:B------:R0:W1:Y:S02]  /*1cb20*/  MUFU.RCP R41, R53 ;  /* 0x0000003500297308 */ /* 0x0000640000001000 */
.L_x_151:
[----:B------:R-:W-:Y:S05]  /*1cb30*/  BSYNC B3 ;  /* 0x0000000000037941 */ /* 0x000fea0003800000 */
.L_x_149:
[----:B-1----:R-:W-:Y:S01]  /*1cb40*/  IMAD.MOV.U32 R55, RZ, RZ, R41 ;  /* 0x000000ffff377224 */ /* 0x002fe200078e0029 */
[----:B------:R-:W-:Y:S01]  /*1cb50*/  MOV R40, R42 ;  /* 0x0000002a00287202 */ /* 0x000fe20000000f00 */
[----:B------:R-:W-:-:S04]  /*1cb60*/  IMAD.MOV.U32 R41, RZ, RZ, 0x0 ;  /* 0x00000000ff297424 */ /* 0x000fc800078e00ff */
[----:B------:R-:W-:Y:S05]  /*1cb70*/  RET.REL.NODEC R40 `(flash_attention_paged) ;  /* 0xfffffe3428207950 */ /* 0x000fea0003c3ffff */
.L_x_153:
        /* <DEDUP_REMOVED lines=16> */
.L_x_452:


//--------------------- .text.flash_attention     --------------------------
	.section	.text.flash_attention,"ax",@progbits
	.align	128
        .global         flash_attention
        .type           flash_attention,@function
        .size           flash_attention,(.L_x_453 - flash_attention)
        .other          flash_attention,@"STO_CUDA_ENTRY STV_DEFAULT"
flash_attention:
.text.flash_attention:
[----:B------:R-:W0:Y:S08]  /*0000*/  LDC R1, c[0x0][0x28] ;  /* 0x00000a00ff017b82 */ /* 0x000e300000000800 */
[----:B------:R-:W1:Y:S01]  /*0010*/  LDC R6, c[0x0][0x248] ;  /* 0x00009200ff067b82 */ /* 0x000e620000000800 */
[----:B------:R-:W-:Y:S01]  /*0020*/  ULDC UR4, c[0x0][0x244] ;  /* 0x0000910000047ab9 */ /* 0x000fe20000000800 */
[----:B------:R-:W-:Y:S01]  /*0030*/  ULDC UR7, c[0x0][0x24c] ;  /* 0x0000930000077ab9 */ /* 0x000fe20000000800 */
[----:B------:R-:W-:-:S02]  /*0040*/  ISETP.NE.AND P0, PT, RZ, UR4, PT ;  /* 0x00000004ff007c0c */ /* 0x000fc4000bf05270 */
[----:B0-----:R-:W-:-:S04]  /*0050*/  IADD3 R1, R1, -0x400, RZ ;  /* 0xfffffc0001017810 */ /* 0x001fc80007ffe0ff */
[----:B------:R-:W-:Y:S02]  /*0060*/  R2UR UR10, R1 ;  /* 0x00000000010a72ca */ /* 0x000fe400000e0000 */
[----:B-1----:R-:W-:-:S04]  /*0070*/  ISETP.EQ.OR P0, PT, R6, RZ, !P0 ;  /* 0x000000ff0600720c */ /* 0x002fc80004702670 */
[----:B------:R-:W-:-:S13]  /*0080*/  ISETP.EQ.OR P0, PT, RZ, UR7, P0 ;  /* 0x00000007ff007c0c */ /* 0x000fda0008702670 */
[----:B------:R-:W-:Y:S05]  /*0090*/  @P0 EXIT ;  /* 0x000000000000094d */ /* 0x000fea0003800000 */
[----:B------:R-:W0:Y:S01]  /*00a0*/  S2R R152, SR_CTAID.X ;  /* 0x0000000000987919 */ /* 0x000e220000002500 */
[----:B------:R-:W-:Y:S01]  /*00b0*/  ULDC UR6, c[0x0][0x0] ;  /* 0x0000000000067ab9 */ /* 0x000fe20000000800 */
[----:B------:R-:W-:Y:S01]  /*00c0*/  ULDC UR5, c[0x0][0x240] ;  /* 0x0000900000057ab9 */ /* 0x000fe20000000800 */
[----:B------:R-:W0:Y:S01]  /*00d0*/  S2R R3, SR_TID.X ;  /* 0x0000000000037919 */ /* 0x000e220000002100 */
[----:B------:R-:W-:-:S04]  /*00e0*/  UIMAD UR4, UR4, UR5, URZ ;  /* 0x00000005040472a4 */ /* 0x000fc8000f8e023f */
[----:B------:R-:W-:Y:S01]  /*00f0*/  UIMAD UR4, UR4, UR7, URZ ;  /* 0x00000007040472a4 */ /* 0x000fe2000f8e023f */
[----:B0-----:R-:W-:-:S05]  /*0100*/  IMAD R152, R152, UR6, R3 ;  /* 0x0000000698987c24 */ /* 0x001fca000f8e0203 */
[----:B------:R-:W-:-:S13]  /*0110*/  ISETP.GE.U32.AND P0, PT, R152, UR4, PT ;  /* 0x0000000498007c0c */ /* 0x000fda000bf06070 */
[----:B------:R-:W-:Y:S05]  /*0120*/  @P0 EXIT ;  /* 0x000000000000094d */ /* 0x000fea0003800000 */
[----:B------:R-:W0:Y:S01]  /*0130*/  I2F.U32.RP R4, R6 ;  /* 0x0000000600047306 */ /* 0x000e220000209000 */
[----:B------:R-:W-:Y:S01]  /*0140*/  ULDC UR4, c[0x0][0x258] ;  /* 0x0000960000047ab9 */ /* 0x000fe20000000800 */
[----:B------:R-:W-:Y:S01]  /*0150*/  ISETP.NE.U32.AND P2, PT, R6, RZ, PT ;  /* 0x000000ff0600720c */ /* 0x000fe20003f45070 */
[----:B------:R-:W-:-:S05]  /*0160*/  ULDC.64 UR8, c[0x0][0x208] ;  /* 0x0000820000087ab9 */ /* 0x000fca0000000a00 */
[----:B0-----:R-:W0:Y:S02]  /*0170*/  MUFU.RCP R4, R4 ;  /* 0x0000000400047308 */ /* 0x001e240000001000 */
[----:B0-----:R-:W-:-:S06]  /*0180*/  IADD3 R2, R4, 0xffffffe, RZ ;  /* 0x0ffffffe04027810 */ /* 0x001fcc0007ffe0ff */
[----:B------:R0:W1:Y:S02]  /*0190*/  F2I.FTZ.U32.TRUNC.NTZ R3, R2 ;  /* 0x0000000200037305 */ /* 0x000064000021f000 */
[----:B0-----:R-:W-:Y:S02]  /*01a0*/  IMAD.MOV.U32 R2, RZ, RZ, RZ ;  /* 0x000000ffff027224 */ /* 0x001fe400078e00ff */
[----:B-1----:R-:W-:-:S04]  /*01b0*/  IMAD.MOV R5, RZ, RZ, -R3 ;  /* 0x000000ffff057224 */ /* 0x002fc800078e0a03 */
[----:B------:R-:W-:-:S04]  /*01c0*/  IMAD R5, R5, R6, RZ ;  /* 0x0000000605057224 */ /* 0x000fc800078e02ff */
[----:B------:R-:W-:Y:S01]  /*01d0*/  IMAD.HI.U32 R0, R3, R5, R2 ;  /* 0x0000000503007227 */ /* 0x000fe200078e0002 */
[----:B------:R-:W-:-:S05]  /*01e0*/  LOP3.LUT R2, R6, 0x3, RZ, 0xc0, !PT ;  /* 0x0000000306027812 */ /* 0x000fca00078ec0ff */
[----:B------:R-:W-:-:S04]  /*01f0*/  IMAD.HI.U32 R0, R0, UR4, RZ ;  /* 0x0000000400007c27 */ /* 0x000fc8000f8e00ff */
[----:B------:R-:W-:-:S04]  /*0200*/  IMAD.MOV R3, RZ, RZ, -R0 ;  /* 0x000000ffff037224 */ /* 0x000fc800078e0a00 */
[----:B------:R-:W-:Y:S01]  /*0210*/  IMAD R3, R6, R3, UR4 ;  /* 0x0000000406037e24 */ /* 0x000fe2000f8e0203 */
[----:B------:R-:W-:Y:S02]  /*0220*/  ULDC UR4, c[0x0][0x260] ;  /* 0x0000980000047ab9 */ /* 0x000fe40000000800 */
[----:B------:R-:W-:Y:S02]  /*0230*/  UISETP.NE.AND UP0, UPT, UR4, URZ, UPT ;  /* 0x0000003f0400728c */ /* 0x000fe4000bf05270 */
[----:B------:R-:W-:Y:S01]  /*0240*/  ISETP.GE.U32.AND P0, PT, R3, R6, PT ;  /* 0x000000060300720c */ /* 0x000fe20003f06070 */
[----:B------:R-:W-:Y:S02]  /*0250*/  ULDC UR4, c[0x0][0x250] ;  /* 0x0000940000047ab9 */ /* 0x000fe40000000800 */
[----:B------:R-:W-:-:S10]  /*0260*/  UISETP.GE.U32.AND UP0, UPT, UR4, UR7, UP0 ;  /* 0x000000070400728c */ /* 0x000fd40008706070 */
[----:B------:R-:W-:Y:S01]  /*0270*/  @P0 IMAD.IADD R3, R3, 0x1, -R6 ;  /* 0x0000000103030824 */ /* 0x000fe200078e0a06 */
[----:B------:R-:W-:-:S04]  /*0280*/  @P0 IADD3 R0, R0, 0x1, RZ ;  /* 0x0000000100000810 */ /* 0x000fc80007ffe0ff */
[----:B------:R-:W-:-:S13]  /*0290*/  ISETP.GE.U32.AND P1, PT, R3, R6, PT ;  /* 0x000000060300720c */ /* 0x000fda0003f26070 */
[----:B------:R-:W-:Y:S02]  /*02a0*/  @P1 IADD3 R0, R0, 0x1, RZ ;  /* 0x0000000100001810 */ /* 0x000fe40007ffe0ff */
[----:B------:R-:W-:-:S07]  /*02b0*/  @!P2 LOP3.LUT R0, RZ, R6, RZ, 0x33, !PT ;  /* 0x00000006ff00a212 */ /* 0x000fce00078e33ff */
.L_x_228:
[----:B------:R-:W-:Y:S01]  /*02c0*/  ULDC UR6, c[0x0][0x244] ;  /* 0x0000910000067ab9 */ /* 0x000fe20000000800 */
[----:B------:R-:W-:Y:S01]  /*02d0*/  ULDC UR7, c[0x0][0x24c] ;  /* 0x0000930000077ab9 */ /* 0x000fe20000000800 */
[----:B------:R-:W0:Y:S01]  /*02e0*/  I2F.U32.RP R3, UR6 ;  /* 0x0000000600037d06 */ /* 0x000e220008209000 */
[----:B------:R-:W-:Y:S01]  /*02f0*/  ISETP.NE.U32.AND P2, PT, RZ, UR6, PT ;  /* 0x00000006ff007c0c */ /* 0x000fe2000bf45070 */
[----:B-1----:R-:W1:Y:S01]  /*0300*/  LDC R45, c[0x0][0x248] ;  /* 0x00009200ff2d7b82 */ /* 0x002e620000000800 */
[----:B------:R-:W-:-:S05]  /*0310*/  ULDC UR4, c[0x0][0x258] ;  /* 0x0000960000047ab9 */ /* 0x000fca0000000800 */
[----:B------:R-:W2:Y:S08]  /*0320*/  I2F.U32.RP R4, UR7 ;  /* 0x0000000700047d06 */ /* 0x000eb00008209000 */
[----:B0-----:R-:W0:Y:S08]  /*0330*/  MUFU.RCP R3, R3 ;  /* 0x0000000300037308 */ /* 0x001e300000001000 */
[----:B--2---:R-:W-:Y:S01]  /*0340*/  MUFU.RCP R4, R4 ;  /* 0x0000000400047308 */ /* 0x004fe20000001000 */
[----:B0-----:R-:W-:-:S07]  /*0350*/  IADD3 R40, R3, 0xffffffe, RZ ;  /* 0x0ffffffe03287810 */ /* 0x001fce0007ffe0ff */
[----:B------:R0:W2:Y:S02]  /*0360*/  F2I.FTZ.U32.TRUNC.NTZ R41, R40 ;  /* 0x0000002800297305 */ /* 0x0000a4000021f000 */
[----:B0-----:R-:W-:Y:S02]  /*0370*/  IMAD.MOV.U32 R40, RZ, RZ, RZ ;  /* 0x000000ffff287224 */ /* 0x001fe400078e00ff */
[----:B--2---:R-:W-:-:S04]  /*0380*/  IMAD.MOV R43, RZ, RZ, -R41 ;  /* 0x000000ffff2b7224 */ /* 0x004fc800078e0a29 */
[----:B------:R-:W-:-:S04]  /*0390*/  IMAD R43, R43, UR6, RZ ;  /* 0x000000062b2b7c24 */ /* 0x000fc8000f8e02ff */
[----:B------:R-:W-:Y:S01]  /*03a0*/  IMAD.HI.U32 R41, R41, R43, R40 ;  /* 0x0000002b29297227 */ /* 0x000fe200078e0028 */
[----:B------:R-:W-:-:S05]  /*03b0*/  IADD3 R40, R4, 0xffffffe, RZ ;  /* 0x0ffffffe04287810 */ /* 0x000fca0007ffe0ff */
[----:B------:R-:W-:Y:S02]  /*03c0*/  IMAD.HI.U32 R48, R41, R152, RZ ;  /* 0x0000009829307227 */ /* 0x000fe400078e00ff */
[----:B------:R0:W2:Y:S03]  /*03d0*/  F2I.FTZ.U32.TRUNC.NTZ R41, R40 ;  /* 0x0000002800297305 */ /* 0x0000a6000021f000 */
[----:B------:R-:W-:-:S05]  /*03e0*/  IADD3 R3, -R48, RZ, RZ ;  /* 0x000000ff30037210 */ /* 0x000fca0007ffe1ff */
[----:B------:R-:W-:Y:S02]  /*03f0*/  IMAD R3, R3, UR6, R152 ;  /* 0x0000000603037c24 */ /* 0x000fe4000f8e0298 */
[----:B0-----:R-:W-:-:S03]  /*0400*/  IMAD.MOV.U32 R40, RZ, RZ, RZ ;  /* 0x000000ffff287224 */ /* 0x001fc600078e00ff */
[----:B------:R-:W-:-:S13]  /*0410*/  ISETP.GE.U32.AND P0, PT, R3, UR6, PT ;  /* 0x0000000603007c0c */ /* 0x000fda000bf06070 */
[----:B------:R-:W-:Y:S02]  /*0420*/  @P0 IADD3 R3, R3, -UR6, RZ ;  /* 0x8000000603030c10 */ /* 0x000fe4000fffe0ff */
[----:B------:R-:W-:Y:S02]  /*0430*/  @P0 IADD3 R48, R48, 0x1, RZ ;  /* 0x0000000130300810 */ /* 0x000fe40007ffe0ff */
[----:B------:R-:W-:Y:S01]  /*0440*/  ISETP.GE.U32.AND P1, PT, R3, UR6, PT ;  /* 0x0000000603007c0c */ /* 0x000fe2000bf26070 */
[----:B--2---:R-:W-:-:S04]  /*0450*/  IMAD.MOV R3, RZ, RZ, -R41 ;  /* 0x000000ffff037224 */ /* 0x004fc800078e0a29 */
[----:B------:R-:W-:-:S04]  /*0460*/  IMAD R3, R3, UR7, RZ ;  /* 0x0000000703037c24 */ /* 0x000fc8000f8e02ff */
[----:B------:R-:W-:-:S04]  /*0470*/  IMAD.HI.U32 R41, R41, R3, R40 ;  /* 0x0000000329297227 */ /* 0x000fc800078e0028 */
[----:B------:R-:W-:Y:S02]  /*0480*/  @P1 IADD3 R48, R48, 0x1, RZ ;  /* 0x0000000130301810 */ /* 0x000fe40007ffe0ff */
[----:B------:R-:W-:Y:S02]  /*0490*/  @!P2 LOP3.LUT R48, RZ, UR6, RZ, 0x33, !PT ;  /* 0x00000006ff30ac12 */ /* 0x000fe4000f8e33ff */
[----:B------:R-:W-:-:S03]  /*04a0*/  ISETP.NE.U32.AND P2, PT, RZ, UR7, PT ;  /* 0x00000007ff007c0c */ /* 0x000fc6000bf45070 */
[----:B------:R-:W-:-:S04]  /*04b0*/  IMAD.HI.U32 R53, R41, R48, RZ ;  /* 0x0000003029357227 */ /* 0x000fc800078e00ff */
[----:B------:R-:W-:-:S04]  /*04c0*/  IMAD.MOV R3, RZ, RZ, -R53 ;  /* 0x000000ffff037224 */ /* 0x000fc800078e0a35 */
[----:B------:R-:W-:-:S05]  /*04d0*/  IMAD R3, R3, UR7, R48 ;  /* 0x0000000703037c24 */ /* 0x000fca000f8e0230 */
[----:B------:R-:W-:-:S13]  /*04e0*/  ISETP.GE.U32.AND P0, PT, R3, UR7, PT ;  /* 0x0000000703007c0c */ /* 0x000fda000bf06070 */
[----:B------:R-:W-:Y:S02]  /*04f0*/  @P0 IADD3 R3, R3, -UR7, RZ ;  /* 0x8000000703030c10 */ /* 0x000fe4000fffe0ff */
[----:B------:R-:W-:Y:S02]  /*0500*/  @P0 IADD3 R53, R53, 0x1, RZ ;  /* 0x0000000135350810 */ /* 0x000fe40007ffe0ff */
[----:B------:R-:W-:Y:S01]  /*0510*/  ISETP.GE.U32.AND P1, PT, R3, UR7, PT ;  /* 0x0000000703007c0c */ /* 0x000fe2000bf26070 */
[----:B------:R-:W-:Y:S01]  /*0520*/  IMAD.MOV R3, RZ, RZ, -R48 ;  /* 0x000000ffff037224 */ /* 0x000fe200078e0a30 */
[----:B-1----:R-:W-:-:S11]  /*0530*/  ISETP.GT.U32.AND P0, PT, R45, UR4, PT ;  /* 0x000000042d007c0c */ /* 0x002fd6000bf04070 */
[----:B------:R-:W-:Y:S02]  /*0540*/  @P1 IADD3 R53, R53, 0x1, RZ ;  /* 0x0000000135351810 */ /* 0x000fe40007ffe0ff */
[----:B------:R-:W-:-:S05]  /*0550*/  @!P2 LOP3.LUT R53, RZ, UR7, RZ, 0x33, !PT ;  /* 0x00000007ff35ac12 */ /* 0x000fca000f8e33ff */
[----:B------:R-:W-:-:S04]  /*0560*/  IMAD.MOV R41, RZ, RZ, -R53 ;  /* 0x000000ffff297224 */ /* 0x000fc800078e0a35 */
[----:B------:R-:W-:Y:S01]  /*0570*/  IMAD R48, R41, UR7, R48 ;  /* 0x0000000729307c24 */ /* 0x000fe2000f8e0230 */
[----:B-----5:R-:W-:Y:S06]  /*0580*/  @P0 BRA `(.L_x_154) ;  /* 0x000001bc00300947 */ /* 0x020fec0003800000 */
[----:B------:R-:W-:Y:S01]  /*0590*/  ULDC.64 UR4, c[0x0][0x238] ;  /* 0x00008e0000047ab9 */ /* 0x000fe20000000a00 */
[----:B------:R-:W-:Y:S01]  /*05a0*/  IMAD R3, R3, UR6, R152 ;  /* 0x0000000603037c24 */ /* 0x000fe2000f8e0298 */
[----:B------:R-:W-:Y:S01]  /*05b0*/  ISETP.NE.U32.AND P0, PT, RZ, UR4, PT ;  /* 0x00000004ff007c0c */ /* 0x000fe2000bf05070 */
[----:B------:R-:W-:-:S03]  /*05c0*/  IMAD.MOV.U32 R52, RZ, RZ, RZ ;  /* 0x000000ffff347224 */ /* 0x000fc600078e00ff */
[----:B------:R-:W-:Y:S01]  /*05d0*/  ISETP.NE.AND.EX P0, PT, RZ, UR5, PT, P0 ;  /* 0x00000005ff007c0c */ /* 0x000fe2000bf05300 */
[----:B------:R-:W0:Y:S01]  /*05e0*/  I2F.U32.RP R4, R0 ;  /* 0x0000000000047306 */ /* 0x000e220000209000 */
[----:B------:R-:W-:Y:S02]  /*05f0*/  IADD3 R47, RZ, -R0, RZ ;  /* 0x80000000ff2f7210 */ /* 0x000fe40007ffe0ff */
[----:B------:R-:W-:Y:S01]  /*0600*/  ISETP.NE.U32.AND P2, PT, R0, RZ, PT ;  /* 0x000000ff0000720c */ /* 0x000fe20003f45070 */
[----:B------:R-:W-:Y:S01]  /*0610*/  UIADD3 UR4, -UR7, 0x1, URZ ;  /* 0x0000000107047890 */ /* 0x000fe2000fffe13f */
[----:B------:R-:W-:-:S07]  /*0620*/  ULDC UR5, c[0x0][0x254] ;  /* 0x0000950000057ab9 */ /* 0x000fce0000000800 */
[----:B------:R-:W1:Y:S01]  /*0630*/  @P0 LDC.64 R40, c[0x0][0x238] ;  /* 0x00008e00ff280b82 */ /* 0x000e620000000a00 */
[----:B0-----:R-:W0:Y:S01]  /*0640*/  MUFU.RCP R4, R4 ;  /* 0x0000000400047308 */ /* 0x001e220000001000 */
[----:B-1----:R-:W-:Y:S01]  /*0650*/  @P0 IMAD.WIDE.U32 R42, R3, 0x4, R40 ;  /* 0x00000004032a0825 */ /* 0x002fe200078e0028 */
[----:B0-----:R-:W-:-:S06]  /*0660*/  IADD3 R40, R4, 0xffffffe, RZ ;  /* 0x0ffffffe04287810 */ /* 0x001fcc0007ffe0ff */
[----:B------:R0:W1:Y:S01]  /*0670*/  F2I.FTZ.U32.TRUNC.NTZ R41, R40 ;  /* 0x0000002800297305 */ /* 0x000062000021f000 */
[----:B------:R2:W5:Y:S01]  /*0680*/  @P0 LDG.E.CONSTANT R52, desc[UR8][R42.64] ;  /* 0x000000082a340981 */ /* 0x000562000c1e9900 */
[----:B------:R-:W-:Y:S01]  /*0690*/  BSSY B0, `(.L_x_154) ;  /* 0x0001bbb000007945 */ /* 0x000fe20003800000 */
[----:B0-----:R-:W-:Y:S02]  /*06a0*/  IMAD.MOV.U32 R40, RZ, RZ, RZ ;  /* 0x000000ffff287224 */ /* 0x001fe400078e00ff */
[----:B-1----:R-:W-:-:S04]  /*06b0*/  IMAD R47, R47, R41, RZ ;  /* 0x000000292f2f7224 */ /* 0x002fc800078e02ff */
[----:B------:R-:W-:-:S06]  /*06c0*/  IMAD.HI.U32 R41, R41, R47, R40 ;  /* 0x0000002f29297227 */ /* 0x000fcc00078e0028 */
[----:B------:R-:W-:-:S04]  /*06d0*/  IMAD.HI.U32 R41, R41, UR6, RZ ;  /* 0x0000000629297c27 */ /* 0x000fc8000f8e00ff */
[----:B--2---:R-:W-:-:S04]  /*06e0*/  IMAD.MOV R43, RZ, RZ, -R41 ;  /* 0x000000ffff2b7224 */ /* 0x004fc800078e0a29 */
[----:B------:R-:W-:-:S05]  /*06f0*/  IMAD R43, R0, R43, UR6 ;  /* 0x00000006002b7e24 */ /* 0x000fca000f8e022b */
[----:B------:R-:W-:-:S13]  /*0700*/  ISETP.GE.U32.AND P0, PT, R43, R0, PT ;  /* 0x000000002b00720c */ /* 0x000fda0003f06070 */
[----:B------:R-:W-:Y:S01]  /*0710*/  @P0 IMAD.IADD R43, R43, 0x1, -R0 ;  /* 0x000000012b2b0824 */ /* 0x000fe200078e0a00 */
[----:B------:R-:W-:Y:S02]  /*0720*/  @P0 IADD3 R41, R41, 0x1, RZ ;  /* 0x0000000129290810 */ /* 0x000fe40007ffe0ff */
[----:B------:R-:W-:Y:S02]  /*0730*/  ISETP.GT.U32.AND P0, PT, R0, UR6, PT ;  /* 0x0000000600007c0c */ /* 0x000fe4000bf04070 */
[----:B------:R-:W-:-:S13]  /*0740*/  ISETP.GE.U32.AND P1, PT, R43, R0, PT ;  /* 0x000000002b00720c */ /* 0x000fda0003f26070 */
        /* <DEDUP_REMOVED lines=9> */
[----:B0-----:R-:W-:Y:S02]  /*07e0*/  IMAD.MOV.U32 R40, RZ, RZ, RZ ;  /* 0x000000ffff287224 */ /* 0x001fe400078e00ff */
[----:B-1----:R-:W-:-:S04]  /*07f0*/  IMAD R43, R43, R41, RZ ;  /* 0x000000292b2b7224 */ /* 0x002fc800078e02ff */
[----:B------:R-:W-:Y:S02]  /*0800*/  IMAD.HI.U32 R44, R41, R43, R40 ;  /* 0x0000002b292c7227 */ /* 0x000fe400078e0028 */
[----:B------:R-:W0:Y:S04]  /*0810*/  LDC R40, c[0x0][0x250] ;  /* 0x00009400ff287b82 */ /* 0x000e280000000800 */
[----:B------:R-:W-:-:S04]  /*0820*/  IMAD.HI.U32 R54, R44, R3, RZ ;  /* 0x000000032c367227 */ /* 0x000fc800078e00ff */
[----:B------:R-:W-:-:S04]  /*0830*/  IMAD.MOV R41, RZ, RZ, -R54 ;  /* 0x000000ffff297224 */ /* 0x000fc800078e0a36 */
[----:B------:R-:W-:Y:S02]  /*0840*/  IMAD R41, R4, R41, R3 ;  /* 0x0000002904297224 */ /* 0x000fe400078e0203 */
[----:B------:R-:W-:-:S03]  /*0850*/  IMAD R3, R3, R45, RZ ;  /* 0x0000002d03037224 */ /* 0x000fc600078e02ff */
[----:B------:R-:W-:Y:S02]  /*0860*/  ISETP.GE.U32.AND P0, PT, R41, R4, PT ;  /* 0x000000042900720c */ /* 0x000fe40003f06070 */
[----:B0-----:R-:W-:Y:S01]  /*0870*/  IADD3 R51, R48, UR4, R40 ;  /* 0x0000000430337c10 */ /* 0x001fe2000fffe028 */
[----:B------:R-:W-:-:S10]  /*0880*/  ULDC UR4, c[0x0][0x25c] ;  /* 0x0000970000047ab9 */ /* 0x000fd40000000800 */
[----:B------:R-:W-:Y:S02]  /*0890*/  @P0 IADD3 R41, -R4, R41, RZ ;  /* 0x0000002904290210 */ /* 0x000fe40007ffe1ff */
[----:B------:R-:W-:Y:S02]  /*08a0*/  @P0 IADD3 R54, R54, 0x1, RZ ;  /* 0x0000000136360810 */ /* 0x000fe40007ffe0ff */
[----:B------:R-:W-:Y:S02]  /*08b0*/  ISETP.GE.U32.AND P1, PT, R41, R4, PT ;  /* 0x000000042900720c */ /* 0x000fe40003f26070 */
[----:B------:R-:W-:-:S04]  /*08c0*/  PLOP3.LUT P0, PT, PT, PT, UP0, 0x80, 0x0 ;  /* 0x000000000000781c */ /* 0x000fc80003f0f008 */
[----:B------:R-:W-:-:S04]  /*08d0*/  ISETP.LT.U32.AND P0, PT, R51, R40, P0 ;  /* 0x000000283300720c */ /* 0x000fc80000701070 */
[----:B------:R-:W-:-:S03]  /*08e0*/  SEL R51, R51, R40, P0 ;  /* 0x0000002833337207 */ /* 0x000fc60000000000 */
[----:B------:R-:W-:Y:S02]  /*08f0*/  @P1 IADD3 R54, R54, 0x1, RZ ;  /* 0x0000000136361810 */ /* 0x000fe40007ffe0ff */
[----:B------:R-:W-:Y:S01]  /*0900*/  @!P2 LOP3.LUT R54, RZ, R4, RZ, 0x33, !PT ;  /* 0x00000004ff36a212 */ /* 0x000fe200078e33ff */
[----:B------:R-:W-:Y:S01]  /*0910*/  IMAD R4, R53, UR7, R48 ;  /* 0x0000000735047c24 */ /* 0x000fe2000f8e0230 */
[----:B------:R-:W-:Y:S02]  /*0920*/  ISETP.NE.AND P0, PT, R51, RZ, PT ;  /* 0x000000ff3300720c */ /* 0x000fe40003f05270 */
[----:B------:R-:W-:Y:S01]  /*0930*/  ISETP.GE.U32.AND P1, PT, R54, R0, PT ;  /* 0x000000003600720c */ /* 0x000fe20003f26070 */
[C---:B------:R-:W-:Y:S02]  /*0940*/  IMAD R50, R4.reuse, UR5, RZ ;  /* 0x0000000504327c24 */ /* 0x040fe4000f8e02ff */
[----:B------:R-:W-:-:S03]  /*0950*/  IMAD R4, R4, UR4, RZ ;  /* 0x0000000404047c24 */ /* 0x000fc6000f8e02ff */
[-C--:B------:R-:W-:Y:S02]  /*0960*/  IADD3 R50, P2, R50, R3.reuse, RZ ;  /* 0x0000000332327210 */ /* 0x080fe40007f5e0ff */
[----:B------:R-:W-:-:S03]  /*0970*/  IADD3 R3, P3, R4, R3, RZ ;  /* 0x0000000304037210 */ /* 0x000fc60007f7e0ff */
[----:B------:R-:W-:Y:S02]  /*0980*/  IMAD.X R49, RZ, RZ, RZ, P2 ;  /* 0x000000ffff317224 */ /* 0x000fe400010e06ff */
[----:B------:R-:W-:Y:S01]  /*0990*/  IMAD.X R4, RZ, RZ, RZ, P3 ;  /* 0x000000ffff047224 */ /* 0x000fe200018e06ff */
[----:B------:R-:W-:Y:S01]  /*09a0*/  @P1 IADD3 R54, R0, -0x1, RZ ;  /* 0xffffffff00361810 */ /* 0x000fe20007ffe0ff */
[----:B------:R-:W-:Y:S06]  /*09b0*/  @!P0 BRA `(.L_x_155) ;  /* 0x000001b0006c8947 */ /* 0x000fec0003800000 */
[----:B------:R-:W-:Y:S01]  /*09c0*/  ISETP.GE.U32.AND P0, PT, R45, 0x101, PT ;  /* 0x000001012d00780c */ /* 0x000fe20003f06070 */
[----:B------:R-:W-:Y:S02]  /*09d0*/  ULDC UR4, c[0x0][0x268] ;  /* 0x00009a0000047ab9 */ /* 0x000fe40000000800 */
[----:B------:R-:W-:-:S10]  /*09e0*/  IADD3 R48, R48, UR4, RZ ;  /* 0x0000000430307c10 */ /* 0x000fd4000fffe0ff */
[----:B------:R-:W-:Y:S05]  /*09f0*/  @!P0 BRA `(.L_x_156) ;  /* 0x0000018000d88947 */ /* 0x000fea0003800000 */
[----:B------:R-:W-:Y:S01]  /*0a00*/  BSSY B1, `(.L_x_157) ;  /* 0x00000df000017945 */ /* 0x000fe20003800000 */
[----:B------:R-:W-:Y:S02]  /*0a10*/  IMAD R54, R54, R45, RZ ;  /* 0x0000002d36367224 */ /* 0x000fe400078e02ff */
[----:B------:R-:W-:Y:S02]  /*0a20*/  IMAD.MOV.U32 R55, RZ, RZ, -0x800000 ;  /* 0xff800000ff377424 */ /* 0x000fe400078e00ff */
[----:B------:R-:W-:-:S07]  /*0a30*/  IMAD.MOV.U32 R150, RZ, RZ, RZ ;  /* 0x000000ffff967224 */ /* 0x000fce00078e00ff */
.L_x_164:
[----:B------:R-:W0:Y:S01]  /*0a40*/  LDC R41, c[0x0][0x248] ;  /* 0x00009200ff297b82 */ /* 0x000e220000000800 */
[----:B------:R-:W-:Y:S01]  /*0a50*/  ULDC UR4, c[0x0][0x250] ;  /* 0x0000940000047ab9 */ /* 0x000fe20000000800 */
[----:B------:R-:W-:Y:S02]  /*0a60*/  IMAD.MOV.U32 R155, RZ, RZ, RZ ;  /* 0x000000ffff9b7224 */ /* 0x000fe400078e00ff */
[----:B------:R-:W-:Y:S01]  /*0a70*/  IMAD R40, R53, UR4, R150 ;  /* 0x0000000435287c24 */ /* 0x000fe2000f8e0296 */
[----:B------:R-:W-:Y:S01]  /*0a80*/  ULDC UR4, c[0x0][0x258] ;  /* 0x0000960000047ab9 */ /* 0x000fe20000000800 */
[----:B------:R-:W-:Y:S02]  /*0a90*/  IMAD.MOV.U32 R151, RZ, RZ, RZ ;  /* 0x000000ffff977224 */ /* 0x000fe400078e00ff */
[----:B------:R-:W-:-:S05]  /*0aa0*/  IMAD R149, R40, UR4, RZ ;  /* 0x0000000428957c24 */ /* 0x000fca000f8e02ff */
[----:B------:R-:W-:-:S04]  /*0ab0*/  IADD3 R149, P1, R149, R54, RZ ;  /* 0x0000003695957210 */ /* 0x000fc80007f3e0ff */
[----:B------:R-:W-:Y:S02]  /*0ac0*/  IADD3.X R153, RZ, RZ, RZ, P1, !PT ;  /* 0x000000ffff997210 */ /* 0x000fe40000ffe4ff */
[----:B0-----:R-:W-:-:S04]  /*0ad0*/  IADD3 R42, R41, -0x1, RZ ;  /* 0xffffffff292a7810 */ /* 0x001fc80007ffe0ff */
[----:B------:R-:W-:-:S13]  /*0ae0*/  ISETP.GE.U32.AND P0, PT, R42, 0x3, PT ;  /* 0x000000032a00780c */ /* 0x000fda0003f06070 */
[----:B------:R-:W-:Y:S05]  /*0af0*/  @!P0 BRA `(.L_x_158) ;  /* 0x0000000800b48947 */ /* 0x000fea0003800000 */
[----:B------:R-:W-:Y:S02]  /*0b00*/  IMAD.IADD R154, R41, 0x1, -R2 ;  /* 0x00000001299a7824 */ /* 0x000fe400078e0a02 */
[----:B------:R-:W-:-:S03]  /*0b10*/  IMAD.MOV.U32 R151, RZ, RZ, RZ ;  /* 0x000000ffff977224 */ /* 0x000fc600078e00ff */
[----:B------:R-:W-:-:S13]  /*0b20*/  ISETP.GT.AND P0, PT, R154, RZ, PT ;  /* 0x000000ff9a00720c */ /* 0x000fda0003f04270 */
[----:B------:R-:W-:Y:S05]  /*0b30*/  @!P0 BRA `(.L_x_159) ;  /* 0x00000008003c8947 */ /* 0x000fea0003800000 */
[----:B------:R-:W-:Y:S02]  /*0b40*/  ISETP.GT.AND P1, PT, R154, 0xc, PT ;  /* 0x0000000c9a00780c */ /* 0x000fe40003f24270 */
[----:B------:R-:W-:-:S11]  /*0b50*/  PLOP3.LUT P0, PT, PT, PT, PT, 0x80, 0x0 ;  /* 0x000000000000781c */ /* 0x000fd60003f0f070 */
[----:B------:R-:W-:Y:S05]  /*0b60*/  @!P1 BRA `(.L_x_160) ;  /* 0x0000000400689947 */ /* 0x000fea0003800000 */
[----:B------:R-:W-:-:S13]  /*0b70*/  PLOP3.LUT P0, PT, PT, PT, PT, 0x8, 0x0 ;  /* 0x000000000000781c */ /* 0x000fda0003f0e170 */
.L_x_161:
[----:B------:R-:W-:Y:S01]  /*0b80*/  IADD3 R41, P1, R151, R50, RZ ;  /* 0x0000003297297210 */ /* 0x000fe20007f3e0ff */
[----:B------:R-:W-:Y:S01]  /*0b90*/  ULDC.64 UR4, c[0x0][0x210] ;  /* 0x0000840000047ab9 */ /* 0x000fe20000000a00 */
[----:B------:R-:W-:-:S03]  /*0ba0*/  ULDC.64 UR6, c[0x0][0x218] ;  /* 0x0000860000067ab9 */ /* 0x000fc60000000a00 */
[----:B------:R-:W-:Y:S01]  /*0bb0*/  IMAD.X R42, RZ, RZ, R49, P1 ;  /* 0x000000ffff2a7224 */ /* 0x000fe200008e0631 */
[----:B------:R-:W-:-:S04]  /*0bc0*/  LEA R40, P1, R41, UR4, 0x2 ;  /* 0x0000000429287c11 */ /* 0x000fc8000f8210ff */
[----:B------:R-:W-:Y:S02]  /*0bd0*/  LEA.HI.X R41, R41, UR5, R42, 0x2, P1 ;  /* 0x0000000529297c11 */ /* 0x000fe400088f142a */
[----:B------:R-:W-:-:S03]  /*0be0*/  IADD3 R43, P1, R151, R149, RZ ;  /* 0x00000095972b7210 */ /* 0x000fc60007f3e0ff */
[----:B------:R-:W2:Y:S02]  /*0bf0*/  LDG.E.CONSTANT R45, desc[UR8][R40.64] ;  /* 0x00000008282d7981 */ /* 0x000ea4000c1e9900 */
[----:B------:R-:W-:Y:S01]  /*0c00*/  IMAD.X R44, RZ, RZ, R153, P1 ;  /* 0x000000ffff2c7224 */ /* 0x000fe200008e0699 */
[C---:B------:R-:W-:Y:S01]  /*0c10*/  LEA R42, P1, R43.reuse, UR6, 0x2 ;  /* 0x000000062b2a7c11 */ /* 0x040fe2000f8210ff */
[----:B------:R-:W3:Y:S03]  /*0c20*/  LDG.E.CONSTANT R47, desc[UR8][R40.64+0x4] ;  /* 0x00000408282f7981 */ /* 0x000ee6000c1e9900 */
[----:B------:R-:W-:-:S05]  /*0c30*/  LEA.HI.X R43, R43, UR7, R44, 0x2, P1 ;  /* 0x000000072b2b7c11 */ /* 0x000fca00088f142c */
[----:B------:R-:W2:Y:S04]  /*0c40*/  LDG.E.CONSTANT R44, desc[UR8][R42.64] ;  /* 0x000000082a2c7981 */ /* 0x000ea8000c1e9900 */
[----:B------:R-:W3:Y:S04]  /*0c50*/  LDG.E.CONSTANT R46, desc[UR8][R42.64+0x4] ;  /* 0x000004082a2e7981 */ /* 0x000ee8000c1e9900 */
[----:B------:R-:W4:Y:S04]  /*0c60*/  LDG.E.CONSTANT R156, desc[UR8][R42.64+0x8] ;  /* 0x000008082a9c7981 */ /* 0x000f28000c1e9900 */
[----:B------:R0:W4:Y:S04]  /*0c70*/  LDG.E.CONSTANT R157, desc[UR8][R42.64+0xc] ;  /* 0x00000c082a9d7981 */ /* 0x000128000c1e9900 */
[----:B0-----:R-:W4:Y:S01]  /*0c80*/  LDG.E.CONSTANT R42, desc[UR8][R40.64+0xc] ;  /* 0x00000c08282a7981 */ /* 0x001f22000c1e9900 */
[----:B--2---:R-:W-:Y:S01]  /*0c90*/  FFMA R155, R44, R45, R155 ;  /* 0x0000002d2c9b7223 */ /* 0x004fe2000000009b */
[----:B------:R-:W-:-:S04]  /*0ca0*/  IADD3 R44, R151, 0x4, RZ ;  /* 0x00000004972c7810 */ /* 0x000fc80007ffe0ff */
[----:B------:R-:W-:Y:S01]  /*0cb0*/  IADD3 R45, P1, R44, R50, RZ ;  /* 0x000000322c2d7210 */ /* 0x000fe20007f3e0ff */
[----:B---3--:R-:W-:Y:S01]  /*0cc0*/  FFMA R155, R46, R47, R155 ;  /* 0x0000002f2e9b7223 */ /* 0x008fe2000000009b */
[----:B------:R-:W-:-:S03]  /*0cd0*/  IADD3 R47, P2, R44, R149, RZ ;  /* 0x000000952c2f7210 */ /* 0x000fc60007f5e0ff */
[----:B------:R-:W-:Y:S01]  /*0ce0*/  IMAD.X R46, RZ, RZ, R49, P1 ;  /* 0x000000ffff2e7224 */ /* 0x000fe200008e0631 */
[----:B------:R-:W-:Y:S01]  /*0cf0*/  LEA R44, P1, R45, UR4, 0x2 ;  /* 0x000000042d2c7c11 */ /* 0x000fe2000f8210ff */
[----:B------:R-:W-:-:S03]  /*0d00*/  IMAD.X R158, RZ, RZ, R153, P2 ;  /* 0x000000ffff9e7224 */ /* 0x000fc600010e0699 */
[----:B------:R-:W-:Y:S02]  /*0d10*/  LEA.HI.X R45, R45, UR5, R46, 0x2, P1 ;  /* 0x000000052d2d7c11 */ /* 0x000fe400088f142e */
[----:B------:R-:W-:-:S03]  /*0d20*/  LEA R46, P1, R47, UR6, 0x2 ;  /* 0x000000062f2e7c11 */ /* 0x000fc6000f8210ff */
[----:B------:R-:W2:Y:S01]  /*0d30*/  LDG.E.CONSTANT R159, desc[UR8][R44.64] ;  /* 0x000000082c9f7981 */ /* 0x000ea2000c1e9900 */
[----:B------:R-:W-:-:S03]  /*0d40*/  LEA.HI.X R47, R47, UR7, R158, 0x2, P1 ;  /* 0x000000072f2f7c11 */ /* 0x000fc600088f149e */
[----:B------:R0:W4:Y:S04]  /*0d50*/  LDG.E.CONSTANT R158, desc[UR8][R40.64+0x8] ;  /* 0x00000808289e7981 */ /* 0x000128000c1e9900 */
[----:B------:R-:W2:Y:S04]  /*0d60*/  LDG.E.CONSTANT R43, desc[UR8][R46.64] ;  /* 0x000000082e2b7981 */ /* 0x000ea8000c1e9900 */
[----:B------:R-:W3:Y:S04]  /*0d70*/  LDG.E.CONSTANT R161, desc[UR8][R46.64+0x4] ;  /* 0x000004082ea17981 */ /* 0x000ee8000c1e9900 */
[----:B------:R-:W3:Y:S01]  /*0d80*/  LDG.E.CONSTANT R160, desc[UR8][R44.64+0x4] ;  /* 0x000004082ca07981 */ /* 0x000ee2000c1e9900 */
[----:B0-----:R-:W-:-:S04]  /*0d90*/  IADD3 R40, R151, 0x8, RZ ;  /* 0x0000000897287810 */ /* 0x001fc80007ffe0ff */
[----:B------:R-:W-:Y:S01]  /*0da0*/  IADD3 R41, P2, R40, R149, RZ ;  /* 0x0000009528297210 */ /* 0x000fe20007f5e0ff */
[----:B----4-:R-:W-:-:S04]  /*0db0*/  FFMA R156, R156, R158, R155 ;  /* 0x0000009e9c9c7223 */ /* 0x010fc8000000009b */
[----:B------:R-:W-:Y:S01]  /*0dc0*/  FFMA R42, R157, R42, R156 ;  /* 0x0000002a9d2a7223 */ /* 0x000fe2000000009c */
[----:B------:R-:W-:Y:S01]  /*0dd0*/  IMAD.X R158, RZ, RZ, R153, P2 ;  /* 0x000000ffff9e7224 */ /* 0x000fe200010e0699 */
[----:B------:R-:W4:Y:S02]  /*0de0*/  LDG.E.CONSTANT R156, desc[UR8][R46.64+0x8] ;  /* 0x000008082e9c7981 */ /* 0x000f24000c1e9900 */
[----:B--2---:R-:W-:Y:S01]  /*0df0*/  FFMA R42, R43, R159, R42 ;  /* 0x0000009f2b2a7223 */ /* 0x004fe2000000002a */
[----:B------:R-:W-:Y:S01]  /*0e00*/  IADD3 R43, P1, R40, R50, RZ ;  /* 0x00000032282b7210 */ /* 0x000fe20007f3e0ff */
[----:B------:R0:W2:Y:S02]  /*0e10*/  LDG.E.CONSTANT R157, desc[UR8][R46.64+0xc] ;  /* 0x00000c082e9d7981 */ /* 0x0000a4000c1e9900 */
[----:B---3--:R-:W-:Y:S01]  /*0e20*/  FFMA R155, R161, R160, R42 ;  /* 0x000000a0a19b7223 */ /* 0x008fe2000000002a */
[----:B------:R-:W-:Y:S02]  /*0e30*/  IADD3.X R40, RZ, R49, RZ, P1, !PT ;  /* 0x00000031ff287210 */ /* 0x000fe40000ffe4ff */
[----:B------:R-:W-:-:S04]  /*0e40*/  LEA R42, P1, R43, UR4, 0x2 ;  /* 0x000000042b2a7c11 */ /* 0x000fc8000f8210ff */
[----:B------:R-:W-:Y:S01]  /*0e50*/  LEA.HI.X R43, R43, UR5, R40, 0x2, P1 ;  /* 0x000000052b2b7c11 */ /* 0x000fe200088f1428 */
[----:B0-----:R-:W2:Y:S01]  /*0e60*/  LDG.E.CONSTANT R46, desc[UR8][R44.64+0xc] ;  /* 0x00000c082c2e7981 */ /* 0x001ea2000c1e9900 */
[----:B------:R-:W-:-:S03]  /*0e70*/  LEA R40, P1, R41, UR6, 0x2 ;  /* 0x0000000629287c11 */ /* 0x000fc6000f8210ff */
[----:B------:R-:W3:Y:S01]  /*0e80*/  LDG.E.CONSTANT R159, desc[UR8][R42.64] ;  /* 0x000000082a9f7981 */ /* 0x000ee2000c1e9900 */
[----:B------:R-:W-:-:S03]  /*0e90*/  LEA.HI.X R41, R41, UR7, R158, 0x2, P1 ;  /* 0x0000000729297c11 */ /* 0x000fc600088f149e */
[----:B------:R0:W4:Y:S04]  /*0ea0*/  LDG.E.CONSTANT R158, desc[UR8][R44.64+0x8] ;  /* 0x000008082c9e7981 */ /* 0x000128000c1e9900 */
[----:B------:R-:W3:Y:S04]  /*0eb0*/  LDG.E.CONSTANT R47, desc[UR8][R40.64] ;  /* 0x00000008282f7981 */ /* 0x000ee8000c1e9900 */
[----:B------:R-:W3:Y:S04]  /*0ec0*/  LDG.E.CONSTANT R161, desc[UR8][R40.64+0x4] ;  /* 0x0000040828a17981 */ /* 0x000ee8000c1e9900 */
[----:B------:R-:W3:Y:S01]  /*0ed0*/  LDG.E.CONSTANT R160, desc[UR8][R42.64+0x4] ;  /* 0x000004082aa07981 */ /* 0x000ee2000c1e9900 */
[----:B0-----:R-:W-:-:S04]  /*0ee0*/  IADD3 R44, R151, 0xc, RZ ;  /* 0x0000000c972c7810 */ /* 0x001fc80007ffe0ff */
[----:B------:R-:W-:Y:S01]  /*0ef0*/  IADD3 R45, P2, R44, R149, RZ ;  /* 0x000000952c2d7210 */ /* 0x000fe20007f5e0ff */
[----:B----4-:R-:W-:Y:S02]  /*0f00*/  FFMA R156, R156, R158, R155 ;  /* 0x0000009e9c9c7223 */ /* 0x010fe4000000009b */
[----:B------:R-:W4:Y:S02]  /*0f10*/  LDG.E.CONSTANT R158, desc[UR8][R42.64+0x8] ;  /* 0x000008082a9e7981 */ /* 0x000f24000c1e9900 */
[----:B--2---:R-:W-:Y:S02]  /*0f20*/  FFMA R46, R157, R46, R156 ;  /* 0x0000002e9d2e7223 */ /* 0x004fe4000000009c */
[----:B------:R-:W4:Y:S02]  /*0f30*/  LDG.E.CONSTANT R156, desc[UR8][R40.64+0x8] ;  /* 0x00000808289c7981 */ /* 0x000f24000c1e9900 */
[----:B---3--:R-:W-:Y:S01]  /*0f40*/  FFMA R46, R47, R159, R46 ;  /* 0x0000009f2f2e7223 */ /* 0x008fe2000000002e */
[----:B------:R-:W-:Y:S01]  /*0f50*/  IADD3 R47, P1, R44, R50, RZ ;  /* 0x000000322c2f7210 */ /* 0x000fe20007f3e0ff */
[----:B------:R-:W2:Y:S02]  /*0f60*/  LDG.E.CONSTANT R157, desc[UR8][R40.64+0xc] ;  /* 0x00000c08289d7981 */ /* 0x000ea4000c1e9900 */
[----:B------:R-:W-:Y:S01]  /*0f70*/  FFMA R155, R161, R160, R46 ;  /* 0x000000a0a19b7223 */ /* 0x000fe2000000002e */
[----:B------:R-:W-:Y:S01]  /*0f80*/  IMAD.X R46, RZ, RZ, R153, P2 ;  /* 0x000000ffff2e7224 */ /* 0x000fe200010e0699 */
[C---:B------:R-:W-:Y:S01]  /*0f90*/  LEA R44, P2, R45.reuse, UR6, 0x2 ;  /* 0x000000062d2c7c11 */ /* 0x040fe2000f8410ff */
[----:B------:R-:W-:Y:S01]  /*0fa0*/  IMAD.X R162, RZ, RZ, R49, P1 ;  /* 0x000000ffffa27224 */ /* 0x000fe200008e0631 */
[----:B------:R0:W2:Y:S02]  /*0fb0*/  LDG.E.CONSTANT R160, desc[UR8][R42.64+0xc] ;  /* 0x00000c082aa07981 */ /* 0x0000a4000c1e9900 */
[----:B------:R-:W-:-:S02]  /*0fc0*/  LEA.HI.X R45, R45, UR7, R46, 0x2, P2 ;  /* 0x000000072d2d7c11 */ /* 0x000fc400090f142e */
[----:B------:R-:W-:-:S03]  /*0fd0*/  LEA R46, P1, R47, UR4, 0x2 ;  /* 0x000000042f2e7c11 */ /* 0x000fc6000f8210ff */
[----:B------:R-:W3:Y:S01]  /*0fe0*/  LDG.E.CONSTANT R159, desc[UR8][R44.64] ;  /* 0x000000082c9f7981 */ /* 0x000ee2000c1e9900 */
[----:B------:R-:W-:-:S03]  /*0ff0*/  LEA.HI.X R47, R47, UR5, R162, 0x2, P1 ;  /* 0x000000052f2f7c11 */ /* 0x000fc600088f14a2 */
[----:B0-----:R-:W3:Y:S04]  /*1000*/  LDG.E.CONSTANT R42, desc[UR8][R44.64+0x4] ;  /* 0x000004082c2a7981 */ /* 0x001ee8000c1e9900 */
[----:B------:R-:W3:Y:S04]  /*1010*/  LDG.E.CONSTANT R43, desc[UR8][R46.64] ;  /* 0x000000082e2b7981 */ /* 0x000ee8000c1e9900 */
[----:B------:R-:W3:Y:S04]  /*1020*/  LDG.E.CONSTANT R161, desc[UR8][R46.64+0x4] ;  /* 0x000004082ea17981 */ /* 0x000ee8000c1e9900 */
[----:B------:R-:W3:Y:S04]  /*1030*/  LDG.E.CONSTANT R40, desc[UR8][R44.64+0x8] ;  /* 0x000008082c287981 */ /* 0x000ee8000c1e9900 */
[----:B------:R-:W3:Y:S04]  /*1040*/  LDG.E.CONSTANT R162, desc[UR8][R46.64+0x8] ;  /* 0x000008082ea27981 */ /* 0x000ee8000c1e9900 */
[----:B------:R-:W3:Y:S04]  /*1050*/  LDG.E.CONSTANT R41, desc[UR8][R44.64+0xc] ;  /* 0x00000c082c297981 */ /* 0x000ee8000c1e9900 */
[----:B------:R-:W3:Y:S01]  /*1060*/  LDG.E.CONSTANT R163, desc[UR8][R46.64+0xc] ;  /* 0x00000c082ea37981 */ /* 0x000ee2000c1e9900 */
[----:B------:R-:W-:-:S04]  /*1070*/  IADD3 R154, R154, -0x10, RZ ;  /* 0xfffffff09a9a7810 */ /* 0x000fc80007ffe0ff */
[----:B------:R-:W-:Y:S02]  /*1080*/  ISETP.GT.AND P1, PT, R154, 0xc, PT ;  /* 0x0000000c9a00780c */ /* 0x000fe40003f24270 */
[----:B------:R-:W-:Y:S01]  /*1090*/  IADD3 R151, R151, 0x10, RZ ;  /* 0x0000001097977810 */ /* 0x000fe20007ffe0ff */
[----:B----4-:R-:W-:-:S04]  /*10a0*/  FFMA R156, R156, R158, R155 ;  /* 0x0000009e9c9c7223 */ /* 0x010fc8000000009b */
[----:B--2---:R-:W-:-:S04]  /*10b0*/  FFMA R156, R157, R160, R156 ;  /* 0x000000a09d9c7223 */ /* 0x004fc8000000009c */
[----:B---3--:R-:W-:-:S04]  /*10c0*/  FFMA R43, R159, R43, R156 ;  /* 0x0000002b9f2b7223 */ /* 0x008fc8000000009c */
[----:B------:R-:W-:-:S04]  /*10d0*/  FFMA R43, R42, R161, R43 ;  /* 0x000000a12a2b7223 */ /* 0x000fc8000000002b */
[----:B------:R-:W-:-:S04]  /*10e0*/  FFMA R40, R40, R162, R43 ;  /* 0x000000a228287223 */ /* 0x000fc8000000002b */
[----:B------:R-:W-:Y:S01]  /*10f0*/  FFMA R155, R41, R163, R40 ;  /* 0x000000a3299b7223 */ /* 0x000fe20000000028 */
[----:B------:R-:W-:Y:S06]  /*1100*/  @P1 BRA `(.L_x_161) ;  /* 0xfffffff8009c1947 */ /* 0x000fec000383ffff */
.L_x_160:
[----:B------:R-:W-:-:S13]  /*1110*/  ISETP.GT.AND P1, PT, R154, 0x4, PT ;  /* 0x000000049a00780c */ /* 0x000fda0003f24270 */
[----:B------:R-:W-:Y:S05]  /*1120*/  @!P1 BRA `(.L_x_162) ;  /* 0x0000000000b89947 */ /* 0x000fea0003800000 */
        /* <DEDUP_REMOVED lines=11> */
[----:B------:R-:W-:Y:S01]  /*11e0*/  LEA.HI.X R45, R40, UR7, R41, 0x2, P0 ;  /* 0x00000007282d7c11 */ /* 0x000fe200080f1429 */
[----:B------:R0:W4:Y:S04]  /*11f0*/  LDG.E.CONSTANT R160, desc[UR8][R46.64+0xc] ;  /* 0x00000c082ea07981 */ /* 0x000128000c1e9900 */
[----:B------:R-:W2:Y:S04]  /*1200*/  LDG.E.CONSTANT R41, desc[UR8][R46.64] ;  /* 0x000000082e297981 */ /* 0x000ea8000c1e9900 */
[----:B------:R-:W2:Y:S04]  /*1210*/  LDG.E.CONSTANT R40, desc[UR8][R44.64] ;  /* 0x000000082c287981 */ /* 0x000ea8000c1e9900 */
[----:B------:R-:W3:Y:S04]  /*1220*/  LDG.E.CONSTANT R42, desc[UR8][R44.64+0x4] ;  /* 0x000004082c2a7981 */ /* 0x000ee8000c1e9900 */
[----:B------:R-:W4:Y:S04]  /*1230*/  LDG.E.CONSTANT R156, desc[UR8][R44.64+0x8] ;  /* 0x000008082c9c7981 */ /* 0x000f28000c1e9900 */
[----:B------:R1:W4:Y:S01]  /*1240*/  LDG.E.CONSTANT R157, desc[UR8][R44.64+0xc] ;  /* 0x00000c082c9d7981 */ /* 0x000322000c1e9900 */
[----:B--2---:R-:W-:Y:S01]  /*1250*/  FFMA R155, R40, R41, R155 ;  /* 0x00000029289b7223 */ /* 0x004fe2000000009b */
[----:B------:R-:W-:-:S04]  /*1260*/  IADD3 R40, R151, 0x4, RZ ;  /* 0x0000000497287810 */ /* 0x000fc80007ffe0ff */
[----:B------:R-:W-:Y:S01]  /*1270*/  IADD3 R41, P1, R40, R149, RZ ;  /* 0x0000009528297210 */ /* 0x000fe20007f3e0ff */
[----:B---3--:R-:W-:Y:S01]  /*1280*/  FFMA R155, R42, R43, R155 ;  /* 0x0000002b2a9b7223 */ /* 0x008fe2000000009b */
[----:B------:R-:W-:-:S03]  /*1290*/  IADD3 R43, P0, R40, R50, RZ ;  /* 0x00000032282b7210 */ /* 0x000fc60007f1e0ff */
[----:B------:R-:W-:Y:S01]  /*12a0*/  IMAD.X R42, RZ, RZ, R153, P1 ;  /* 0x000000ffff2a7224 */ /* 0x000fe200008e0699 */
[C---:B------:R-:W-:Y:S02]  /*12b0*/  LEA R40, P1, R41.reuse, UR6, 0x2 ;  /* 0x0000000629287c11 */ /* 0x040fe4000f8210ff */
[----:B------:R-:W-:Y:S02]  /*12c0*/  IADD3.X R162, RZ, R49, RZ, P0, !PT ;  /* 0x00000031ffa27210 */ /* 0x000fe400007fe4ff */
[----:B------:R-:W-:Y:S02]  /*12d0*/  LEA.HI.X R41, R41, UR7, R42, 0x2, P1 ;  /* 0x0000000729297c11 */ /* 0x000fe400088f142a */
[----:B------:R-:W-:-:S03]  /*12e0*/  LEA R42, P0, R43, UR4, 0x2 ;  /* 0x000000042b2a7c11 */ /* 0x000fc6000f8010ff */
[----:B------:R-:W2:Y:S01]  /*12f0*/  LDG.E.CONSTANT R159, desc[UR8][R40.64] ;  /* 0x00000008289f7981 */ /* 0x000ea2000c1e9900 */
[----:B------:R-:W-:-:S03]  /*1300*/  LEA.HI.X R43, R43, UR5, R162, 0x2, P0 ;  /* 0x000000052b2b7c11 */ /* 0x000fc600080f14a2 */
[----:B0-----:R-:W3:Y:S04]  /*1310*/  LDG.E.CONSTANT R46, desc[UR8][R40.64+0x4] ;  /* 0x00000408282e7981 */ /* 0x001ee8000c1e9900 */
[----:B------:R-:W2:Y:S04]  /*1320*/  LDG.E.CONSTANT R47, desc[UR8][R42.64] ;  /* 0x000000082a2f7981 */ /* 0x000ea8000c1e9900 */
[----:B------:R-:W3:Y:S04]  /*1330*/  LDG.E.CONSTANT R161, desc[UR8][R42.64+0x4] ;  /* 0x000004082aa17981 */ /* 0x000ee8000c1e9900 */
[----:B-1----:R-:W3:Y:S04]  /*1340*/  LDG.E.CONSTANT R44, desc[UR8][R40.64+0x8] ;  /* 0x00000808282c7981 */ /* 0x002ee8000c1e9900 */
[----:B------:R-:W3:Y:S04]  /*1350*/  LDG.E.CONSTANT R162, desc[UR8][R42.64+0x8] ;  /* 0x000008082aa27981 */ /* 0x000ee8000c1e9900 */
[----:B------:R-:W3:Y:S04]  /*1360*/  LDG.E.CONSTANT R45, desc[UR8][R40.64+0xc] ;  /* 0x00000c08282d7981 */ /* 0x000ee8000c1e9900 */
[----:B------:R-:W3:Y:S01]  /*1370*/  LDG.E.CONSTANT R163, desc[UR8][R42.64+0xc] ;  /* 0x00000c082aa37981 */ /* 0x000ee2000c1e9900 */
[----:B----4-:R-:W-:-:S04]  /*1380*/  FFMA R156, R156, R158, R155 ;  /* 0x0000009e9c9c7223 */ /* 0x010fc8000000009b */
[----:B------:R-:W-:Y:S01]  /*1390*/  FFMA R156, R157, R160, R156 ;  /* 0x000000a09d9c7223 */ /* 0x000fe2000000009c */
[----:B------:R-:W-:Y:S02]  /*13a0*/  PLOP3.LUT P0, PT, PT, PT, PT, 0x8, 0x0 ;  /* 0x000000000000781c */ /* 0x000fe40003f0e170 */
[----:B------:R-:W-:Y:S02]  /*13b0*/  IADD3 R154, R154, -0x8, RZ ;  /* 0xfffffff89a9a7810 */ /* 0x000fe40007ffe0ff */
[----:B------:R-:W-:Y:S01]  /*13c0*/  IADD3 R151, R151, 0x8, RZ ;  /* 0x0000000897977810 */ /* 0x000fe20007ffe0ff */
[----:B--2---:R-:W-:-:S04]  /*13d0*/  FFMA R47, R159, R47, R156 ;  /* 0x0000002f9f2f7223 */ /* 0x004fc8000000009c */
[----:B---3--:R-:W-:-:S04]  /*13e0*/  FFMA R47, R46, R161, R47 ;  /* 0x000000a12e2f7223 */ /* 0x008fc8000000002f */
[----:B------:R-:W-:-:S04]  /*13f0*/  FFMA R44, R44, R162, R47 ;  /* 0x000000a22c2c7223 */ /* 0x000fc8000000002f */
[----:B------:R-:W-:-:S07]  /*1400*/  FFMA R155, R45, R163, R44 ;  /* 0x000000a32d9b7223 */ /* 0x000fce000000002c */
.L_x_162:
[----:B------:R-:W-:-:S13]  /*1410*/  ISETP.NE.OR P0, PT, R154, RZ, P0 ;  /* 0x000000ff9a00720c */ /* 0x000fda0000705670 */
[----:B------:R-:W-:Y:S05]  /*1420*/  @!P0 BRA `(.L_x_158) ;  /* 0x0000000000688947 */ /* 0x000fea0003800000 */
.L_x_159:
[----:B------:R-:W-:Y:S01]  /*1430*/  IADD3 R40, P0, R151, R50, RZ ;  /* 0x0000003297287210 */ /* 0x000fe20007f1e0ff */
[----:B------:R-:W-:-:S04]  /*1440*/  ULDC.64 UR4, c[0x0][0x210] ;  /* 0x0000840000047ab9 */ /* 0x000fc80000000a00 */
[----:B------:R-:W-:Y:S01]  /*1450*/  IMAD.X R41, RZ, RZ, R49, P0 ;  /* 0x000000ffff297224 */ /* 0x000fe200000e0631 */
[----:B------:R-:W-:-:S04]  /*1460*/  LEA R42, P0, R40, UR4, 0x2 ;  /* 0x00000004282a7c11 */ /* 0x000fc8000f8010ff */
[----:B------:R-:W-:Y:S01]  /*1470*/  LEA.HI.X R43, R40, UR5, R41, 0x2, P0 ;  /* 0x00000005282b7c11 */ /* 0x000fe200080f1429 */
[----:B------:R-:W-:Y:S01]  /*1480*/  ULDC.64 UR4, c[0x0][0x218] ;  /* 0x0000860000047ab9 */ /* 0x000fe20000000a00 */
[----:B------:R-:W-:-:S03]  /*1490*/  IADD3 R41, P0, R151, R149, RZ ;  /* 0x0000009597297210 */ /* 0x000fc60007f1e0ff */
[----:B------:R-:W2:Y:S02]  /*14a0*/  LDG.E.CONSTANT R45, desc[UR8][R42.64] ;  /* 0x000000082a2d7981 */ /* 0x000ea4000c1e9900 */
[----:B------:R-:W-:Y:S01]  /*14b0*/  IMAD.X R44, RZ, RZ, R153, P0 ;  /* 0x000000ffff2c7224 */ /* 0x000fe200000e0699 */
[C---:B------:R-:W-:Y:S01]  /*14c0*/  LEA R40, P0, R41.reuse, UR4, 0x2 ;  /* 0x0000000429287c11 */ /* 0x040fe2000f8010ff */
[----:B------:R-:W3:Y:S03]  /*14d0*/  LDG.E.CONSTANT R46, desc[UR8][R42.64+0x4] ;  /* 0x000004082a2e7981 */ /* 0x000ee6000c1e9900 */
[----:B------:R-:W-:Y:S01]  /*14e0*/  LEA.HI.X R41, R41, UR5, R44, 0x2, P0 ;  /* 0x0000000529297c11 */ /* 0x000fe200080f142c */
[----:B------:R-:W4:Y:S04]  /*14f0*/  LDG.E.CONSTANT R156, desc[UR8][R42.64+0x8] ;  /* 0x000008082a9c7981 */ /* 0x000f28000c1e9900 */
[----:B------:R-:W2:Y:S04]  /*1500*/  LDG.E.CONSTANT R44, desc[UR8][R40.64] ;  /* 0x00000008282c7981 */ /* 0x000ea8000c1e9900 */
[----:B------:R-:W3:Y:S04]  /*1510*/  LDG.E.CONSTANT R47, desc[UR8][R40.64+0x4] ;  /* 0x00000408282f7981 */ /* 0x000ee8000c1e9900 */
[----:B------:R-:W4:Y:S04]  /*1520*/  LDG.E.CONSTANT R157, desc[UR8][R40.64+0x8] ;  /* 0x00000808289d7981 */ /* 0x000f28000c1e9900 */
[----:B------:R-:W5:Y:S04]  /*1530*/  LDG.E.CONSTANT R159, desc[UR8][R40.64+0xc] ;  /* 0x00000c08289f7981 */ /* 0x000f68000c1e9900 */
[----:B------:R-:W5:Y:S01]  /*1540*/  LDG.E.CONSTANT R158, desc[UR8][R42.64+0xc] ;  /* 0x00000c082a9e7981 */ /* 0x000f62000c1e9900 */
[----:B------:R-:W-:-:S04]  /*1550*/  IADD3 R154, R154, -0x4, RZ ;  /* 0xfffffffc9a9a7810 */ /* 0x000fc80007ffe0ff */
[----:B------:R-:W-:Y:S02]  /*1560*/  ISETP.NE.AND P0, PT, R154, RZ, PT ;  /* 0x000000ff9a00720c */ /* 0x000fe40003f05270 */
[----:B------:R-:W-:Y:S01]  /*1570*/  IADD3 R151, R151, 0x4, RZ ;  /* 0x0000000497977810 */ /* 0x000fe20007ffe0ff */
[----:B--2---:R-:W-:-:S04]  /*1580*/  FFMA R44, R44, R45, R155 ;  /* 0x0000002d2c2c7223 */ /* 0x004fc8000000009b */
[----:B---3--:R-:W-:-:S04]  /*1590*/  FFMA R44, R47, R46, R44 ;  /* 0x0000002e2f2c7223 */ /* 0x008fc8000000002c */
[----:B----4-:R-:W-:-:S04]  /*15a0*/  FFMA R44, R157, R156, R44 ;  /* 0x0000009c9d2c7223 */ /* 0x010fc8000000002c */
[----:B-----5:R-:W-:Y:S01]  /*15b0*/  FFMA R155, R159, R158, R44 ;  /* 0x0000009e9f9b7223 */ /* 0x020fe2000000002c */
[----:B-----5:R-:W-:Y:S06]  /*15c0*/  @P0 BRA `(.L_x_159) ;  /* 0xfffffffc00980947 */ /* 0x020fec000383ffff */
.L_x_158:
[----:B------:R-:W-:-:S13]  /*15d0*/  ISETP.NE.AND P0, PT, R2, RZ, PT ;  /* 0x000000ff0200720c */ /* 0x000fda0003f05270 */
[----:B------:R-:W-:Y:S05]  /*15e0*/  @!P0 BRA `(.L_x_163) ;  /* 0x0000000000588947 */ /* 0x000fea0003800000 */
[C---:B------:R-:W-:Y:S01]  /*15f0*/  IADD3 R149, P1, R151.reuse, R149, RZ ;  /* 0x0000009597957210 */ /* 0x040fe20007f3e0ff */
[----:B------:R-:W-:Y:S01]  /*1600*/  ULDC.64 UR4, c[0x0][0x210] ;  /* 0x0000840000047ab9 */ /* 0x000fe20000000a00 */
[----:B------:R-:W-:Y:S01]  /*1610*/  IADD3 R151, P0, R151, R50, RZ ;  /* 0x0000003297977210 */ /* 0x000fe20007f1e0ff */
[----:B------:R-:W-:Y:S02]  /*1620*/  ULDC.64 UR6, c[0x0][0x218] ;  /* 0x0000860000067ab9 */ /* 0x000fe40000000a00 */
[----:B------:R-:W-:Y:S01]  /*1630*/  IMAD.X R44, RZ, RZ, R153, P1 ;  /* 0x000000ffff2c7224 */ /* 0x000fe200008e0699 */
[----:B------:R-:W-:Y:S01]  /*1640*/  LEA R40, P1, R149, UR6, 0x2 ;  /* 0x0000000695287c11 */ /* 0x000fe2000f8210ff */
[----:B------:R-:W-:Y:S01]  /*1650*/  IMAD.X R46, RZ, RZ, R49, P0 ;  /* 0x000000ffff2e7224 */ /* 0x000fe200000e0631 */
[----:B------:R-:W-:Y:S02]  /*1660*/  LEA R42, P0, R151, UR4, 0x2 ;  /* 0x00000004972a7c11 */ /* 0x000fe4000f8010ff */
[----:B------:R-:W-:-:S02]  /*1670*/  LEA.HI.X R41, R149, UR7, R44, 0x2, P1 ;  /* 0x0000000795297c11 */ /* 0x000fc400088f142c */
[----:B------:R-:W-:-:S03]  /*1680*/  LEA.HI.X R43, R151, UR5, R46, 0x2, P0 ;  /* 0x00000005972b7c11 */ /* 0x000fc600080f142e */
        /* <DEDUP_REMOVED lines=12> */
.L_x_163:
[C---:B------:R-:W-:Y:S01]  /*1750*/  IMAD.IADD R40, R150.reuse, 0x1, -R48 ;  /* 0x0000000196287824 */ /* 0x040fe200078e0a30 */
[----:B------:R-:W-:Y:S01]  /*1760*/  IADD3 R150, R150, 0x1, RZ ;  /* 0x0000000196967810 */ /* 0x000fe20007ffe0ff */
[----:B------:R-:W-:Y:S02]  /*1770*/  ULDC UR4, c[0x0][0x264] ;  /* 0x0000990000047ab9 */ /* 0x000fe40000000800 */
[----:B------:R-:W-:Y:S01]  /*1780*/  FMUL R155, R155, UR4 ;  /* 0x000000049b9b7c20 */ /* 0x000fe20008400000 */
[----:B------:R-:W-:Y:S02]  /*1790*/  ISETP.GE.U32.AND P1, PT, R150, R51, PT ;  /* 0x000000339600720c */ /* 0x000fe40003f26070 */
[----:B------:R-:W-:-:S05]  /*17a0*/  I2FP.F32.S32 R40, R40 ;  /* 0x0000002800287245 */ /* 0x000fca0000201400 */
[----:B-----5:R-:W-:-:S05]  /*17b0*/  FFMA R40, R40, R52, R155 ;  /* 0x0000003428287223 */ /* 0x020fca000000009b */
[----:B------:R-:W-:-:S04]  /*17c0*/  FSETP.GT.AND P0, PT, R40, R55, PT ;  /* 0x000000372800720b */ /* 0x000fc80003f04000 */
[----:B------:R-:W-:Y:S01]  /*17d0*/  FSEL R55, R40, R55, P0 ;  /* 0x0000003728377208 */ /* 0x000fe20000000000 */
[----:B------:R-:W-:Y:S08]  /*17e0*/  @!P1 BRA `(.L_x_164) ;  /* 0xfffffff000949947 */ /* 0x000ff0000383ffff */
[----:B------:R-:W-:Y:S05]  /*17f0*/  BSYNC B1 ;  /* 0x0000000000017941 */ /* 0x000fea0003800000 */
.L_x_157:
[----:B------:R-:W-:Y:S01]  /*1800*/  HFMA2.MMA R149, -RZ, RZ, 0, 0 ;  /* 0x00000000ff957435 */ /* 0x000fe200000001ff */
[----:B------:R-:W-:Y:S01]  /*1810*/  BSSY B1, `(.L_x_165) ;  /* 0x00000e7000017945 */ /* 0x000fe20003800000 */
[----:B------:R-:W-:-:S09]  /*1820*/  IMAD.MOV.U32 R150, RZ, RZ, RZ ;  /* 0x000000ffff967224 */ /* 0x000fd200078e00ff */
.L_x_172:
[----:B------:R-:W0:Y:S01]  /*1830*/  LDC R155, c[0x0][0x248] ;  /* 0x00009200ff9b7b82 */ /* 0x000e220000000800 */
[----:B------:R-:W-:Y:S01]  /*1840*/  ULDC UR4, c[0x0][0x250] ;  /* 0x0000940000047ab9 */ /* 0x000fe20000000800 */
[----:B------:R-:W-:Y:S02]  /*1850*/  IMAD.MOV.U32 R153, RZ, RZ, RZ ;  /* 0x000000ffff997224 */ /* 0x000fe400078e00ff */
[----:B------:R-:W-:Y:S01]  /*1860*/  IMAD R40, R53, UR4, R150 ;  /* 0x0000000435287c24 */ /* 0x000fe2000f8e0296 */
[----:B------:R-:W-:Y:S01]  /*1870*/  ULDC UR4, c[0x0][0x258] ;  /* 0x0000960000047ab9 */ /* 0x000fe20000000800 */
[----:B------:R-:W-:Y:S02]  /*1880*/  IMAD.MOV.U32 R156, RZ, RZ, RZ ;  /* 0x000000ffff9c7224 */ /* 0x000fe400078e00ff */
[----:B------:R-:W-:-:S05]  /*1890*/  IMAD R151, R40, UR4, RZ ;  /* 0x0000000428977c24 */ /* 0x000fca000f8e02ff */
[----:B------:R-:W-:-:S05]  /*18a0*/  IADD3 R151, P0, R151, R54, RZ ;  /* 0x0000003697977210 */ /* 0x000fca0007f1e0ff */
[----:B------:R-:W-:Y:S01]  /*18b0*/  IMAD.X R154, RZ, RZ, RZ, P0 ;  /* 0x000000ffff9a7224 */ /* 0x000fe200000e06ff */
[----:B0-----:R-:W-:-:S04]  /*18c0*/  IADD3 R41, R155, -0x1, RZ ;  /* 0xffffffff9b297810 */ /* 0x001fc80007ffe0ff */
[----:B------:R-:W-:-:S13]  /*18d0*/  ISETP.GE.U32.AND P1, PT, R41, 0x3, PT ;  /* 0x000000032900780c */ /* 0x000fda0003f26070 */
[----:B------:R-:W-:Y:S05]  /*18e0*/  @!P1 BRA `(.L_x_166) ;  /* 0x0000000800b89947 */ /* 0x000fea0003800000 */
[----:B------:R-:W-:Y:S02]  /*18f0*/  IMAD.IADD R155, R155, 0x1, -R2 ;  /* 0x000000019b9b7824 */ /* 0x000fe400078e0a02 */
[----:B------:R-:W-:Y:S02]  /*1900*/  IMAD.MOV.U32 R156, RZ, RZ, RZ ;  /* 0x000000ffff9c7224 */ /* 0x000fe400078e00ff */
[----:B------:R-:W-:Y:S01]  /*1910*/  IMAD.MOV.U32 R153, RZ, RZ, RZ ;  /* 0x000000ffff997224 */ /* 0x000fe200078e00ff */
[----:B------:R-:W-:-:S13]  /*1920*/  ISETP.GT.AND P0, PT, R155, RZ, PT ;  /* 0x000000ff9b00720c */ /* 0x000fda0003f04270 */
[----:B------:R-:W-:Y:S05]  /*1930*/  @!P0 BRA `(.L_x_167) ;  /* 0x00000008003c8947 */ /* 0x000fea0003800000 */
[----:B------:R-:W-:Y:S02]  /*1940*/  ISETP.GT.AND P1, PT, R155, 0xc, PT ;  /* 0x0000000c9b00780c */ /* 0x000fe40003f24270 */
[----:B------:R-:W-:-:S11]  /*1950*/  PLOP3.LUT P0, PT, PT, PT, PT, 0x80, 0x0 ;  /* 0x000000000000781c */ /* 0x000fd60003f0f070 */
[----:B------:R-:W-:Y:S05]  /*1960*/  @!P1 BRA `(.L_x_168) ;  /* 0x0000000400689947 */ /* 0x000fea0003800000 */
[----:B------:R-:W-:-:S13]  /*1970*/  PLOP3.LUT P0, PT, PT, PT, PT, 0x8, 0x0 ;  /* 0x000000000000781c */ /* 0x000fda0003f0e170 */
.L_x_169:
[----:B------:R-:W-:Y:S01]  /*1980*/  IADD3 R40, P1, R153, R50, RZ ;  /* 0x0000003299287210 */ /* 0x000fe20007f3e0ff */
[----:B------:R-:W-:Y:S01]  /*1990*/  ULDC.64 UR4, c[0x0][0x210] ;  /* 0x0000840000047ab9 */ /* 0x000fe20000000a00 */
[----:B------:R-:W-:Y:S02]  /*19a0*/  ULDC.64 UR6, c[0x0][0x218] ;  /* 0x0000860000067ab9 */ /* 0x000fe40000000a00 */
[----:B------:R-:W-:Y:S02]  /*19b0*/  IADD3.X R41, RZ, R49, RZ, P1, !PT ;  /* 0x00000031ff297210 */ /* 0x000fe40000ffe4ff */
[----:B------:R-:W-:-:S04]  /*19c0*/  LEA R46, P1, R40, UR4, 0x2 ;  /* 0x00000004282e7c11 */ /* 0x000fc8000f8210ff */
[----:B------:R-:W-:Y:S02]  /*19d0*/  LEA.HI.X R47, R40, UR5, R41, 0x2, P1 ;  /* 0x00000005282f7c11 */ /* 0x000fe400088f1429 */
[----:B------:R-:W-:-:S03]  /*19e0*/  IADD3 R40, P1, R153, R151, RZ ;  /* 0x0000009799287210 */ /* 0x000fc60007f3e0ff */
[----:B------:R-:W2:Y:S02]  /*19f0*/  LDG.E.CONSTANT R42, desc[UR8][R46.64+0x4] ;  /* 0x000004082e2a7981 */ /* 0x000ea4000c1e9900 */
[----:B------:R-:W-:Y:S01]  /*1a00*/  IMAD.X R41, RZ, RZ, R154, P1 ;  /* 0x000000ffff297224 */ /* 0x000fe200008e069a */
[C---:B------:R-:W-:Y:S01]  /*1a10*/  LEA R44, P1, R40.reuse, UR6, 0x2 ;  /* 0x00000006282c7c11 */ /* 0x040fe2000f8210ff */
[----:B------:R-:W3:Y:S03]  /*1a20*/  LDG.E.CONSTANT R158, desc[UR8][R46.64+0x8] ;  /* 0x000008082e9e7981 */ /* 0x000ee6000c1e9900 */
[----:B------:R-:W-:Y:S02]  /*1a30*/  LEA.HI.X R45, R40, UR7, R41, 0x2, P1 ;  /* 0x00000007282d7c11 */ /* 0x000fe400088f1429 */
[----:B------:R0:W4:Y:S04]  /*1a40*/  LDG.E.CONSTANT R40, desc[UR8][R46.64] ;  /* 0x000000082e287981 */ /* 0x000128000c1e9900 */
[----:B------:R-:W4:Y:S04]  /*1a50*/  LDG.E.CONSTANT R41, desc[UR8][R44.64] ;  /* 0x000000082c297981 */ /* 0x000f28000c1e9900 */
[----:B------:R-:W2:Y:S04]  /*1a60*/  LDG.E.CONSTANT R43, desc[UR8][R44.64+0x4] ;  /* 0x000004082c2b7981 */ /* 0x000ea8000c1e9900 */
[----:B------:R1:W3:Y:S04]  /*1a70*/  LDG.E.CONSTANT R157, desc[UR8][R44.64+0x8] ;  /* 0x000008082c9d7981 */ /* 0x0002e8000c1e9900 */
[----:B0-----:R-:W5:Y:S04]  /*1a80*/  LDG.E.CONSTANT R46, desc[UR8][R46.64+0xc] ;  /* 0x00000c082e2e7981 */ /* 0x001f68000c1e9900 */
[----:B-1----:R0:W5:Y:S01]  /*1a90*/  LDG.E.CONSTANT R45, desc[UR8][R44.64+0xc] ;  /* 0x00000c082c2d7981 */ /* 0x002162000c1e9900 */
[----:B----4-:R-:W-:-:S04]  /*1aa0*/  FFMA R40, R41, R40, R156 ;  /* 0x0000002829287223 */ /* 0x010fc8000000009c */
[----:B--2---:R-:W-:-:S04]  /*1ab0*/  FFMA R40, R43, R42, R40 ;  /* 0x0000002a2b287223 */ /* 0x004fc80000000028 */
[----:B---3--:R-:W-:Y:S01]  /*1ac0*/  FFMA R156, R157, R158, R40 ;  /* 0x0000009e9d9c7223 */ /* 0x008fe20000000028 */
[----:B------:R-:W-:-:S04]  /*1ad0*/  IADD3 R40, R153, 0x4, RZ ;  /* 0x0000000499287810 */ /* 0x000fc80007ffe0ff */
[C---:B------:R-:W-:Y:S02]  /*1ae0*/  IADD3 R43, P1, R40.reuse, R50, RZ ;  /* 0x00000032282b7210 */ /* 0x040fe40007f3e0ff */
        /* <DEDUP_REMOVED lines=8> */
[----:B------:R-:W3:Y:S04]  /*1b70*/  LDG.E.CONSTANT R158, desc[UR8][R42.64] ;  /* 0x000000082a9e7981 */ /* 0x000ee8000c1e9900 */
[----:B------:R-:W3:Y:S04]  /*1b80*/  LDG.E.CONSTANT R157, desc[UR8][R40.64] ;  /* 0x00000008289d7981 */ /* 0x000ee8000c1e9900 */
[----:B------:R-:W2:Y:S04]  /*1b90*/  LDG.E.CONSTANT R159, desc[UR8][R40.64+0x4] ;  /* 0x00000408289f7981 */ /* 0x000ea8000c1e9900 */
[----:B------:R1:W4:Y:S04]  /*1ba0*/  LDG.E.CONSTANT R161, desc[UR8][R40.64+0x8] ;  /* 0x0000080828a17981 */ /* 0x000328000c1e9900 */
[----:B------:R1:W4:Y:S01]  /*1bb0*/  LDG.E.CONSTANT R162, desc[UR8][R42.64+0x8] ;  /* 0x000008082aa27981 */ /* 0x000322000c1e9900 */
[----:B0-----:R-:W-:Y:S01]  /*1bc0*/  IADD3 R44, R153, 0x8, RZ ;  /* 0x00000008992c7810 */ /* 0x001fe20007ffe0ff */
[----:B-----5:R-:W-:-:S03]  /*1bd0*/  FFMA R156, R45, R46, R156 ;  /* 0x0000002e2d9c7223 */ /* 0x020fc6000000009c */
[C---:B------:R-:W-:Y:S01]  /*1be0*/  IADD3 R47, P1, R44.reuse, R50, RZ ;  /* 0x000000322c2f7210 */ /* 0x040fe20007f3e0ff */
[----:B-1----:R0:W5:Y:S01]  /*1bf0*/  LDG.E.CONSTANT R41, desc[UR8][R40.64+0xc] ;  /* 0x00000c0828297981 */ /* 0x002162000c1e9900 */
[----:B------:R-:W-:-:S03]  /*1c00*/  IADD3 R45, P2, R44, R151, RZ ;  /* 0x000000972c2d7210 */ /* 0x000fc60007f5e0ff */
[----:B------:R-:W-:Y:S01]  /*1c10*/  IMAD.X R44, RZ, RZ, R49, P1 ;  /* 0x000000ffff2c7224 */ /* 0x000fe200008e0631 */
[C---:B------:R-:W-:Y:S01]  /*1c20*/  LEA R46, P1, R47.reuse, UR4, 0x2 ;  /* 0x000000042f2e7c11 */ /* 0x040fe2000f8210ff */
[----:B------:R-:W5:Y:S03]  /*1c30*/  LDG.E.CONSTANT R42, desc[UR8][R42.64+0xc] ;  /* 0x00000c082a2a7981 */ /* 0x000f66000c1e9900 */
[----:B------:R-:W-:Y:S02]  /*1c40*/  LEA.HI.X R47, R47, UR5, R44, 0x2, P1 ;  /* 0x000000052f2f7c11 */ /* 0x000fe400088f142c */
[----:B------:R-:W-:Y:S01]  /*1c50*/  LEA R44, P1, R45, UR6, 0x2 ;  /* 0x000000062d2c7c11 */ /* 0x000fe2000f8210ff */
[----:B---3--:R-:W-:Y:S01]  /*1c60*/  FFMA R156, R157, R158, R156 ;  /* 0x0000009e9d9c7223 */ /* 0x008fe2000000009c */
[----:B------:R-:W-:-:S05]  /*1c70*/  IMAD.X R158, RZ, RZ, R154, P2 ;  /* 0x000000ffff9e7224 */ /* 0x000fca00010e069a */
[----:B------:R-:W-:Y:S02]  /*1c80*/  LEA.HI.X R45, R45, UR7, R158, 0x2, P1 ;  /* 0x000000072d2d7c11 */ /* 0x000fe400088f149e */
[----:B------:R-:W3:Y:S04]  /*1c90*/  LDG.E.CONSTANT R158, desc[UR8][R46.64] ;  /* 0x000000082e9e7981 */ /* 0x000ee8000c1e9900 */
[----:B------:R-:W3:Y:S01]  /*1ca0*/  LDG.E.CONSTANT R157, desc[UR8][R44.64] ;  /* 0x000000082c9d7981 */ /* 0x000ee2000c1e9900 */
[----:B--2---:R-:W-:-:S03]  /*1cb0*/  FFMA R156, R159, R160, R156 ;  /* 0x000000a09f9c7223 */ /* 0x004fc6000000009c */
[----:B------:R-:W2:Y:S01]  /*1cc0*/  LDG.E.CONSTANT R159, desc[UR8][R44.64+0x4] ;  /* 0x000004082c9f7981 */ /* 0x000ea2000c1e9900 */
[----:B----4-:R-:W-:-:S03]  /*1cd0*/  FFMA R156, R161, R162, R156 ;  /* 0x000000a2a19c7223 */ /* 0x010fc6000000009c */
[----:B------:R-:W2:Y:S04]  /*1ce0*/  LDG.E.CONSTANT R160, desc[UR8][R46.64+0x4] ;  /* 0x000004082ea07981 */ /* 0x000ea8000c1e9900 */
[----:B------:R1:W4:Y:S04]  /*1cf0*/  LDG.E.CONSTANT R161, desc[UR8][R44.64+0x8] ;  /* 0x000008082ca17981 */ /* 0x000328000c1e9900 */
[----:B------:R1:W4:Y:S01]  /*1d00*/  LDG.E.CONSTANT R162, desc[UR8][R46.64+0x8] ;  /* 0x000008082ea27981 */ /* 0x000322000c1e9900 */
[----:B0-----:R-:W-:Y:S01]  /*1d10*/  IADD3 R40, R153, 0xc, RZ ;  /* 0x0000000c99287810 */ /* 0x001fe20007ffe0ff */
[----:B-----5:R-:W-:-:S03]  /*1d20*/  FFMA R156, R41, R42, R156 ;  /* 0x0000002a299c7223 */ /* 0x020fc6000000009c */
[C---:B------:R-:W-:Y:S01]  /*1d30*/  IADD3 R43, P1, R40.reuse, R50, RZ ;  /* 0x00000032282b7210 */ /* 0x040fe20007f3e0ff */
[----:B-1----:R-:W5:Y:S01]  /*1d40*/  LDG.E.CONSTANT R45, desc[UR8][R44.64+0xc] ;  /* 0x00000c082c2d7981 */ /* 0x002f62000c1e9900 */
[----:B------:R-:W-:-:S03]  /*1d50*/  IADD3 R41, P2, R40, R151, RZ ;  /* 0x0000009728297210 */ /* 0x000fc60007f5e0ff */
[----:B------:R-:W-:Y:S01]  /*1d60*/  IMAD.X R40, RZ, RZ, R49, P1 ;  /* 0x000000ffff287224 */ /* 0x000fe200008e0631 */
[C---:B------:R-:W-:Y:S01]  /*1d70*/  LEA R42, P1, R43.reuse, UR4, 0x2 ;  /* 0x000000042b2a7c11 */ /* 0x040fe2000f8210ff */
[----:B------:R-:W5:Y:S03]  /*1d80*/  LDG.E.CONSTANT R46, desc[UR8][R46.64+0xc] ;  /* 0x00000c082e2e7981 */ /* 0x000f66000c1e9900 */
[----:B------:R-:W-:Y:S02]  /*1d90*/  LEA.HI.X R43, R43, UR5, R40, 0x2, P1 ;  /* 0x000000052b2b7c11 */ /* 0x000fe400088f1428 */
[----:B------:R-:W-:-:S03]  /*1da0*/  LEA R40, P1, R41, UR6, 0x2 ;  /* 0x0000000629287c11 */ /* 0x000fc6000f8210ff */
[----:B------:R-:W5:Y:S01]  /*1db0*/  LDG.E.CONSTANT R164, desc[UR8][R42.64+0xc] ;  /* 0x00000c082aa47981 */ /* 0x000f62000c1e9900 */
[----:B---3--:R-:W-:Y:S01]  /*1dc0*/  FFMA R156, R157, R158, R156 ;  /* 0x0000009e9d9c7223 */ /* 0x008fe2000000009c */
[----:B------:R-:W-:-:S04]  /*1dd0*/  IADD3.X R158, RZ, R154, RZ, P2, !PT ;  /* 0x0000009aff9e7210 */ /* 0x000fc800017fe4ff */
[----:B------:R-:W-:Y:S02]  /*1de0*/  LEA.HI.X R41, R41, UR7, R158, 0x2, P1 ;  /* 0x0000000729297c11 */ /* 0x000fe400088f149e */
[----:B------:R-:W3:Y:S01]  /*1df0*/  LDG.E.CONSTANT R158, desc[UR8][R42.64] ;  /* 0x000000082a9e7981 */ /* 0x000ee2000c1e9900 */
[----:B--2---:R-:W-:-:S03]  /*1e00*/  FFMA R156, R159, R160, R156 ;  /* 0x000000a09f9c7223 */ /* 0x004fc6000000009c */
[----:B------:R-:W3:Y:S04]  /*1e10*/  LDG.E.CONSTANT R157, desc[UR8][R40.64] ;  /* 0x00000008289d7981 */ /* 0x000ee8000c1e9900 */
[----:B------:R-:W2:Y:S01]  /*1e20*/  LDG.E.CONSTANT R159, desc[UR8][R40.64+0x4] ;  /* 0x00000408289f7981 */ /* 0x000ea2000c1e9900 */
[----:B----4-:R-:W-:-:S03]  /*1e30*/  FFMA R156, R161, R162, R156 ;  /* 0x000000a2a19c7223 */ /* 0x010fc6000000009c */
[----:B------:R-:W2:Y:S04]  /*1e40*/  LDG.E.CONSTANT R160, desc[UR8][R42.64+0x4] ;  /* 0x000004082aa07981 */ /* 0x000ea8000c1e9900 */
[----:B------:R-:W4:Y:S04]  /*1e50*/  LDG.E.CONSTANT R161, desc[UR8][R40.64+0x8] ;  /* 0x0000080828a17981 */ /* 0x000f28000c1e9900 */
[----:B------:R-:W4:Y:S04]  /*1e60*/  LDG.E.CONSTANT R162, desc[UR8][R42.64+0x8] ;  /* 0x000008082aa27981 */ /* 0x000f28000c1e9900 */
[----:B------:R-:W4:Y:S01]  /*1e70*/  LDG.E.CONSTANT R163, desc[UR8][R40.64+0xc] ;  /* 0x00000c0828a37981 */ /* 0x000f22000c1e9900 */
[----:B------:R-:W-:Y:S01]  /*1e80*/  IADD3 R155, R155, -0x10, RZ ;  /* 0xfffffff09b9b7810 */ /* 0x000fe20007ffe0ff */
[----:B-----5:R-:W-:-:S03]  /*1e90*/  FFMA R156, R45, R46, R156 ;  /* 0x0000002e2d9c7223 */ /* 0x020fc6000000009c */
[----:B------:R-:W-:Y:S02]  /*1ea0*/  ISETP.GT.AND P1, PT, R155, 0xc, PT ;  /* 0x0000000c9b00780c */ /* 0x000fe40003f24270 */
[----:B------:R-:W-:Y:S01]  /*1eb0*/  IADD3 R153, R153, 0x10, RZ ;  /* 0x0000001099997810 */ /* 0x000fe20007ffe0ff */
[----:B---3--:R-:W-:-:S04]  /*1ec0*/  FFMA R156, R157, R158, R156 ;  /* 0x0000009e9d9c7223 */ /* 0x008fc8000000009c */
[----:B--2---:R-:W-:-:S04]  /*1ed0*/  FFMA R156, R159, R160, R156 ;  /* 0x000000a09f9c7223 */ /* 0x004fc8000000009c */
[----:B----4-:R-:W-:-:S04]  /*1ee0*/  FFMA R156, R161, R162, R156 ;  /* 0x000000a2a19c7223 */ /* 0x010fc8000000009c */
[----:B------:R-:W-:Y:S01]  /*1ef0*/  FFMA R156, R163, R164, R156 ;  /* 0x000000a4a39c7223 */ /* 0x000fe2000000009c */
[----:B------:R-:W-:Y:S06]  /*1f00*/  @P1 BRA `(.L_x_169) ;  /* 0xfffffff8009c1947 */ /* 0x000fec000383ffff */
.L_x_168:
        /* <DEDUP_REMOVED lines=14> */
[----:B------:R-:W4:Y:S04]  /*1ff0*/  LDG.E.CONSTANT R40, desc[UR8][R46.64] ;  /* 0x000000082e287981 */ /* 0x000f28000c1e9900 */
[----:B------:R-:W4:Y:S04]  /*2000*/  LDG.E.CONSTANT R41, desc[UR8][R44.64] ;  /* 0x000000082c297981 */ /* 0x000f28000c1e9900 */
[----:B------:R-:W2:Y:S04]  /*2010*/  LDG.E.CONSTANT R43, desc[UR8][R44.64+0x4] ;  /* 0x000004082c2b7981 */ /* 0x000ea8000c1e9900 */
[----:B------:R-:W3:Y:S01]  /*2020*/  LDG.E.CONSTANT R157, desc[UR8][R44.64+0x8] ;  /* 0x000008082c9d7981 */ /* 0x000ee2000c1e9900 */
[----:B----4-:R-:W-:-:S04]  /*2030*/  FFMA R40, R41, R40, R156 ;  /* 0x0000002829287223 */ /* 0x010fc8000000009c */
[----:B--2---:R-:W-:-:S04]  /*2040*/  FFMA R40, R43, R42, R40 ;  /* 0x0000002a2b287223 */ /* 0x004fc80000000028 */
[----:B---3--:R-:W-:Y:S01]  /*2050*/  FFMA R156, R157, R158, R40 ;  /* 0x0000009e9d9c7223 */ /* 0x008fe20000000028 */
[----:B------:R-:W-:Y:S01]  /*2060*/  IADD3 R40, R153, 0x4, RZ ;  /* 0x0000000499287810 */ /* 0x000fe20007ffe0ff */
[----:B------:R0:W2:Y:S03]  /*2070*/  LDG.E.CONSTANT R157, desc[UR8][R44.64+0xc] ;  /* 0x00000c082c9d7981 */ /* 0x0000a6000c1e9900 */
[C---:B------:R-:W-:Y:S01]  /*2080*/  IADD3 R41, P1, R40.reuse, R151, RZ ;  /* 0x0000009728297210 */ /* 0x040fe20007f3e0ff */
[----:B------:R1:W2:Y:S01]  /*2090*/  LDG.E.CONSTANT R158, desc[UR8][R46.64+0xc] ;  /* 0x00000c082e9e7981 */ /* 0x0002a2000c1e9900 */
[----:B------:R-:W-:-:S03]  /*20a0*/  IADD3 R43, P0, R40, R50, RZ ;  /* 0x00000032282b7210 */ /* 0x000fc60007f1e0ff */
[----:B------:R-:W-:Y:S01]  /*20b0*/  IMAD.X R42, RZ, RZ, R154, P1 ;  /* 0x000000ffff2a7224 */ /* 0x000fe200008e069a */
[----:B------:R-:W-:Y:S01]  /*20c0*/  LEA R40, P1, R41, UR6, 0x2 ;  /* 0x0000000629287c11 */ /* 0x000fe2000f8210ff */
[----:B------:R-:W-:-:S03]  /*20d0*/  IMAD.X R160, RZ, RZ, R49, P0 ;  /* 0x000000ffffa07224 */ /* 0x000fc600000e0631 */
[----:B------:R-:W-:Y:S02]  /*20e0*/  LEA.HI.X R41, R41, UR7, R42, 0x2, P1 ;  /* 0x0000000729297c11 */ /* 0x000fe400088f142a */
[----:B------:R-:W-:-:S03]  /*20f0*/  LEA R42, P0, R43, UR4, 0x2 ;  /* 0x000000042b2a7c11 */ /* 0x000fc6000f8010ff */
[----:B0-----:R-:W3:Y:S01]  /*2100*/  LDG.E.CONSTANT R45, desc[UR8][R40.64] ;  /* 0x00000008282d7981 */ /* 0x001ee2000c1e9900 */
[----:B------:R-:W-:-:S03]  /*2110*/  LEA.HI.X R43, R43, UR5, R160, 0x2, P0 ;  /* 0x000000052b2b7c11 */ /* 0x000fc600080f14a0 */
[----:B-1----:R-:W4:Y:S04]  /*2120*/  LDG.E.CONSTANT R47, desc[UR8][R40.64+0x4] ;  /* 0x00000408282f7981 */ /* 0x002f28000c1e9900 */
[----:B------:R-:W3:Y:S04]  /*2130*/  LDG.E.CONSTANT R44, desc[UR8][R42.64] ;  /* 0x000000082a2c7981 */ /* 0x000ee8000c1e9900 */
[----:B------:R-:W4:Y:S04]  /*2140*/  LDG.E.CONSTANT R46, desc[UR8][R42.64+0x4] ;  /* 0x000004082a2e7981 */ /* 0x000f28000c1e9900 */
[----:B------:R-:W5:Y:S04]  /*2150*/  LDG.E.CONSTANT R159, desc[UR8][R40.64+0x8] ;  /* 0x00000808289f7981 */ /* 0x000f68000c1e9900 */
[----:B------:R-:W5:Y:S04]  /*2160*/  LDG.E.CONSTANT R160, desc[UR8][R42.64+0x8] ;  /* 0x000008082aa07981 */ /* 0x000f68000c1e9900 */
[----:B------:R-:W5:Y:S04]  /*2170*/  LDG.E.CONSTANT R161, desc[UR8][R40.64+0xc] ;  /* 0x00000c0828a17981 */ /* 0x000f68000c1e9900 */
[----:B------:R-:W5:Y:S01]  /*2180*/  LDG.E.CONSTANT R162, desc[UR8][R42.64+0xc] ;  /* 0x00000c082aa27981 */ /* 0x000f62000c1e9900 */
[----:B------:R-:W-:-:S02]  /*2190*/  PLOP3.LUT P0, PT, PT, PT, PT, 0x8, 0x0 ;  /* 0x000000000000781c */ /* 0x000fc40003f0e170 */
[----:B------:R-:W-:Y:S02]  /*21a0*/  IADD3 R155, R155, -0x8, RZ ;  /* 0xfffffff89b9b7810 */ /* 0x000fe40007ffe0ff */
[----:B------:R-:W-:Y:S01]  /*21b0*/  IADD3 R153, R153, 0x8, RZ ;  /* 0x0000000899997810 */ /* 0x000fe20007ffe0ff */
[----:B--2---:R-:W-:-:S04]  /*21c0*/  FFMA R156, R157, R158, R156 ;  /* 0x0000009e9d9c7223 */ /* 0x004fc8000000009c */
[----:B---3--:R-:W-:-:S04]  /*21d0*/  FFMA R44, R45, R44, R156 ;  /* 0x0000002c2d2c7223 */ /* 0x008fc8000000009c */
[----:B----4-:R-:W-:-:S04]  /*21e0*/  FFMA R44, R47, R46, R44 ;  /* 0x0000002e2f2c7223 */ /* 0x010fc8000000002c */
[----:B-----5:R-:W-:-:S04]  /*21f0*/  FFMA R44, R159, R160, R44 ;  /* 0x000000a09f2c7223 */ /* 0x020fc8000000002c */
[----:B------:R-:W-:-:S07]  /*2200*/  FFMA R156, R161, R162, R44 ;  /* 0x000000a2a19c7223 */ /* 0x000fce000000002c */
.L_x_170:
[----:B------:R-:W-:-:S13]  /*2210*/  ISETP.NE.OR P0, PT, R155, RZ, P0 ;  /* 0x000000ff9b00720c */ /* 0x000fda0000705670 */
[----:B------:R-:W-:Y:S05]  /*2220*/  @!P0 BRA `(.L_x_166) ;  /* 0x0000000000688947 */ /* 0x000fea0003800000 */
.L_x_167:
        /* <DEDUP_REMOVED lines=13> */
[----:B------:R-:W5:Y:S04]  /*2300*/  LDG.E.CONSTANT R44, desc[UR8][R42.64] ;  /* 0x000000082a2c7981 */ /* 0x000f68000c1e9900 */
[----:B------:R-:W5:Y:S04]  /*2310*/  LDG.E.CONSTANT R45, desc[UR8][R40.64] ;  /* 0x00000008282d7981 */ /* 0x000f68000c1e9900 */
[----:B------:R-:W2:Y:S04]  /*2320*/  LDG.E.CONSTANT R47, desc[UR8][R40.64+0x4] ;  /* 0x00000408282f7981 */ /* 0x000ea8000c1e9900 */
[----:B------:R-:W3:Y:S04]  /*2330*/  LDG.E.CONSTANT R157, desc[UR8][R40.64+0x8] ;  /* 0x00000808289d7981 */ /* 0x000ee8000c1e9900 */
[----:B------:R-:W4:Y:S01]  /*2340*/  LDG.E.CONSTANT R159, desc[UR8][R40.64+0xc] ;  /* 0x00000c08289f7981 */ /* 0x000f22000c1e9900 */
[----:B------:R-:W-:-:S04]  /*2350*/  IADD3 R155, R155, -0x4, RZ ;  /* 0xfffffffc9b9b7810 */ /* 0x000fc80007ffe0ff */
[----:B------:R-:W-:Y:S02]  /*2360*/  ISETP.NE.AND P0, PT, R155, RZ, PT ;  /* 0x000000ff9b00720c */ /* 0x000fe40003f05270 */
[----:B------:R-:W-:Y:S01]  /*2370*/  IADD3 R153, R153, 0x4, RZ ;  /* 0x0000000499997810 */ /* 0x000fe20007ffe0ff */
[----:B-----5:R-:W-:-:S04]  /*2380*/  FFMA R44, R45, R44, R156 ;  /* 0x0000002c2d2c7223 */ /* 0x020fc8000000009c */
[----:B--2---:R-:W-:-:S04]  /*2390*/  FFMA R44, R47, R46, R44 ;  /* 0x0000002e2f2c7223 */ /* 0x004fc8000000002c */
[----:B---3--:R-:W-:-:S04]  /*23a0*/  FFMA R44, R157, R158, R44 ;  /* 0x0000009e9d2c7223 */ /* 0x008fc8000000002c */
[----:B----4-:R-:W-:Y:S01]  /*23b0*/  FFMA R156, R159, R160, R44 ;  /* 0x000000a09f9c7223 */ /* 0x010fe2000000002c */
[----:B------:R-:W-:Y:S06]  /*23c0*/  @P0 BRA `(.L_x_167) ;  /* 0xfffffffc00980947 */ /* 0x000fec000383ffff */
.L_x_166:
[----:B------:R-:W-:-:S13]  /*23d0*/  ISETP.NE.AND P0, PT, R2, RZ, PT ;  /* 0x000000ff0200720c */ /* 0x000fda0003f05270 */
[----:B------:R-:W-:Y:S05]  /*23e0*/  @!P0 BRA `(.L_x_171) ;  /* 0x0000000000588947 */ /* 0x000fea0003800000 */
[C---:B------:R-:W-:Y:S01]  /*23f0*/  IADD3 R151, P1, R153.reuse, R151, RZ ;  /* 0x0000009799977210 */ /* 0x040fe20007f3e0ff */
[----:B------:R-:W-:Y:S01]  /*2400*/  ULDC.64 UR4, c[0x0][0x210] ;  /* 0x0000840000047ab9 */ /* 0x000fe20000000a00 */
[----:B------:R-:W-:Y:S01]  /*2410*/  IADD3 R153, P0, R153, R50, RZ ;  /* 0x0000003299997210 */ /* 0x000fe20007f1e0ff */
[----:B------:R-:W-:Y:S01]  /*2420*/  ULDC.64 UR6, c[0x0][0x218] ;  /* 0x0000860000067ab9 */ /* 0x000fe20000000a00 */
[----:B------:R-:W-:Y:S02]  /*2430*/  IADD3.X R154, RZ, R154, RZ, P1, !PT ;  /* 0x0000009aff9a7210 */ /* 0x000fe40000ffe4ff */
        /* <DEDUP_REMOVED lines=17> */
.L_x_171:
[----:B------:R-:W-:Y:S01]  /*2550*/  IMAD.IADD R40, R150, 0x1, -R48 ;  /* 0x0000000196287824 */ /* 0x000fe200078e0a30 */
[----:B------:R-:W-:Y:S01]  /*2560*/  ULDC UR4, c[0x0][0x264] ;  /* 0x0000990000047ab9 */ /* 0x000fe20000000800 */
[----:B------:R-:W-:Y:S02]  /*2570*/  IMAD.MOV.U32 R42, RZ, RZ, 0x437c0000 ;  /* 0x437c0000ff2a7424 */ /* 0x000fe400078e00ff */
[----:B------:R-:W-:Y:S01]  /*2580*/  FMUL R41, R156, UR4 ;  /* 0x000000049c297c20 */ /* 0x000fe20008400000 */
[----:B------:R-:W-:Y:S02]  /*2590*/  IADD3 R150, R150, 0x1, RZ ;  /* 0x0000000196967810 */ /* 0x000fe40007ffe0ff */
[----:B------:R-:W-:Y:S02]  /*25a0*/  I2FP.F32.S32 R40, R40 ;  /* 0x0000002800287245 */ /* 0x000fe40000201400 */
[----:B------:R-:W-:-:S03]  /*25b0*/  ISETP.GE.U32.AND P0, PT, R150, R51, PT ;  /* 0x000000339600720c */ /* 0x000fc60003f06070 */
[----:B------:R-:W-:Y:S01]  /*25c0*/  FFMA R40, R40, R52, R41 ;  /* 0x0000003428287223 */ /* 0x000fe20000000029 */
[----:B------:R-:W-:-:S03]  /*25d0*/  IMAD.MOV.U32 R41, RZ, RZ, 0x3bbb989d ;  /* 0x3bbb989dff297424 */ /* 0x000fc600078e00ff */
[----:B------:R-:W-:-:S04]  /*25e0*/  FADD R40, -R55, R40 ;  /* 0x0000002837287221 */ /* 0x000fc80000000100 */
[----:B------:R-:W-:-:S04]  /*25f0*/  FFMA.SAT R41, R40, R41, 0.5 ;  /* 0x3f00000028297423 */ /* 0x000fc80000002029 */
[----:B------:R-:W-:-:S04]  /*2600*/  FFMA.RM R41, R41, R42, 12582913 ;  /* 0x4b40000129297423 */ /* 0x000fc8000000402a */
[----:B------:R-:W-:-:S04]  /*2610*/  FADD R43, R41, -12583039 ;  /* 0xcb40007f292b7421 */ /* 0x000fc80000000000 */
[----:B------:R-:W-:-:S04]  /*2620*/  FFMA R43, R40, 1.4426950216293334961, -R43 ;  /* 0x3fb8aa3b282b7823 */ /* 0x000fc8000000082b */
[----:B------:R-:W-:Y:S01]  /*2630*/  FFMA R43, R40, 1.925963033500011079e-08, R43 ;  /* 0x32a57060282b7823 */ /* 0x000fe2000000002b */
[----:B------:R-:W-:-:S05]  /*2640*/  IMAD.SHL.U32 R40, R41, 0x800000, RZ ;  /* 0x0080000029287824 */ /* 0x000fca00078e00ff */
[----:B------:R-:W0:Y:S02]  /*2650*/  MUFU.EX2 R43, R43 ;  /* 0x0000002b002b7308 */ /* 0x000e240000000800 */
[----:B0-----:R-:W-:Y:S01]  /*2660*/  FFMA R149, R40, R43, R149 ;  /* 0x0000002b28957223 */ /* 0x001fe20000000095 */
[----:B------:R-:W-:Y:S06]  /*2670*/  @!P0 BRA `(.L_x_172) ;  /* 0xfffffff0006c8947 */ /* 0x000fec000383ffff */
[----:B------:R-:W-:Y:S05]  /*2680*/  BSYNC B1 ;  /* 0x0000000000017941 */ /* 0x000fea0003800000 */
.L_x_165:
[----:B------:R-:W-:Y:S01]  /*2690*/  FSETP.GT.AND P0, PT, R149, RZ, PT ;  /* 0x000000ff9500720b */ /* 0x000fe20003f04000 */
[----:B------:R-:W-:Y:S01]  /*26a0*/  BSSY B1, `(.L_x_173) ;  /* 0x0000012000017945 */ /* 0x000fe20003800000 */
[----:B------:R-:W-:-:S11]  /*26b0*/  IMAD.MOV.U32 R150, RZ, RZ, RZ ;  /* 0x000000ffff967224 */ /* 0x000fd600078e00ff */
        /* <DEDUP_REMOVED lines=8> */
[----:B------:R-:W-:Y:S05]  /*2740*/  CALL.REL.NOINC `($flash_attention$__cuda_sm20_rcp_rn_f32_slowpath) ;  /* 0x0000019800ec7944 */ /* 0x000fea0003c00000 */
[----:B0-----:R-:W-:Y:S01]  /*2750*/  IMAD.MOV.U32 R150, RZ, RZ, R151 ;  /* 0x000000ffff967224 */ /* 0x001fe200078e0097 */
[----:B------:R-:W-:Y:S06]  /*2760*/  BRA `(.L_x_176) ;  /* 0x0000000000107947 */ /* 0x000fec0003800000 */
.L_x_175:
[----:B------:R-:W0:Y:S02]  /*2770*/  MUFU.RCP R150, R149 ;  /* 0x0000009500967308 */ /* 0x000e240000001000 */
[----:B0-----:R-:W-:-:S04]  /*2780*/  FFMA R40, R149, R150, -1 ;  /* 0xbf80000095287423 */ /* 0x001fc80000000096 */
[----:B------:R-:W-:-:S04]  /*2790*/  FADD.FTZ R41, -R40, -RZ ;  /* 0x800000ff28297221 */ /* 0x000fc80000010100 */
[----:B------:R-:W-:-:S07]  /*27a0*/  FFMA R150, R150, R41, R150 ;  /* 0x0000002996967223 */ /* 0x000fce0000000096 */
.L_x_176:
[----:B------:R-:W-:Y:S05]  /*27b0*/  BSYNC B2 ;  /* 0x0000000000027941 */ /* 0x000fea0003800000 */
.L_x_174:
[----:B------:R-:W-:Y:S05]  /*27c0*/  BSYNC B1 ;  /* 0x0000000000017941 */ /* 0x000fea0003800000 */
.L_x_173:
[----:B------:R-:W-:-:S07]  /*27d0*/  IMAD.MOV.U32 R154, RZ, RZ, RZ ;  /* 0x000000ffff9a7224 */ /* 0x000fce00078e00ff */
.L_x_188:
[----:B------:R-:W-:Y:S02]  /*27e0*/  ULDC UR4, c[0x0][0x248] ;  /* 0x0000920000047ab9 */ /* 0x000fe40000000800 */
[----:B------:R-:W-:-:S04]  /*27f0*/  IADD3 R151, -R154, UR4, RZ ;  /* 0x000000049a977c10 */ /* 0x000fc8000fffe1ff */
[----:B------:R-:W-:-:S04]  /*2800*/  VIMNMX.U32 R151, R151, 0x80, PT ;  /* 0x0000008097977848 */ /* 0x000fc80003fe0000 */
[----:B------:R-:W-:-:S13]  /*2810*/  ISETP.NE.AND P0, PT, R151, RZ, PT ;  /* 0x000000ff9700720c */ /* 0x000fda0003f05270 */
[----:B0-----:R-:W-:Y:S05]  /*2820*/  @!P0 BRA `(.L_x_177) ;  /* 0x0000011000f88947 */ /* 0x001fea0003800000 */
[----:B------:R-:W-:Y:S01]  /*2830*/  PRMT R40, R151, 0x9910, RZ ;  /* 0x0000991097287816 */ /* 0x000fe200000000ff */
[----:B------:R-:W-:-:S03]  /*2840*/  IMAD.MOV.U32 R5, RZ, RZ, RZ ;  /* 0x000000ffff057224 */ /* 0x000fc600078e00ff */
[----:B------:R-:W-:-:S13]  /*2850*/  ISETP.NE.AND P0, PT, R40, 0x1, PT ;  /* 0x000000012800780c */ /* 0x000fda0003f05270 */
[----:B------:R-:W-:Y:S05]  /*2860*/  @!P0 BRA `(.L_x_177) ;  /* 0x0000011000e88947 */ /* 0x000fea0003800000 */
[----:B------:R-:W-:Y:S01]  /*2870*/  ISETP.NE.AND P0, PT, R40, 0x2, PT ;  /* 0x000000022800780c */ /* 0x000fe20003f05270 */
[----:B------:R-:W-:-:S12]  /*2880*/  IMAD.MOV.U32 R6, RZ, RZ, RZ ;  /* 0x000000ffff067224 */ /* 0x000fd800078e00ff */
[----:B------:R-:W-:Y:S01]  /*2890*/  @!P0 IMAD.MOV.U32 R5, RZ, RZ, RZ ;  /* 0x000000ffff058224 */ /* 0x000fe200078e00ff */
[----:B------:R-:W-:Y:S06]  /*28a0*/  @!P0 BRA `(.L_x_177) ;  /* 0x0000011000d88947 */ /* 0x000fec0003800000 */
[----:B------:R-:W-:Y:S01]  /*28b0*/  ISETP.GE.U32.AND P0, PT, R151, 0x4, PT ;  /* 0x000000049700780c */ /* 0x000fe20003f06070 */
[----:B------:R-:W-:Y:S01]  /*28c0*/  HFMA2.MMA R5, -RZ, RZ, 0, 0 ;  /* 0x00000000ff057435 */ /* 0x000fe200000001ff */
[----:B------:R-:W-:-:S11]  /*28d0*/  IMAD.MOV.U32 R7, RZ, RZ, RZ ;  /* 0x000000ffff077224 */ /* 0x000fd600078e00ff */
[----:B------:R-:W-:Y:S05]  /*28e0*/  @!P0 BRA `(.L_x_177) ;  /* 0x0000011000c88947 */ /* 0x000fea0003800000 */
[----:B------:R-:W-:Y:S01]  /*28f0*/  ISETP.NE.AND P0, PT, R151, 0x4, PT ;  /* 0x000000049700780c */ /* 0x000fe20003f05270 */
[----:B------:R-:W-:Y:S02]  /*2900*/  IMAD.MOV.U32 R8, RZ, RZ, RZ ;  /* 0x000000ffff087224 */ /* 0x000fe400078e00ff */
[----:B------:R-:W-:Y:S02]  /*2910*/  IMAD.MOV.U32 R7, RZ, RZ, RZ ;  /* 0x000000ffff077224 */ /* 0x000fe400078e00ff */
[----:B------:R-:W-:-:S08]  /*2920*/  IMAD.MOV.U32 R5, RZ, RZ, RZ ;  /* 0x000000ffff057224 */ /* 0x000fd000078e00ff */
[----:B------:R-:W-:Y:S05]  /*2930*/  @!P0 BRA `(.L_x_177) ;  /* 0x0000011000b48947 */ /* 0x000fea0003800000 */
[----:B------:R-:W-:Y:S02]  /*2940*/  ISETP.GE.U32.AND P0, PT, R151, 0x6, PT ;  /* 0x000000069700780c */ /* 0x000fe40003f06070 */
[----:B------:R-:W-:Y:S01]  /*2950*/  CS2R R8, SRZ ;  /* 0x0000000000087805 */ /* 0x000fe2000001ff00 */
[----:B------:R-:W-:Y:S02]  /*2960*/  IMAD.MOV.U32 R7, RZ, RZ, RZ ;  /* 0x000000ffff077224 */ /* 0x000fe400078e00ff */
[----:B------:R-:W-:-:S08]  /*2970*/  IMAD.MOV.U32 R5, RZ, RZ, RZ ;  /* 0x000000ffff057224 */ /* 0x000fd000078e00ff */
[----:B------:R-:W-:Y:S05]  /*2980*/  @!P0 BRA `(.L_x_177) ;  /* 0x0000011000a08947 */ /* 0x000fea0003800000 */
[----:B------:R-:W-:Y:S01]  /*2990*/  ISETP.NE.AND P0, PT, R151, 0x6, PT ;  /* 0x000000069700780c */ /* 0x000fe20003f05270 */
[----:B------:R-:W-:Y:S01]  /*29a0*/  IMAD.MOV.U32 R10, RZ, RZ, RZ ;  /* 0x000000ffff0a7224 */ /* 0x000fe200078e00ff */
[----:B------:R-:W-:Y:S02]  /*29b0*/  CS2R R8, SRZ ;  /* 0x0000000000087805 */ /* 0x000fe4000001ff00 */
[----:B------:R-:W-:Y:S01]  /*29c0*/  MOV R7, RZ ;  /* 0x000000ff00077202 */ /* 0x000fe20000000f00 */
[----:B------:R-:W-:-:S08]  /*29d0*/  IMAD.MOV.U32 R5, RZ, RZ, RZ ;  /* 0x000000ffff057224 */ /* 0x000fd000078e00ff */
[----:B------:R-:W-:Y:S05]  /*29e0*/  @!P0 BRA `(.L_x_177) ;  /* 0x0000011000888947 */ /* 0x000fea0003800000 */
[----:B------:R-:W-:Y:S02]  /*29f0*/  ISETP.GE.U32.AND P0, PT, R151, 0x8, PT ;  /* 0x000000089700780c */ /* 0x000fe40003f06070 */
[----:B------:R-:W-:Y:S02]  /*2a00*/  CS2R R10, SRZ ;  /* 0x00000000000a7805 */ /* 0x000fe4000001ff00 */
[----:B------:R-:W-:Y:S01]  /*2a10*/  CS2R R8, SRZ ;  /* 0x0000000000087805 */ /* 0x000fe2000001ff00 */
[----:B------:R-:W-:Y:S02]  /*2a20*/  IMAD.MOV.U32 R7, RZ, RZ, RZ ;  /* 0x000000ffff077224 */ /* 0x000fe400078e00ff */
[----:B------:R-:W-:-:S06]  /*2a30*/  IMAD.MOV.U32 R5, RZ, RZ, RZ ;  /* 0x000000ffff057224 */ /* 0x000fcc00078e00ff */
        /* <DEDUP_REMOVED lines=8> */
[----:B------:R-:W-:Y:S01]  /*2ac0*/  ISETP.GE.U32.AND P0, PT, R151, 0xa, PT ;  /* 0x0000000a9700780c */ /* 0x000fe20003f06070 */
[----:B------:R-:W-:Y:S01]  /*2ad0*/  HFMA2.MMA R7, -RZ, RZ, 0, 0 ;  /* 0x00000000ff077435 */ /* 0x000fe200000001ff */
[----:B------:R-:W-:Y:S02]  /*2ae0*/  CS2R R12, SRZ ;  /* 0x00000000000c7805 */ /* 0x000fe4000001ff00 */
[----:B------:R-:W-:Y:S02]  /*2af0*/  CS2R R10, SRZ ;  /* 0x00000000000a7805 */ /* 0x000fe4000001ff00 */
[----:B------:R-:W-:Y:S01]  /*2b00*/  CS2R R8, SRZ ;  /* 0x0000000000087805 */ /* 0x000fe2000001ff00 */
[----:B------:R-:W-:-:S06]  /*2b10*/  IMAD.MOV.U32 R5, RZ, RZ, RZ ;  /* 0x000000ffff057224 */ /* 0x000fcc00078e00ff */
[----:B------:R-:W-:Y:S05]  /*2b20*/  @!P0 BRA `(.L_x_177) ;  /* 0x0000011000388947 */ /* 0x000fea0003800000 */
[----:B------:R-:W-:Y:S01]  /*2b30*/  ISETP.NE.AND P0, PT, R151, 0xa, PT ;  /* 0x0000000a9700780c */ /* 0x000fe20003f05270 */
[----:B------:R-:W-:Y:S01]  /*2b40*/  IMAD.MOV.U32 R14, RZ, RZ, RZ ;  /* 0x000000ffff0e7224 */ /* 0x000fe200078e00ff */
[----:B------:R-:W-:Y:S02]  /*2b50*/  CS2R R12, SRZ ;  /* 0x00000000000c7805 */ /* 0x000fe4000001ff00 */
[----:B------:R-:W-:Y:S02]  /*2b60*/  CS2R R10, SRZ ;  /* 0x00000000000a7805 */ /* 0x000fe4000001ff00 */
[----:B------:R-:W-:Y:S01]  /*2b70*/  CS2R R8, SRZ ;  /* 0x0000000000087805 */ /* 0x000fe2000001ff00 */
[----:B------:R-:W-:Y:S02]  /*2b80*/  IMAD.MOV.U32 R7, RZ, RZ, RZ ;  /* 0x000000ffff077224 */ /* 0x000fe400078e00ff */
[----:B------:R-:W-:-:S04]  /*2b90*/  IMAD.MOV.U32 R5, RZ, RZ, RZ ;  /* 0x000000ffff057224 */ /* 0x000fc800078e00ff */
        /* <DEDUP_REMOVED lines=9> */
[----:B------:R-:W-:Y:S02]  /*2c30*/  ISETP.NE.AND P0, PT, R151, 0xc, PT ;  /* 0x0000000c9700780c */ /* 0x000fe40003f05270 */
[----:B------:R-:W-:Y:S02]  /*2c40*/  CS2R R14, SRZ ;  /* 0x00000000000e7805 */ /* 0x000fe4000001ff00 */
[----:B------:R-:W-:Y:S02]  /*2c50*/  MOV R16, RZ ;  /* 0x000000ff00107202 */ /* 0x000fe40000000f00 */
        /* <DEDUP_REMOVED lines=2084> */
[----:B------:R-:W-:Y:S01]  /*aea0*/  MOV R7, RZ ;  /* 0x000000ff00077202 */ /* 0x000fe20000000f00 */
        /* <DEDUP_REMOVED lines=2260> */
[----:B------:R-:W-:Y:S01]  /*13bf0*/  FSEL R148, R148, RZ, !P0 ;  /* 0x000000ff94947208 */ /* 0x000fe20004000000 */
[----:B------:R-:W-:-:S07]  /*13c00*/  IMAD.MOV.U32 R5, RZ, RZ, RZ ;  /* 0x000000ffff057224 */ /* 0x000fce00078e00ff */
.L_x_177:
[----:B------:R-:W-:Y:S01]  /*13c10*/  BSSY B1, `(.L_x_178) ;  /* 0x00002ea000017945 */ /* 0x000fe20003800000 */
[----:B------:R-:W-:-:S07]  /*13c20*/  IMAD.MOV.U32 R156, RZ, RZ, RZ ;  /* 0x000000ffff9c7224 */ /* 0x000fce00078e00ff */
.L_x_186:
[----:B------:R-:W0:Y:S01]  /*13c30*/  LDC R153, c[0x0][0x248] ;  /* 0x00009200ff997b82 */ /* 0x000e220000000800 */
[----:B------:R-:W-:Y:S01]  /*13c40*/  ULDC UR4, c[0x0][0x250] ;  /* 0x0000940000047ab9 */ /* 0x000fe20000000800 */
[----:B------:R-:W-:Y:S01]  /*13c50*/  IMAD.MOV.U32 R158, RZ, RZ, RZ ;  /* 0x000000ffff9e7224 */ /* 0x000fe200078e00ff */
[----:B------:R-:W-:Y:S01]  /*13c60*/  MOV R160, RZ ;  /* 0x000000ff00a07202 */ /* 0x000fe20000000f00 */
[----:B------:R-:W-:Y:S01]  /*13c70*/  IMAD R40, R53, UR4, R156 ;  /* 0x0000000435287c24 */ /* 0x000fe2000f8e029c */
[----:B------:R-:W-:-:S03]  /*13c80*/  ULDC UR4, c[0x0][0x258] ;  /* 0x0000960000047ab9 */ /* 0x000fc60000000800 */
[----:B------:R-:W-:-:S05]  /*13c90*/  IMAD R155, R40, UR4, RZ ;  /* 0x00000004289b7c24 */ /* 0x000fca000f8e02ff */
[----:B------:R-:W-:-:S05]  /*13ca0*/  IADD3 R155, P0, R155, R54, RZ ;  /* 0x000000369b9b7210 */ /* 0x000fca0007f1e0ff */
[----:B------:R-:W-:Y:S01]  /*13cb0*/  IMAD.X R159, RZ, RZ, RZ, P0 ;  /* 0x000000ffff9f7224 */ /* 0x000fe200000e06ff */
        /* <DEDUP_REMOVED lines=11> */
.L_x_182:
        /* <DEDUP_REMOVED lines=9> */
[----:B------:R-:W-:-:S04]  /*13e00*/  LEA R46, P1, R40, UR6, 0x2 ;  /* 0x00000006282e7c11 */ /* 0x000fc8000f8210ff */
[----:B------:R-:W-:Y:S02]  /*13e10*/  LEA.HI.X R47, R40, UR7, R41, 0x2, P1 ;  /* 0x00000007282f7c11 */ /* 0x000fe400088f1429 */
[----:B------:R-:W3:Y:S04]  /*13e20*/  LDG.E.CONSTANT R40, desc[UR8][R44.64] ;  /* 0x000000082c287981 */ /* 0x000ee8000c1e9900 */
[----:B------:R-:W3:Y:S04]  /*13e30*/  LDG.E.CONSTANT R41, desc[UR8][R46.64] ;  /* 0x000000082e297981 */ /* 0x000ee8000c1e9900 */
[----:B------:R-:W4:Y:S04]  /*13e40*/  LDG.E.CONSTANT R43, desc[UR8][R46.64+0x8] ;  /* 0x000008082e2b7981 */ /* 0x000f28000c1e9900 */
[----:B------:R-:W5:Y:S01]  /*13e50*/  LDG.E.CONSTANT R161, desc[UR8][R46.64+0xc] ;  /* 0x00000c082ea17981 */ /* 0x000f62000c1e9900 */
[----:B---3--:R-:W-:-:S03]  /*13e60*/  FFMA R40, R41, R40, R160 ;  /* 0x0000002829287223 */ /* 0x008fc600000000a0 */
[----:B------:R-:W2:Y:S04]  /*13e70*/  LDG.E.CONSTANT R41, desc[UR8][R46.64+0x4] ;  /* 0x000004082e297981 */ /* 0x000ea8000c1e9900 */
[----:B------:R0:W4:Y:S04]  /*13e80*/  LDG.E.CONSTANT R160, desc[UR8][R44.64+0x8] ;  /* 0x000008082ca07981 */ /* 0x000128000c1e9900 */
[----:B0-----:R-:W5:Y:S01]  /*13e90*/  LDG.E.CONSTANT R44, desc[UR8][R44.64+0xc] ;  /* 0x00000c082c2c7981 */ /* 0x001f62000c1e9900 */
[----:B--2---:R-:W-:-:S04]  /*13ea0*/  FFMA R40, R41, R42, R40 ;  /* 0x0000002a29287223 */ /* 0x004fc80000000028 */
[----:B----4-:R-:W-:Y:S01]  /*13eb0*/  FFMA R160, R43, R160, R40 ;  /* 0x000000a02ba07223 */ /* 0x010fe20000000028 */
[----:B------:R-:W-:-:S04]  /*13ec0*/  IADD3 R40, R158, 0x4, RZ ;  /* 0x000000049e287810 */ /* 0x000fc80007ffe0ff */
[C---:B------:R-:W-:Y:S02]  /*13ed0*/  IADD3 R41, P1, R40.reuse, R50, RZ ;  /* 0x0000003228297210 */ /* 0x040fe40007f3e0ff */
[----:B------:R-:W-:Y:S02]  /*13ee0*/  IADD3 R43, P2, R40, R155, RZ ;  /* 0x0000009b282b7210 */ /* 0x000fe40007f5e0ff */
[----:B------:R-:W-:Y:S02]  /*13ef0*/  IADD3.X R42, RZ, R49, RZ, P1, !PT ;  /* 0x00000031ff2a7210 */ /* 0x000fe40000ffe4ff */
[----:B------:R-:W-:Y:S01]  /*13f00*/  LEA R40, P1, R41, UR4, 0x2 ;  /* 0x0000000429287c11 */ /* 0x000fe2000f8210ff */
[----:B------:R-:W-:-:S03]  /*13f10*/  IMAD.X R162, RZ, RZ, R159, P2 ;  /* 0x000000ffffa27224 */ /* 0x000fc600010e069f */
[----:B------:R-:W-:Y:S02]  /*13f20*/  LEA.HI.X R41, R41, UR5, R42, 0x2, P1 ;  /* 0x0000000529297c11 */ /* 0x000fe400088f142a */
[----:B------:R-:W-:-:S03]  /*13f30*/  LEA R42, P1, R43, UR6, 0x2 ;  /* 0x000000062b2a7c11 */ /* 0x000fc6000f8210ff */
[----:B------:R-:W2:Y:S01]  /*13f40*/  LDG.E.CONSTANT R46, desc[UR8][R40.64] ;  /* 0x00000008282e7981 */ /* 0x000ea2000c1e9900 */
[----:B------:R-:W-:Y:S01]  /*13f50*/  LEA.HI.X R43, R43, UR7, R162, 0x2, P1 ;  /* 0x000000072b2b7c11 */ /* 0x000fe200088f14a2 */
[----:B-----5:R-:W-:Y:S02]  /*13f60*/  FFMA R160, R161, R44, R160 ;  /* 0x0000002ca1a07223 */ /* 0x020fe400000000a0 */
[----:B------:R-:W3:Y:S04]  /*13f70*/  LDG.E.CONSTANT R162, desc[UR8][R40.64+0x8] ;  /* 0x0000080828a27981 */ /* 0x000ee8000c1e9900 */
[----:B------:R-:W2:Y:S04]  /*13f80*/  LDG.E.CONSTANT R47, desc[UR8][R42.64] ;  /* 0x000000082a2f7981 */ /* 0x000ea8000c1e9900 */
[----:B------:R-:W3:Y:S01]  /*13f90*/  LDG.E.CONSTANT R161, desc[UR8][R42.64+0x8] ;  /* 0x000008082aa17981 */ /* 0x000ee2000c1e9900 */
[----:B------:R-:W-:Y:S01]  /*13fa0*/  IADD3 R44, R158, 0x8, RZ ;  /* 0x000000089e2c7810 */ /* 0x000fe20007ffe0ff */
[----:B--2---:R-:W-:-:S02]  /*13fb0*/  FFMA R46, R47, R46, R160 ;  /* 0x0000002e2f2e7223 */ /* 0x004fc400000000a0 */
[----:B------:R-:W2:Y:S04]  /*13fc0*/  LDG.E.CONSTANT R47, desc[UR8][R42.64+0x4] ;  /* 0x000004082a2f7981 */ /* 0x000ea8000c1e9900 */
[----:B------:R0:W2:Y:S01]  /*13fd0*/  LDG.E.CONSTANT R160, desc[UR8][R40.64+0x4] ;  /* 0x0000040828a07981 */ /* 0x0000a2000c1e9900 */
[----:B------:R-:W-:-:S03]  /*13fe0*/  IADD3 R45, P1, R44, R50, RZ ;  /* 0x000000322c2d7210 */ /* 0x000fc60007f3e0ff */
[----:B0-----:R-:W4:Y:S01]  /*13ff0*/  LDG.E.CONSTANT R40, desc[UR8][R40.64+0xc] ;  /* 0x00000c0828287981 */ /* 0x001f22000c1e9900 */
[----:B--2---:R-:W-:Y:S01]  /*14000*/  FFMA R160, R47, R160, R46 ;  /* 0x000000a02fa07223 */ /* 0x004fe2000000002e */
[----:B------:R-:W-:Y:S01]  /*14010*/  IADD3 R47, P2, R44, R155, RZ ;  /* 0x0000009b2c2f7210 */ /* 0x000fe20007f5e0ff */
[----:B------:R-:W-:Y:S01]  /*14020*/  IMAD.X R46, RZ, RZ, R49, P1 ;  /* 0x000000ffff2e7224 */ /* 0x000fe200008e0631 */
[----:B------:R-:W-:Y:S01]  /*14030*/  LEA R44, P1, R45, UR4, 0x2 ;  /* 0x000000042d2c7c11 */ /* 0x000fe2000f8210ff */
[----:B---3--:R-:W-:Y:S02]  /*14040*/  FFMA R160, R161, R162, R160 ;  /* 0x000000a2a1a07223 */ /* 0x008fe400000000a0 */
[----:B------:R-:W-:Y:S01]  /*14050*/  IMAD.X R162, RZ, RZ, R159, P2 ;  /* 0x000000ffffa27224 */ /* 0x000fe200010e069f */
[----:B------:R-:W-:Y:S01]  /*14060*/  LEA.HI.X R45, R45, UR5, R46, 0x2, P1 ;  /* 0x000000052d2d7c11 */ /* 0x000fe200088f142e */
[----:B------:R0:W4:Y:S01]  /*14070*/  LDG.E.CONSTANT R161, desc[UR8][R42.64+0xc] ;  /* 0x00000c082aa17981 */ /* 0x000122000c1e9900 */
[----:B------:R-:W-:-:S04]  /*14080*/  LEA R46, P1, R47, UR6, 0x2 ;  /* 0x000000062f2e7c11 */ /* 0x000fc8000f8210ff */
[----:B------:R-:W-:Y:S02]  /*14090*/  LEA.HI.X R47, R47, UR7, R162, 0x2, P1 ;  /* 0x000000072f2f7c11 */ /* 0x000fe400088f14a2 */
[----:B------:R-:W2:Y:S04]  /*140a0*/  LDG.E.CONSTANT R162, desc[UR8][R44.64+0x8] ;  /* 0x000008082ca27981 */ /* 0x000ea8000c1e9900 */
[----:B0-----:R-:W3:Y:S04]  /*140b0*/  LDG.E.CONSTANT R42, desc[UR8][R44.64] ;  /* 0x000000082c2a7981 */ /* 0x001ee8000c1e9900 */
[----:B------:R-:W3:Y:S01]  /*140c0*/  LDG.E.CONSTANT R43, desc[UR8][R46.64] ;  /* 0x000000082e2b7981 */ /* 0x000ee2000c1e9900 */
[----:B----4-:R-:W-:-:S03]  /*140d0*/  FFMA R160, R161, R40, R160 ;  /* 0x00000028a1a07223 */ /* 0x010fc600000000a0 */
[----:B------:R-:W2:Y:S01]  /*140e0*/  LDG.E.CONSTANT R161, desc[UR8][R46.64+0x8] ;  /* 0x000008082ea17981 */ /* 0x000ea2000c1e9900 */
[----:B---3--:R-:W-:-:S03]  /*140f0*/  FFMA R42, R43, R42, R160 ;  /* 0x0000002a2b2a7223 */ /* 0x008fc600000000a0 */
[----:B------:R-:W3:Y:S04]  /*14100*/  LDG.E.CONSTANT R43, desc[UR8][R46.64+0x4] ;  /* 0x000004082e2b7981 */ /* 0x000ee8000c1e9900 */
[----:B------:R0:W3:Y:S01]  /*14110*/  LDG.E.CONSTANT R160, desc[UR8][R44.64+0x4] ;  /* 0x000004082ca07981 */ /* 0x0000e2000c1e9900 */
[----:B------:R-:W-:-:S04]  /*14120*/  IADD3 R40, R158, 0xc, RZ ;  /* 0x0000000c9e287810 */ /* 0x000fc80007ffe0ff */
[C---:B------:R-:W-:Y:S01]  /*14130*/  IADD3 R41, P2, R40.reuse, R155, RZ ;  /* 0x0000009b28297210 */ /* 0x040fe20007f5e0ff */
[----:B0-----:R-:W4:Y:S01]  /*14140*/  LDG.E.CONSTANT R44, desc[UR8][R44.64+0xc] ;  /* 0x00000c082c2c7981 */ /* 0x001f22000c1e9900 */
[----:B---3--:R-:W-:Y:S01]  /*14150*/  FFMA R160, R43, R160, R42 ;  /* 0x000000a02ba07223 */ /* 0x008fe2000000002a */
[----:B------:R-:W-:-:S05]  /*14160*/  IADD3 R43, P1, R40, R50, RZ ;  /* 0x00000032282b7210 */ /* 0x000fca0007f3e0ff */
[----:B------:R-:W-:Y:S01]  /*14170*/  IMAD.X R40, RZ, RZ, R49, P1 ;  /* 0x000000ffff287224 */ /* 0x000fe200008e0631 */
[----:B------:R-:W-:Y:S01]  /*14180*/  LEA R42, P1, R43, UR4, 0x2 ;  /* 0x000000042b2a7c11 */ /* 0x000fe2000f8210ff */
[----:B--2---:R-:W-:Y:S01]  /*14190*/  FFMA R160, R161, R162, R160 ;  /* 0x000000a2a1a07223 */ /* 0x004fe200000000a0 */
[----:B------:R-:W-:Y:S01]  /*141a0*/  IMAD.X R162, RZ, RZ, R159, P2 ;  /* 0x000000ffffa27224 */ /* 0x000fe200010e069f */
[----:B------:R0:W4:Y:S01]  /*141b0*/  LDG.E.CONSTANT R161, desc[UR8][R46.64+0xc] ;  /* 0x00000c082ea17981 */ /* 0x000122000c1e9900 */
[----:B------:R-:W-:Y:S02]  /*141c0*/  LEA.HI.X R43, R43, UR5, R40, 0x2, P1 ;  /* 0x000000052b2b7c11 */ /* 0x000fe400088f1428 */
[----:B------:R-:W-:-:S03]  /*141d0*/  LEA R40, P1, R41, UR6, 0x2 ;  /* 0x0000000629287c11 */ /* 0x000fc6000f8210ff */
[----:B------:R-:W2:Y:S01]  /*141e0*/  LDG.E.CONSTANT R164, desc[UR8][R42.64+0xc] ;  /* 0x00000c082aa47981 */ /* 0x000ea2000c1e9900 */
[----:B------:R-:W-:-:S03]  /*141f0*/  LEA.HI.X R41, R41, UR7, R162, 0x2, P1 ;  /* 0x0000000729297c11 */ /* 0x000fc600088f14a2 */
[----:B0-----:R-:W3:Y:S04]  /*14200*/  LDG.E.CONSTANT R46, desc[UR8][R42.64] ;  /* 0x000000082a2e7981 */ /* 0x001ee8000c1e9900 */
[----:B------:R-:W3:Y:S04]  /*14210*/  LDG.E.CONSTANT R47, desc[UR8][R40.64] ;  /* 0x00000008282f7981 */ /* 0x000ee8000c1e9900 */
[----:B------:R-:W5:Y:S04]  /*14220*/  LDG.E.CONSTANT R162, desc[UR8][R42.64+0x8] ;  /* 0x000008082aa27981 */ /* 0x000f68000c1e9900 */
[----:B------:R-:W2:Y:S01]  /*14230*/  LDG.E.CONSTANT R163, desc[UR8][R40.64+0xc] ;  /* 0x00000c0828a37981 */ /* 0x000ea2000c1e9900 */
[----:B----4-:R-:W-:-:S03]  /*14240*/  FFMA R160, R161, R44, R160 ;  /* 0x0000002ca1a07223 */ /* 0x010fc600000000a0 */
[----:B------:R-:W5:Y:S01]  /*14250*/  LDG.E.CONSTANT R161, desc[UR8][R40.64+0x8] ;  /* 0x0000080828a17981 */ /* 0x000f62000c1e9900 */
[----:B---3--:R-:W-:-:S03]  /*14260*/  FFMA R46, R47, R46, R160 ;  /* 0x0000002e2f2e7223 */ /* 0x008fc600000000a0 */
[----:B------:R-:W3:Y:S04]  /*14270*/  LDG.E.CONSTANT R47, desc[UR8][R40.64+0x4] ;  /* 0x00000408282f7981 */ /* 0x000ee8000c1e9900 */
[----:B------:R-:W3:Y:S01]  /*14280*/  LDG.E.CONSTANT R160, desc[UR8][R42.64+0x4] ;  /* 0x000004082aa07981 */ /* 0x000ee2000c1e9900 */
[----:B------:R-:W-:-:S04]  /*14290*/  IADD3 R157, R157, -0x10, RZ ;  /* 0xfffffff09d9d7810 */ /* 0x000fc80007ffe0ff */
[----:B------:R-:W-:Y:S02]  /*142a0*/  ISETP.GT.AND P1, PT, R157, 0xc, PT ;  /* 0x0000000c9d00780c */ /* 0x000fe40003f24270 */
[----:B------:R-:W-:Y:S01]  /*142b0*/  IADD3 R158, R158, 0x10, RZ ;  /* 0x000000109e9e7810 */ /* 0x000fe20007ffe0ff */
[----:B---3--:R-:W-:-:S04]  /*142c0*/  FFMA R46, R47, R160, R46 ;  /* 0x000000a02f2e7223 */ /* 0x008fc8000000002e */
[----:B-----5:R-:W-:-:S04]  /*142d0*/  FFMA R46, R161, R162, R46 ;  /* 0x000000a2a12e7223 */ /* 0x020fc8000000002e */
[----:B--2---:R-:W-:Y:S02]  /*142e0*/  FFMA R160, R163, R164, R46 ;  /* 0x000000a4a3a07223 */ /* 0x004fe4000000002e */
[----:B------:R-:W-:Y:S05]  /*142f0*/  @P1 BRA `(.L_x_182) ;  /* 0xfffffff8009c1947 */ /* 0x000fea000383ffff */
.L_x_181:
[----:B------:R-:W-:-:S13]  /*14300*/  ISETP.GT.AND P1, PT, R157, 0x4, PT ;  /* 0x000000049d00780c */ /* 0x000fda0003f24270 */
[----:B------:R-:W-:Y:S05]  /*14310*/  @!P1 BRA `(.L_x_183) ;  /* 0x0000000000b89947 */ /* 0x000fea0003800000 */
        /* <DEDUP_REMOVED lines=34> */
[----:B------:R-:W3:Y:S04]  /*14540*/  LDG.E.CONSTANT R161, desc[UR8][R40.64+0x8] ;  /* 0x0000080828a17981 */ /* 0x000ee8000c1e9900 */
[----:B------:R-:W4:Y:S04]  /*14550*/  LDG.E.CONSTANT R163, desc[UR8][R40.64+0xc] ;  /* 0x00000c0828a37981 */ /* 0x000f28000c1e9900 */
[----:B------:R-:W4:Y:S01]  /*14560*/  LDG.E.CONSTANT R164, desc[UR8][R42.64+0xc] ;  /* 0x00000c082aa47981 */ /* 0x000f22000c1e9900 */
[----:B--2---:R-:W-:-:S03]  /*14570*/  FFMA R46, R47, R46, R160 ;  /* 0x0000002e2f2e7223 */ /* 0x004fc600000000a0 */
[----:B------:R-:W2:Y:S04]  /*14580*/  LDG.E.CONSTANT R47, desc[UR8][R40.64+0x4] ;  /* 0x00000408282f7981 */ /* 0x000ea8000c1e9900 */
[----:B------:R-:W2:Y:S01]  /*14590*/  LDG.E.CONSTANT R160, desc[UR8][R42.64+0x4] ;  /* 0x000004082aa07981 */ /* 0x000ea2000c1e9900 */
[----:B------:R-:W-:Y:S02]  /*145a0*/  PLOP3.LUT P0, PT, PT, PT, PT, 0x8, 0x0 ;  /* 0x000000000000781c */ /* 0x000fe40003f0e170 */
[----:B------:R-:W-:Y:S02]  /*145b0*/  IADD3 R157, R157, -0x8, RZ ;  /* 0xfffffff89d9d7810 */ /* 0x000fe40007ffe0ff */
[----:B------:R-:W-:Y:S01]  /*145c0*/  IADD3 R158, R158, 0x8, RZ ;  /* 0x000000089e9e7810 */ /* 0x000fe20007ffe0ff */
[----:B--2---:R-:W-:-:S04]  /*145d0*/  FFMA R46, R47, R160, R46 ;  /* 0x000000a02f2e7223 */ /* 0x004fc8000000002e */
[----:B---3--:R-:W-:-:S04]  /*145e0*/  FFMA R46, R161, R162, R46 ;  /* 0x000000a2a12e7223 */ /* 0x008fc8000000002e */
[----:B----4-:R-:W-:-:S07]  /*145f0*/  FFMA R160, R163, R164, R46 ;  /* 0x000000a4a3a07223 */ /* 0x010fce000000002e */
.L_x_183:
[----:B------:R-:W-:-:S13]  /*14600*/  ISETP.NE.OR P0, PT, R157, RZ, P0 ;  /* 0x000000ff9d00720c */ /* 0x000fda0000705670 */
[----:B------:R-:W-:Y:S05]  /*14610*/  @!P0 BRA `(.L_x_179) ;  /* 0x0000000000688947 */ /* 0x000fea0003800000 */
.L_x_180:
        /* <DEDUP_REMOVED lines=14> */
[----:B------:R-:W5:Y:S04]  /*14700*/  LDG.E.CONSTANT R47, desc[UR8][R40.64+0x8] ;  /* 0x00000808282f7981 */ /* 0x000f68000c1e9900 */
[----:B------:R-:W3:Y:S01]  /*14710*/  LDG.E.CONSTANT R161, desc[UR8][R40.64+0xc] ;  /* 0x00000c0828a17981 */ /* 0x000ee2000c1e9900 */
[----:B------:R-:W-:Y:S01]  /*14720*/  IADD3 R157, R157, -0x4, RZ ;  /* 0xfffffffc9d9d7810 */ /* 0x000fe20007ffe0ff */
[----:B----4-:R-:W-:-:S02]  /*14730*/  FFMA R44, R45, R44, R160 ;  /* 0x0000002c2d2c7223 */ /* 0x010fc400000000a0 */
[----:B------:R-:W2:Y:S04]  /*14740*/  LDG.E.CONSTANT R45, desc[UR8][R40.64+0x4] ;  /* 0x00000408282d7981 */ /* 0x000ea8000c1e9900 */
[----:B------:R-:W5:Y:S01]  /*14750*/  LDG.E.CONSTANT R160, desc[UR8][R42.64+0x8] ;  /* 0x000008082aa07981 */ /* 0x000f62000c1e9900 */
[----:B------:R-:W-:Y:S02]  /*14760*/  ISETP.NE.AND P0, PT, R157, RZ, PT ;  /* 0x000000ff9d00720c */ /* 0x000fe40003f05270 */
[----:B------:R-:W-:Y:S01]  /*14770*/  IADD3 R158, R158, 0x4, RZ ;  /* 0x000000049e9e7810 */ /* 0x000fe20007ffe0ff */
[----:B--2---:R-:W-:-:S04]  /*14780*/  FFMA R44, R45, R46, R44 ;  /* 0x0000002e2d2c7223 */ /* 0x004fc8000000002c */
[----:B-----5:R-:W-:-:S04]  /*14790*/  FFMA R160, R47, R160, R44 ;  /* 0x000000a02fa07223 */ /* 0x020fc8000000002c */
[----:B---3--:R-:W-:Y:S02]  /*147a0*/  FFMA R160, R161, R162, R160 ;  /* 0x000000a2a1a07223 */ /* 0x008fe400000000a0 */
[----:B------:R-:W-:Y:S05]  /*147b0*/  @P0 BRA `(.L_x_180) ;  /* 0xfffffffc00980947 */ /* 0x000fea000383ffff */
.L_x_179:
[----:B------:R-:W-:Y:S02]  /*147c0*/  ISETP.NE.AND P1, PT, R2, RZ, PT ;  /* 0x000000ff0200720c */ /* 0x000fe40003f25270 */
[----:B------:R-:W-:-:S11]  /*147d0*/  ISETP.NE.AND P0, PT, R151, RZ, PT ;  /* 0x000000ff9700720c */ /* 0x000fd60003f05270 */
[----:B------:R-:W-:Y:S05]  /*147e0*/  @!P1 BRA `(.L_x_184) ;  /* 0x0000000000589947 */ /* 0x000fea0003800000 */
[C---:B------:R-:W-:Y:S01]  /*147f0*/  IADD3 R41, P1, R158.reuse, R50, RZ ;  /* 0x000000329e297210 */ /* 0x040fe20007f3e0ff */
[----:B------:R-:W-:Y:S01]  /*14800*/  ULDC.64 UR4, c[0x0][0x210] ;  /* 0x0000840000047ab9 */ /* 0x000fe20000000a00 */
[----:B------:R-:W-:Y:S02]  /*14810*/  IADD3 R158, P2, R158, R155, RZ ;  /* 0x0000009b9e9e7210 */ /* 0x000fe40007f5e0ff */
[----:B------:R-:W-:Y:S02]  /*14820*/  IADD3.X R42, RZ, R49, RZ, P1, !PT ;  /* 0x00000031ff2a7210 */ /* 0x000fe40000ffe4ff */
[----:B------:R-:W-:Y:S01]  /*14830*/  LEA R40, P1, R41, UR4, 0x2 ;  /* 0x0000000429287c11 */ /* 0x000fe2000f8210ff */
[----:B------:R-:W-:-:S03]  /*14840*/  IMAD.X R43, RZ, RZ, R159, P2 ;  /* 0x000000ffff2b7224 */ /* 0x000fc600010e069f */
[----:B------:R-:W-:Y:S01]  /*14850*/  LEA.HI.X R41, R41, UR5, R42, 0x2, P1 ;  /* 0x0000000529297c11 */ /* 0x000fe200088f142a */
[----:B------:R-:W-:Y:S02]  /*14860*/  ULDC.64 UR4, c[0x0][0x218] ;  /* 0x0000860000047ab9 */ /* 0x000fe40000000a00 */
[C---:B------:R-:W-:Y:S02]  /*14870*/  LEA R42, P1, R158.reuse, UR4, 0x2 ;  /* 0x000000049e2a7c11 */ /* 0x040fe4000f8210ff */
[----:B------:R-:W2:Y:S02]  /*14880*/  LDG.E.CONSTANT R44, desc[UR8][R40.64] ;  /* 0x00000008282c7981 */ /* 0x000ea4000c1e9900 */
        /* <DEDUP_REMOVED lines=12> */
.L_x_184:
[----:B------:R-:W-:Y:S05]  /*14950*/  @!P0 BRA `(.L_x_185) ;  /* 0x0000002000488947 */ /* 0x000fea0003800000 */
[----:B------:R-:W-:Y:S01]  /*14960*/  IADD3 R155, P1, R154, R155, RZ ;  /* 0x0000009b9a9b7210 */ /* 0x000fe20007f3e0ff */
[----:B------:R-:W-:-:S04]  /*14970*/  ULDC.64 UR4, c[0x0][0x220] ;  /* 0x0000880000047ab9 */ /* 0x000fc80000000a00 */
[----:B------:R-:W-:Y:S01]  /*14980*/  IMAD.X R42, RZ, RZ, R159, P1 ;  /* 0x000000ffff2a7224 */ /* 0x000fe200008e069f */
[----:B------:R-:W-:Y:S01]  /*14990*/  LEA R40, P1, R155, UR4, 0x2 ;  /* 0x000000049b287c11 */ /* 0x000fe2000f8210ff */
[----:B------:R-:W-:-:S03]  /*149a0*/  ULDC UR4, c[0x0][0x264] ;  /* 0x0000990000047ab9 */ /* 0x000fc60000000800 */
[----:B------:R-:W-:-:S05]  /*149b0*/  LEA.HI.X R41, R155, UR5, R42, 0x2, P1 ;  /* 0x000000059b297c11 */ /* 0x000fca00088f142a */
[----:B------:R-:W2:Y:S01]  /*149c0*/  LDG.E.CONSTANT R43, desc[UR8][R40.64] ;  /* 0x00000008282b7981 */ /* 0x000ea2000c1e9900 */
[----:B------:R-:W-:Y:S02]  /*149d0*/  IMAD.IADD R42, R156, 0x1, -R48 ;  /* 0x000000019c2a7824 */ /* 0x000fe400078e0a30 */
[----:B------:R-:W-:Y:S01]  /*149e0*/  FMUL R45, R160, UR4 ;  /* 0x00000004a02d7c20 */ /* 0x000fe20008400000 */
[----:B------:R-:W-:Y:S02]  /*149f0*/  ISETP.NE.AND P1, PT, R151, 0x1, PT ;  /* 0x000000019700780c */ /* 0x000fe40003f25270 */
[----:B------:R-:W-:-:S05]  /*14a00*/  I2FP.F32.S32 R42, R42 ;  /* 0x0000002a002a7245 */ /* 0x000fca0000201400 */
[----:B------:R-:W-:Y:S01]  /*14a10*/  FFMA R42, R42, R52, R45 ;  /* 0x000000342a2a7223 */ /* 0x000fe2000000002d */
[----:B------:R-:W-:-:S03]  /*14a20*/  IMAD.MOV.U32 R45, RZ, RZ, 0x3bbb989d ;  /* 0x3bbb989dff2d7424 */ /* 0x000fc600078e00ff */
[----:B------:R-:W-:-:S04]  /*14a30*/  FADD R42, -R55, R42 ;  /* 0x0000002a372a7221 */ /* 0x000fc80000000100 */
[----:B------:R-:W-:Y:S01]  /*14a40*/  FFMA.SAT R44, R42, R45, 0.5 ;  /* 0x3f0000002a2c7423 */ /* 0x000fe2000000202d */
[----:B------:R-:W-:-:S04]  /*14a50*/  IMAD.MOV.U32 R45, RZ, RZ, 0x437c0000 ;  /* 0x437c0000ff2d7424 */ /* 0x000fc800078e00ff */
[----:B------:R-:W-:-:S04]  /*14a60*/  FFMA.RM R44, R44, R45, 12582913 ;  /* 0x4b4000012c2c7423 */ /* 0x000fc8000000402d */
[----:B------:R-:W-:-:S04]  /*14a70*/  FADD R45, R44, -12583039 ;  /* 0xcb40007f2c2d7421 */ /* 0x000fc80000000000 */
[----:B------:R-:W-:-:S04]  /*14a80*/  FFMA R45, R42, 1.4426950216293334961, -R45 ;  /* 0x3fb8aa3b2a2d7823 */ /* 0x000fc8000000082d */
[----:B------:R-:W-:Y:S01]  /*14a90*/  FFMA R45, R42, 1.925963033500011079e-08, R45 ;  /* 0x32a570602a2d7823 */ /* 0x000fe2000000002d */
[----:B------:R-:W-:-:S05]  /*14aa0*/  SHF.L.U32 R42, R44, 0x17, RZ ;  /* 0x000000172c2a7819 */ /* 0x000fca00000006ff */
[----:B------:R-:W0:Y:S02]  /*14ab0*/  MUFU.EX2 R45, R45 ;  /* 0x0000002d002d7308 */ /* 0x000e240000000800 */
[----:B0-----:R-:W-:-:S04]  /*14ac0*/  FMUL R42, R42, R45 ;  /* 0x0000002d2a2a7220 */ /* 0x001fc80000400000 */
        /* <DEDUP_REMOVED lines=507> */
.L_x_185:
[----:B------:R-:W-:-:S04]  /*16a80*/  IADD3 R156, R156, 0x1, RZ ;  /* 0x000000019c9c7810 */ /* 0x000fc80007ffe0ff */
[----:B------:R-:W-:-:S13]  /*16a90*/  ISETP.GE.U32.AND P1, PT, R156, R51, PT ;  /* 0x000000339c00720c */ /* 0x000fda0003f26070 */
[----:B------:R-:W-:Y:S05]  /*16aa0*/  @!P1 BRA `(.L_x_186) ;  /* 0xffffffd000609947 */ /* 0x000fea000383ffff */
[----:B------:R-:W-:Y:S05]  /*16ab0*/  BSYNC B1 ;  /* 0x0000000000017941 */ /* 0x000fea0003800000 */
.L_x_178:
        /* <DEDUP_REMOVED lines=10> */
[----:B0-----:R-:W-:Y:S01]  /*16b60*/  FMUL R43, R6, R150 ;  /* 0x00000096062b7220 */ /* 0x001fe20000400000 */
[----:B------:R-:W-:-:S04]  /*16b70*/  ISETP.NE.AND P0, PT, R151, 0x2, PT ;  /* 0x000000029700780c */ /* 0x000fc80003f05270 */
[----:B------:R0:W-:Y:S09]  /*16b80*/  STG.E desc[UR8][R40.64+0x4], R43 ;  /* 0x0000042b28007986 */ /* 0x0001f2000c101908 */
[----:B------:R-:W-:Y:S05]  /*16b90*/  @!P0 BRA `(.L_x_187) ;  /* 0x0000001c00d48947 */ /* 0x000fea0003800000 */
[----:B0-----:R-:W-:Y:S01]  /*16ba0*/  FMUL R43, R7, R150 ;  /* 0x00000096072b7220 */ /* 0x001fe20000400000 */
[----:B------:R-:W-:-:S04]  /*16bb0*/  ISETP.GE.U32.AND P0, PT, R151, 0x4, PT ;  /* 0x000000049700780c */ /* 0x000fc80003f06070 */
[----:B------:R0:W-:Y:S09]  /*16bc0*/  STG.E desc[UR8][R40.64+0x8], R43 ;  /* 0x0000082b28007986 */ /* 0x0001f2000c101908 */
        /* <DEDUP_REMOVED lines=493> */
[----:B------:R-:W-:Y:S01]  /*18aa0*/  ISETP.GE.U32.AND P0, PT, R151, 0x80, PT ;  /* 0x000000809700780c */ /* 0x000fe20003f06070 */
[----:B0-----:R-:W-:-:S05]  /*18ab0*/  FMUL R43, R147, R150 ;  /* 0x00000096932b7220 */ /* 0x001fca0000400000 */
[----:B------:R0:W-:Y:S07]  /*18ac0*/  STG.E desc[UR8][R40.64+0x1f8], R43 ;  /* 0x0001f82b28007986 */ /* 0x0001ee000c101908 */
[----:B------:R-:W-:-:S05]  /*18ad0*/  @P0 FMUL R45, R148, R150 ;  /* 0x00000096942d0220 */ /* 0x000fca0000400000 */
[----:B------:R0:W-:Y:S02]  /*18ae0*/  @P0 STG.E desc[UR8][R40.64+0x1fc], R45 ;  /* 0x0001fc2d28000986 */ /* 0x0001e4000c101908 */
.L_x_187:
[----:B------:R-:W-:-:S04]  /*18af0*/  IADD3 R154, R154, 0x80, RZ ;  /* 0x000000809a9a7810 */ /* 0x000fc80007ffe0ff */
[----:B------:R-:W-:-:S13]  /*18b00*/  ISETP.GE.U32.AND P0, PT, R154, R153, PT ;  /* 0x000000999a00720c */ /* 0x000fda0003f06070 */
[----:B------:R-:W-:Y:S05]  /*18b10*/  @!P0 BRA `(.L_x_188) ;  /* 0xfffffe9c00308947 */ /* 0x000fea000383ffff */
[----:B------:R-:W-:Y:S02]  /*18b20*/  ULDC.64 UR4, c[0x0][0x230] ;  /* 0x00008c0000047ab9 */ /* 0x000fe40000000a00 */
[----:B------:R-:W-:-:S04]  /*18b30*/  ISETP.NE.U32.AND P0, PT, RZ, UR4, PT ;  /* 0x00000004ff007c0c */ /* 0x000fc8000bf05070 */
[----:B------:R-:W-:-:S13]  /*18b40*/  ISETP.NE.AND.EX P0, PT, RZ, UR5, PT, P0 ;  /* 0x00000005ff007c0c */ /* 0x000fda000bf05300 */
[----:B------:R-:W-:Y:S05]  /*18b50*/  @!P0 BRA `(.L_x_189) ;  /* 0x0000003400b88947 */ /* 0x000fea0003800000 */
[C---:B------:R-:W-:Y:S01]  /*18b60*/  FMUL R4, R149.reuse, 8388608 ;  /* 0x4b00000095047820 */ /* 0x040fe20000400000 */
[----:B------:R-:W-:Y:S01]  /*18b70*/  FSETP.GEU.AND P0, PT, R149, 1.175494350822287508e-38, PT ;  /* 0x008000009500780b */ /* 0x000fe20003f0e000 */
[----:B0-----:R-:W-:-:S03]  /*18b80*/  IMAD.MOV.U32 R41, RZ, RZ, 0x3e055027 ;  /* 0x3e055027ff297424 */ /* 0x001fc600078e00ff */
[----:B------:R-:W-:-:S04]  /*18b90*/  FSEL R149, R4, R149, !P0 ;  /* 0x0000009504957208 */ /* 0x000fc80004000000 */
[C---:B------:R-:W-:Y:S02]  /*18ba0*/  IADD3 R3, R149.reuse, -0x3f2aaaab, RZ ;  /* 0xc0d5555595037810 */ /* 0x040fe40007ffe0ff */
[----:B------:R-:W-:Y:S02]  /*18bb0*/  ISETP.GE.U32.AND P1, PT, R149, 0x7f800000, PT ;  /* 0x7f8000009500780c */ /* 0x000fe40003f26070 */
[----:B------:R-:W-:-:S05]  /*18bc0*/  LOP3.LUT R4, R3, 0xff800000, RZ, 0xc0, !PT ;  /* 0xff80000003047812 */ /* 0x000fca00078ec0ff */
[----:B------:R-:W-:Y:S01]  /*18bd0*/  IMAD.IADD R3, R149, 0x1, -R4 ;  /* 0x0000000195037824 */ /* 0x000fe200078e0a04 */
[----:B------:R-:W-:-:S03]  /*18be0*/  I2FP.F32.S32 R4, R4 ;  /* 0x0000000400047245 */ /* 0x000fc60000201400 */
[----:B------:R-:W-:-:S04]  /*18bf0*/  FADD R42, R3, -1 ;  /* 0xbf800000032a7421 */ /* 0x000fc80000000000 */
[C---:B------:R-:W-:Y:S02]  /*18c00*/  FFMA R3, R42.reuse, -R41, 0.14084610342979431152 ;  /* 0x3e1039f62a037423 */ /* 0x040fe40000000829 */
[----:B------:R-:W0:Y:S02]  /*18c10*/  LDC.64 R40, c[0x0][0x230] ;  /* 0x00008c00ff287b82 */ /* 0x000e240000000a00 */
[----:B------:R-:W-:-:S04]  /*18c20*/  FFMA R3, R42, R3, -0.12148627638816833496 ;  /* 0xbdf8cdcc2a037423 */ /* 0x000fc80000000003 */
[----:B------:R-:W-:-:S04]  /*18c30*/  FFMA R3, R42, R3, 0.13980610668659210205 ;  /* 0x3e0f29552a037423 */ /* 0x000fc80000000003 */
[----:B------:R-:W-:-:S04]  /*18c40*/  FFMA R3, R42, R3, -0.16684235632419586182 ;  /* 0xbe2ad8b92a037423 */ /* 0x000fc80000000003 */
[----:B------:R-:W-:-:S04]  /*18c50*/  FFMA R3, R42, R3, 0.20012299716472625732 ;  /* 0x3e4ced0b2a037423 */ /* 0x000fc80000000003 */
[----:B------:R-:W-:-:S04]  /*18c60*/  FFMA R3, R42, R3, -0.24999669194221496582 ;  /* 0xbe7fff222a037423 */ /* 0x000fc80000000003 */
[----:B------:R-:W-:Y:S01]  /*18c70*/  FFMA R3, R42, R3, 0.33333182334899902344 ;  /* 0x3eaaaa782a037423 */ /* 0x000fe20000000003 */
[----:B0-----:R-:W-:-:S04]  /*18c80*/  IMAD.WIDE.U32 R40, R152, 0x4, R40 ;  /* 0x0000000498287825 */ /* 0x001fc800078e0028 */
[C---:B------:R-:W-:Y:S01]  /*18c90*/  FFMA R43, R42.reuse, R3, -0.5 ;  /* 0xbf0000002a2b7423 */ /* 0x040fe20000000003 */
[----:B------:R-:W-:Y:S02]  /*18ca0*/  FSEL R3, RZ, -23, P0 ;  /* 0xc1b80000ff037808 */ /* 0x000fe40000000000 */
[----:B------:R-:W-:Y:S01]  /*18cb0*/  FSETP.NEU.AND P0, PT, R149, RZ, PT ;  /* 0x000000ff9500720b */ /* 0x000fe20003f0d000 */
[----:B------:R-:W-:Y:S02]  /*18cc0*/  FMUL R43, R42, R43 ;  /* 0x0000002b2a2b7220 */ /* 0x000fe40000400000 */
[----:B------:R-:W-:Y:S01]  /*18cd0*/  FFMA R3, R4, 1.1920928955078125e-07, R3 ;  /* 0x3400000004037823 */ /* 0x000fe20000000003 */
[----:B------:R-:W-:Y:S02]  /*18ce0*/  @P1 IMAD.MOV.U32 R4, RZ, RZ, 0x7f800000 ;  /* 0x7f800000ff041424 */ /* 0x000fe400078e00ff */
[----:B------:R-:W-:-:S04]  /*18cf0*/  FFMA R42, R42, R43, R42 ;  /* 0x0000002b2a2a7223 */ /* 0x000fc8000000002a */
[----:B------:R-:W-:Y:S01]  /*18d00*/  FFMA R3, R3, 0.69314718246459960938, R42 ;  /* 0x3f31721803037823 */ /* 0x000fe2000000002a */
[----:B------:R-:W-:-:S05]  /*18d10*/  @P1 FFMA R3, R149, R4, +INF ;  /* 0x7f80000095031423 */ /* 0x000fca0000000004 */
[----:B------:R-:W-:-:S05]  /*18d20*/  FSEL R4, R3, -INF , P0 ;  /* 0xff80000003047808 */ /* 0x000fca0000000000 */
[----:B------:R-:W-:-:S05]  /*18d30*/  FADD R55, R55, R4 ;  /* 0x0000000437377221 */ /* 0x000fca0000000000 */
[----:B------:R0:W-:Y:S01]  /*18d40*/  STG.E desc[UR8][R40.64], R55 ;  /* 0x0000003728007986 */ /* 0x0001e2000c101908 */
[----:B------:R-:W-:Y:S05]  /*18d50*/  BRA `(.L_x_189) ;  /* 0x0000003400387947 */ /* 0x000fea0003800000 */
.L_x_156:
        /* <DEDUP_REMOVED lines=11> */
.L_x_193:
        /* <DEDUP_REMOVED lines=15> */
.L_x_192:
        /* <DEDUP_REMOVED lines=10> */
.L_x_194:
[----:B------:R-:W-:-:S13]  /*18fa0*/  ISETP.NE.OR P0, PT, R40, RZ, P0 ;  /* 0x000000ff2800720c */ /* 0x000fda0000705670 */
[----:B------:R-:W-:Y:S05]  /*18fb0*/  @!P0 BRA `(.L_x_190) ;  /* 0x0000000000188947 */ /* 0x000fea0003800000 */
.L_x_191:
[----:B------:R-:W-:Y:S01]  /*18fc0*/  IADD3 R40, R40, -0x4, RZ ;  /* 0xfffffffc28287810 */ /* 0x000fe20007ffe0ff */
[----:B------:R-:W-:Y:S02]  /*18fd0*/  ULEA UR5, UR4, UR10, 0x2 ;  /* 0x0000000a04057291 */ /* 0x000fe4000f8e103f */
[----:B------:R-:W-:Y:S01]  /*18fe0*/  UIADD3 UR4, UR4, 0x4, URZ ;  /* 0x0000000404047890 */ /* 0x000fe2000fffe03f */
[----:B------:R-:W-:-:S06]  /*18ff0*/  ISETP.NE.AND P0, PT, R40, RZ, PT ;  /* 0x000000ff2800720c */ /* 0x000fcc0003f05270 */
[----:B------:R-:W-:Y:S07]  /*19000*/  STL.128 [UR5], RZ ;  /* 0x000000ffff007987 */ /* 0x000fee0008100c05 */
[----:B-----5:R-:W-:Y:S05]  /*19010*/  @P0 BRA `(.L_x_191) ;  /* 0xfffffffc00e80947 */ /* 0x020fea000383ffff */
.L_x_190:
        /* <DEDUP_REMOVED lines=11> */
.L_x_195:
[----:B------:R-:W-:Y:S01]  /*190d0*/  BSSY B1, `(.L_x_196) ;  /* 0x00001db000017945 */ /* 0x000fe20003800000 */
[----:B------:R-:W-:Y:S02]  /*190e0*/  IMAD.MOV.U32 R154, RZ, RZ, RZ ;  /* 0x000000ffff9a7224 */ /* 0x000fe400078e00ff */
[----:B------:R-:W-:-:S07]  /*190f0*/  IMAD.MOV.U32 R150, RZ, RZ, RZ ;  /* 0x000000ffff967224 */ /* 0x000fce00078e00ff */
.L_x_209:
[----:B------:R-:W-:Y:S01]  /*19100*/  ULDC UR4, c[0x0][0x250] ;  /* 0x0000940000047ab9 */ /* 0x000fe20000000800 */
[----:B------:R-:W-:Y:S02]  /*19110*/  IMAD.MOV.U32 R153, RZ, RZ, RZ ;  /* 0x000000ffff997224 */ /* 0x000fe400078e00ff */
[----:B------:R-:W-:Y:S01]  /*19120*/  IMAD R40, R53, UR4, R154 ;  /* 0x0000000435287c24 */ /* 0x000fe2000f8e029a */
[----:B------:R-:W-:Y:S01]  /*19130*/  ULDC UR4, c[0x0][0x258] ;  /* 0x0000960000047ab9 */ /* 0x000fe20000000800 */
[----:B0-----:R-:W-:Y:S02]  /*19140*/  IMAD.MOV.U32 R156, RZ, RZ, RZ ;  /* 0x000000ffff9c7224 */ /* 0x001fe400078e00ff */
[----:B------:R-:W-:-:S05]  /*19150*/  IMAD R55, R40, UR4, RZ ;  /* 0x0000000428377c24 */ /* 0x000fca000f8e02ff */
[----:B------:R-:W-:-:S05]  /*19160*/  IADD3 R55, P0, R55, R54, RZ ;  /* 0x0000003637377210 */ /* 0x000fca0007f1e0ff */
[----:B------:R-:W-:Y:S01]  /*19170*/  IMAD.X R155, RZ, RZ, RZ, P0 ;  /* 0x000000ffff9b7224 */ /* 0x000fe200000e06ff */
[----:B------:R-:W-:Y:S07]  /*19180*/  @!P1 BRA `(.L_x_197) ;  /* 0x0000000800bc9947 */ /* 0x000fee0003800000 */
[----:B------:R-:W-:Y:S01]  /*19190*/  ULDC UR4, c[0x0][0x248] ;  /* 0x0000920000047ab9 */ /* 0x000fe20000000800 */
[----:B------:R-:W-:Y:S01]  /*191a0*/  HFMA2.MMA R156, -RZ, RZ, 0, 0 ;  /* 0x00000000ff9c7435 */ /* 0x000fe200000001ff */
[----:B------:R-:W-:Y:S01]  /*191b0*/  IADD3 R151, -R2, UR4, RZ ;  /* 0x0000000402977c10 */ /* 0x000fe2000fffe1ff */
[----:B------:R-:W-:-:S03]  /*191c0*/  IMAD.MOV.U32 R153, RZ, RZ, RZ ;  /* 0x000000ffff997224 */ /* 0x000fc600078e00ff */
[----:B------:R-:W-:-:S13]  /*191d0*/  ISETP.GT.AND P0, PT, R151, RZ, PT ;  /* 0x000000ff9700720c */ /* 0x000fda0003f04270 */
[----:B------:R-:W-:Y:S05]  /*191e0*/  @!P0 BRA `(.L_x_198) ;  /* 0x00000008003c8947 */ /* 0x000fea0003800000 */
[----:B------:R-:W-:Y:S02]  /*191f0*/  ISETP.GT.AND P3, PT, R151, 0xc, PT ;  /* 0x0000000c9700780c */ /* 0x000fe40003f64270 */
[----:B------:R-:W-:-:S11]  /*19200*/  PLOP3.LUT P0, PT, PT, PT, PT, 0x80, 0x0 ;  /* 0x000000000000781c */ /* 0x000fd60003f0f070 */
[----:B------:R-:W-:Y:S05]  /*19210*/  @!P3 BRA `(.L_x_199) ;  /* 0x000000040068b947 */ /* 0x000fea0003800000 */
[----:B------:R-:W-:-:S13]  /*19220*/  PLOP3.LUT P0, PT, PT, PT, PT, 0x8, 0x0 ;  /* 0x000000000000781c */ /* 0x000fda0003f0e170 */
.L_x_200:
        /* <DEDUP_REMOVED lines=16> */
[----:B0-----:R-:W3:Y:S04]  /*19330*/  LDG.E.CONSTANT R46, desc[UR8][R46.64+0xc] ;  /* 0x00000c082e2e7981 */ /* 0x001ee8000c1e9900 */
[----:B-1----:R0:W3:Y:S01]  /*19340*/  LDG.E.CONSTANT R45, desc[UR8][R44.64+0xc] ;  /* 0x00000c082c2d7981 */ /* 0x0020e2000c1e9900 */
        /* <DEDUP_REMOVED lines=19> */
[----:B------:R-:W-:-:S03]  /*19480*/  FFMA R156, R45, R46, R156 ;  /* 0x0000002e2d9c7223 */ /* 0x000fc6000000009c */
[C---:B------:R-:W-:Y:S01]  /*19490*/  IADD3 R47, P3, R44.reuse, R50, RZ ;  /* 0x000000322c2f7210 */ /* 0x040fe20007f7e0ff */
[----:B-1----:R0:W4:Y:S01]  /*194a0*/  LDG.E.CONSTANT R41, desc[UR8][R40.64+0xc] ;  /* 0x00000c0828297981 */ /* 0x002122000c1e9900 */
[----:B------:R-:W-:Y:S02]  /*194b0*/  IADD3 R45, P4, R44, R55, RZ ;  /* 0x000000372c2d7210 */ /* 0x000fe40007f9e0ff */
[----:B------:R-:W-:Y:S01]  /*194c0*/  IADD3.X R44, RZ, R49, RZ, P3, !PT ;  /* 0x00000031ff2c7210 */ /* 0x000fe20001ffe4ff */
[----:B------:R-:W4:Y:S01]  /*194d0*/  LDG.E.CONSTANT R42, desc[UR8][R42.64+0xc] ;  /* 0x00000c082a2a7981 */ /* 0x000f22000c1e9900 */
[----:B------:R-:W-:-:S04]  /*194e0*/  LEA R46, P3, R47, UR4, 0x2 ;  /* 0x000000042f2e7c11 */ /* 0x000fc8000f8610ff */
        /* <DEDUP_REMOVED lines=14> */
[----:B------:R-:W-:-:S03]  /*195d0*/  FFMA R156, R41, R42, R156 ;  /* 0x0000002a299c7223 */ /* 0x000fc6000000009c */
[C---:B------:R-:W-:Y:S01]  /*195e0*/  IADD3 R43, P3, R40.reuse, R50, RZ ;  /* 0x00000032282b7210 */ /* 0x040fe20007f7e0ff */
[----:B-1----:R-:W4:Y:S01]  /*195f0*/  LDG.E.CONSTANT R45, desc[UR8][R44.64+0xc] ;  /* 0x00000c082c2d7981 */ /* 0x002f22000c1e9900 */
[----:B------:R-:W-:-:S03]  /*19600*/  IADD3 R41, P4, R40, R55, RZ ;  /* 0x0000003728297210 */ /* 0x000fc60007f9e0ff */
[----:B------:R-:W-:Y:S01]  /*19610*/  IMAD.X R40, RZ, RZ, R49, P3 ;  /* 0x000000ffff287224 */ /* 0x000fe200018e0631 */
[C---:B------:R-:W-:Y:S01]  /*19620*/  LEA R42, P3, R43.reuse, UR4, 0x2 ;  /* 0x000000042b2a7c11 */ /* 0x040fe2000f8610ff */
[----:B------:R-:W4:Y:S03]  /*19630*/  LDG.E.CONSTANT R46, desc[UR8][R46.64+0xc] ;  /* 0x00000c082e2e7981 */ /* 0x000f26000c1e9900 */
[----:B------:R-:W-:Y:S02]  /*19640*/  LEA.HI.X R43, R43, UR5, R40, 0x2, P3 ;  /* 0x000000052b2b7c11 */ /* 0x000fe400098f1428 */
[----:B------:R-:W-:-:S03]  /*19650*/  LEA R40, P3, R41, UR6, 0x2 ;  /* 0x0000000629287c11 */ /* 0x000fc6000f8610ff */
[----:B------:R-:W4:Y:S01]  /*19660*/  LDG.E.CONSTANT R164, desc[UR8][R42.64+0xc] ;  /* 0x00000c082aa47981 */ /* 0x000f22000c1e9900 */
[----:B---3--:R-:W-:Y:S01]  /*19670*/  FFMA R156, R157, R158, R156 ;  /* 0x0000009e9d9c7223 */ /* 0x008fe2000000009c */
[----:B------:R-:W-:-:S05]  /*19680*/  IMAD.X R158, RZ, RZ, R155, P4 ;  /* 0x000000ffff9e7224 */ /* 0x000fca00020e069b */
        /* <DEDUP_REMOVED lines=11> */
[----:B------:R-:W-:-:S03]  /*19740*/  FFMA R156, R45, R46, R156 ;  /* 0x0000002e2d9c7223 */ /* 0x000fc6000000009c */
[----:B------:R-:W-:Y:S02]  /*19750*/  ISETP.GT.AND P3, PT, R151, 0xc, PT ;  /* 0x0000000c9700780c */ /* 0x000fe40003f64270 */
[----:B------:R-:W-:Y:S01]  /*19760*/  IADD3 R153, R153, 0x10, RZ ;  /* 0x0000001099997810 */ /* 0x000fe20007ffe0ff */
[----:B---3--:R-:W-:-:S04]  /*19770*/  FFMA R156, R157, R158, R156 ;  /* 0x0000009e9d9c7223 */ /* 0x008fc8000000009c */
[----:B--2---:R-:W-:-:S04]  /*19780*/  FFMA R156, R159, R160, R156 ;  /* 0x000000a09f9c7223 */ /* 0x004fc8000000009c */
[----:B----4-:R-:W-:-:S04]  /*19790*/  FFMA R156, R161, R162, R156 ;  /* 0x000000a2a19c7223 */ /* 0x010fc8000000009c */
[----:B------:R-:W-:Y:S01]  /*197a0*/  FFMA R156, R163, R164, R156 ;  /* 0x000000a4a39c7223 */ /* 0x000fe2000000009c */
[----:B------:R-:W-:Y:S06]  /*197b0*/  @P3 BRA `(.L_x_200) ;  /* 0xfffffff8009c3947 */ /* 0x000fec000383ffff */
.L_x_199:
        /* <DEDUP_REMOVED lines=25> */
[----:B------:R-:W-:Y:S02]  /*19950*/  IADD3 R43, P0, R40, R50, RZ ;  /* 0x00000032282b7210 */ /* 0x000fe40007f1e0ff */
[----:B------:R-:W-:Y:S02]  /*19960*/  IADD3.X R42, RZ, R155, RZ, P3, !PT ;  /* 0x0000009bff2a7210 */ /* 0x000fe40001ffe4ff */
        /* <DEDUP_REMOVED lines=9> */
[----:B------:R-:W4:Y:S04]  /*19a00*/  LDG.E.CONSTANT R159, desc[UR8][R40.64+0x8] ;  /* 0x00000808289f7981 */ /* 0x000f28000c1e9900 */
[----:B------:R-:W4:Y:S04]  /*19a10*/  LDG.E.CONSTANT R160, desc[UR8][R42.64+0x8] ;  /* 0x000008082aa07981 */ /* 0x000f28000c1e9900 */
[----:B------:R-:W4:Y:S04]  /*19a20*/  LDG.E.CONSTANT R161, desc[UR8][R40.64+0xc] ;  /* 0x00000c0828a17981 */ /* 0x000f28000c1e9900 */
[----:B------:R-:W4:Y:S01]  /*19a30*/  LDG.E.CONSTANT R162, desc[UR8][R42.64+0xc] ;  /* 0x00000c082aa27981 */ /* 0x000f22000c1e9900 */
[----:B------:R-:W-:-:S02]  /*19a40*/  PLOP3.LUT P0, PT, PT, PT, PT, 0x8, 0x0 ;  /* 0x000000000000781c */ /* 0x000fc40003f0e170 */
[----:B------:R-:W-:Y:S02]  /*19a50*/  IADD3 R151, R151, -0x8, RZ ;  /* 0xfffffff897977810 */ /* 0x000fe40007ffe0ff */
[----:B------:R-:W-:Y:S01]  /*19a60*/  IADD3 R153, R153, 0x8, RZ ;  /* 0x0000000899997810 */ /* 0x000fe20007ffe0ff */
[----:B--2---:R-:W-:-:S04]  /*19a70*/  FFMA R156, R157, R158, R156 ;  /* 0x0000009e9d9c7223 */ /* 0x004fc8000000009c */
[----:B---3--:R-:W-:-:S04]  /*19a80*/  FFMA R44, R45, R44, R156 ;  /* 0x0000002c2d2c7223 */ /* 0x008fc8000000009c */
[----:B----4-:R-:W-:-:S04]  /*19a90*/  FFMA R44, R47, R46, R44 ;  /* 0x0000002e2f2c7223 */ /* 0x010fc8000000002c */
[----:B------:R-:W-:-:S04]  /*19aa0*/  FFMA R44, R159, R160, R44 ;  /* 0x000000a09f2c7223 */ /* 0x000fc8000000002c */
[----:B------:R-:W-:-:S07]  /*19ab0*/  FFMA R156, R161, R162, R44 ;  /* 0x000000a2a19c7223 */ /* 0x000fce000000002c */
.L_x_201:
[----:B------:R-:W-:-:S13]  /*19ac0*/  ISETP.NE.OR P0, PT, R151, RZ, P0 ;  /* 0x000000ff9700720c */ /* 0x000fda0000705670 */
[----:B------:R-:W-:Y:S05]  /*19ad0*/  @!P0 BRA `(.L_x_197) ;  /* 0x0000000000688947 */ /* 0x000fea0003800000 */
.L_x_198:
        /* <DEDUP_REMOVED lines=14> */
[----:B------:R-:W2:Y:S04]  /*19bc0*/  LDG.E.CONSTANT R45, desc[UR8][R40.64] ;  /* 0x00000008282d7981 */ /* 0x000ea8000c1e9900 */
[----:B------:R-:W3:Y:S04]  /*19bd0*/  LDG.E.CONSTANT R47, desc[UR8][R40.64+0x4] ;  /* 0x00000408282f7981 */ /* 0x000ee8000c1e9900 */
[----:B------:R-:W4:Y:S04]  /*19be0*/  LDG.E.CONSTANT R157, desc[UR8][R40.64+0x8] ;  /* 0x00000808289d7981 */ /* 0x000f28000c1e9900 */
        /* <DEDUP_REMOVED lines=9> */
.L_x_197:
[----:B------:R-:W-:Y:S01]  /*19c80*/  IMAD.IADD R151, R154, 0x1, -R48 ;  /* 0x000000019a977824 */ /* 0x000fe200078e0a30 */
[----:B------:R-:W-:Y:S06]  /*19c90*/  @!P2 BRA `(.L_x_202) ;  /* 0x000000000058a947 */ /* 0x000fec0003800000 */
[C---:B------:R-:W-:Y:S01]  /*19ca0*/  IADD3 R41, P0, R153.reuse, R50, RZ ;  /* 0x0000003299297210 */ /* 0x040fe20007f1e0ff */
[----:B------:R-:W-:Y:S01]  /*19cb0*/  ULDC.64 UR4, c[0x0][0x210] ;  /* 0x0000840000047ab9 */ /* 0x000fe20000000a00 */
[----:B------:R-:W-:-:S03]  /*19cc0*/  IADD3 R153, P3, R153, R55, RZ ;  /* 0x0000003799997210 */ /* 0x000fc60007f7e0ff */
[----:B------:R-:W-:Y:S01]  /*19cd0*/  IMAD.X R42, RZ, RZ, R49, P0 ;  /* 0x000000ffff2a7224 */ /* 0x000fe200000e0631 */
[C---:B------:R-:W-:Y:S02]  /*19ce0*/  LEA R40, P0, R41.reuse, UR4, 0x2 ;  /* 0x0000000429287c11 */ /* 0x040fe4000f8010ff */
[----:B------:R-:W-:Y:S02]  /*19cf0*/  IADD3.X R44, RZ, R155, RZ, P3, !PT ;  /* 0x0000009bff2c7210 */ /* 0x000fe40001ffe4ff */
[----:B------:R-:W-:Y:S01]  /*19d00*/  LEA.HI.X R41, R41, UR5, R42, 0x2, P0 ;  /* 0x0000000529297c11 */ /* 0x000fe200080f142a */
[----:B------:R-:W-:Y:S02]  /*19d10*/  ULDC.64 UR4, c[0x0][0x218] ;  /* 0x0000860000047ab9 */ /* 0x000fe40000000a00 */
        /* <DEDUP_REMOVED lines=14> */
.L_x_202:
[----:B------:R-:W-:Y:S01]  /*19e00*/  ULDC UR4, c[0x0][0x264] ;  /* 0x0000990000047ab9 */ /* 0x000fe20000000800 */
[----:B------:R-:W-:Y:S01]  /*19e10*/  I2FP.F32.S32 R40, R151 ;  /* 0x0000009700287245 */ /* 0x000fe20000201400 */
[----:B------:R-:W-:Y:S01]  /*19e20*/  FMUL R41, R156, UR4 ;  /* 0x000000049c297c20 */ /* 0x000fe20008400000 */
[----:B------:R-:W-:Y:S02]  /*19e30*/  IMAD.MOV.U32 R46, RZ, RZ, 0x3bbb989d ;  /* 0x3bbb989dff2e7424 */ /* 0x000fe400078e00ff */
[----:B------:R-:W-:Y:S02]  /*19e40*/  IMAD.MOV.U32 R47, RZ, RZ, 0x437c0000 ;  /* 0x437c0000ff2f7424 */ /* 0x000fe400078e00ff */
[----:B-----5:R-:W-:-:S05]  /*19e50*/  FFMA R42, R40, R52, R41 ;  /* 0x00000034282a7223 */ /* 0x020fca0000000029 */
[----:B------:R-:W-:-:S04]  /*19e60*/  FSETP.GT.AND P0, PT, R42, R149, PT ;  /* 0x000000952a00720b */ /* 0x000fc80003f04000 */
[----:B------:R-:W-:-:S05]  /*19e70*/  FSEL R40, R42, R149, P0 ;  /* 0x000000952a287208 */ /* 0x000fca0000000000 */
[----:B------:R-:W-:Y:S01]  /*19e80*/  FADD R43, R42, -R40 ;  /* 0x800000282a2b7221 */ /* 0x000fe20000000000 */
[----:B------:R-:W-:Y:S01]  /*19e90*/  FADD R41, -R40, R149 ;  /* 0x0000009528297221 */ /* 0x000fe20000000100 */
[----:B------:R-:W-:Y:S02]  /*19ea0*/  MOV R149, R40 ;  /* 0x0000002800957202 */ /* 0x000fe40000000f00 */
[-C--:B------:R-:W-:Y:S01]  /*19eb0*/  FFMA.SAT R44, R43, R46.reuse, 0.5 ;  /* 0x3f0000002b2c7423 */ /* 0x080fe2000000202e */
[----:B------:R-:W-:-:S03]  /*19ec0*/  FFMA.SAT R42, R41, R46, 0.5 ;  /* 0x3f000000292a7423 */ /* 0x000fc6000000202e */
[-C--:B------:R-:W-:Y:S01]  /*19ed0*/  FFMA.RM R45, R44, R47.reuse, 12582913 ;  /* 0x4b4000012c2d7423 */ /* 0x080fe2000000402f */
[----:B------:R-:W-:-:S03]  /*19ee0*/  FFMA.RM R42, R42, R47, 12582913 ;  /* 0x4b4000012a2a7423 */ /* 0x000fc6000000402f */
[----:B------:R-:W-:-:S04]  /*19ef0*/  FADD R44, R45, -12583039 ;  /* 0xcb40007f2d2c7421 */ /* 0x000fc80000000000 */
[----:B------:R-:W-:-:S04]  /*19f00*/  FFMA R44, R43, 1.4426950216293334961, -R44 ;  /* 0x3fb8aa3b2b2c7823 */ /* 0x000fc8000000082c */
[----:B------:R-:W-:Y:S01]  /*19f10*/  FFMA R47, R43, 1.925963033500011079e-08, R44 ;  /* 0x32a570602b2f7823 */ /* 0x000fe2000000002c */
[C---:B------:R-:W-:Y:S01]  /*19f20*/  FADD R44, R42.reuse, -12583039 ;  /* 0xcb40007f2a2c7421 */ /* 0x040fe20000000000 */
[----:B------:R-:W-:Y:S02]  /*19f30*/  IMAD.SHL.U32 R43, R42, 0x800000, RZ ;  /* 0x008000002a2b7824 */ /* 0x000fe400078e00ff */
[----:B------:R-:W-:Y:S02]  /*19f40*/  IMAD.MOV.U32 R42, RZ, RZ, RZ ;  /* 0x000000ffff2a7224 */ /* 0x000fe400078e00ff */
[C---:B------:R-:W-:Y:S01]  /*19f50*/  FFMA R44, R41.reuse, 1.4426950216293334961, -R44 ;  /* 0x3fb8aa3b292c7823 */ /* 0x040fe2000000082c */
[----:B------:R-:W0:Y:S03]  /*19f60*/  MUFU.EX2 R47, R47 ;  /* 0x0000002f002f7308 */ /* 0x000e260000000800 */
[----:B------:R-:W-:Y:S01]  /*19f70*/  FFMA R41, R41, 1.925963033500011079e-08, R44 ;  /* 0x32a5706029297823 */ /* 0x000fe2000000002c */
[----:B------:R-:W-:-:S04]  /*19f80*/  IMAD.SHL.U32 R44, R45, 0x800000, RZ ;  /* 0x008000002d2c7824 */ /* 0x000fc800078e00ff */
        /* <DEDUP_REMOVED lines=13> */
.L_x_206:
[----:B------:R-:W-:Y:S01]  /*1a060*/  IADD3 R41, P3, R42, R55, RZ ;  /* 0x000000372a297210 */ /* 0x000fe20007f7e0ff */
[----:B------:R-:W-:-:S04]  /*1a070*/  ULDC.64 UR4, c[0x0][0x220] ;  /* 0x0000880000047ab9 */ /* 0x000fc80000000a00 */
[----:B0-----:R-:W-:Y:S01]  /*1a080*/  IMAD.X R46, RZ, RZ, R155, P3 ;  /* 0x000000ffff2e7224 */ /* 0x001fe200018e069b */
[----:B------:R-:W-:-:S04]  /*1a090*/  LEA R40, P3, R41, UR4, 0x2 ;  /* 0x0000000429287c11 */ /* 0x000fc8000f8610ff */
[----:B------:R-:W-:Y:S02]  /*1a0a0*/  LEA.HI.X R41, R41, UR5, R46, 0x2, P3 ;  /* 0x0000000529297c11 */ /* 0x000fe400098f142e */
[----:B------:R-:W-:-:S03]  /*1a0b0*/  LEA R46, R42, UR10, 0x2 ;  /* 0x0000000a2a2e7c11 */ /* 0x000fc6000f8e10ff */
[----:B------:R-:W2:Y:S04]  /*1a0c0*/  LDG.E.CONSTANT R47, desc[UR8][R40.64] ;  /* 0x00000008282f7981 */ /* 0x000ea8000c1e9900 */
[----:B------:R-:W3:Y:S04]  /*1a0d0*/  LDL R156, [R46] ;  /* 0x000000002e9c7983 */ /* 0x000ee80000100800 */
[----:B------:R-:W4:Y:S04]  /*1a0e0*/  LDG.E.CONSTANT R151, desc[UR8][R40.64+0x4] ;  /* 0x0000040828977981 */ /* 0x000f28000c1e9900 */
[----:B------:R-:W5:Y:S04]  /*1a0f0*/  LDL R159, [R46+0x4] ;  /* 0x000004002e9f7983 */ /* 0x000f680000100800 */
[----:B------:R-:W5:Y:S04]  /*1a100*/  LDG.E.CONSTANT R153, desc[UR8][R40.64+0x8] ;  /* 0x0000080828997981 */ /* 0x000f68000c1e9900 */
[----:B------:R-:W5:Y:S04]  /*1a110*/  LDL R161, [R46+0x8] ;  /* 0x000008002ea17983 */ /* 0x000f680000100800 */
[----:B------:R0:W5:Y:S04]  /*1a120*/  LDG.E.CONSTANT R157, desc[UR8][R40.64+0xc] ;  /* 0x00000c08289d7981 */ /* 0x000168000c1e9900 */
[----:B------:R-:W5:Y:S01]  /*1a130*/  LDL R163, [R46+0xc] ;  /* 0x00000c002ea37983 */ /* 0x000f620000100800 */
[----:B--2---:R-:W-:-:S04]  /*1a140*/  FMUL R158, R44, R47 ;  /* 0x0000002f2c9e7220 */ /* 0x004fc80000400000 */
[----:B---3--:R-:W-:Y:S01]  /*1a150*/  FFMA R47, R43, R156, R158 ;  /* 0x0000009c2b2f7223 */ /* 0x008fe2000000009e */
[----:B----4-:R-:W-:-:S04]  /*1a160*/  FMUL R156, R44, R151 ;  /* 0x000000972c9c7220 */ /* 0x010fc80000400000 */
[----:B-----5:R-:W-:Y:S01]  /*1a170*/  FFMA R151, R43, R159, R156 ;  /* 0x0000009f2b977223 */ /* 0x020fe2000000009c */
[----:B------:R-:W-:Y:S01]  /*1a180*/  IADD3 R156, R42, 0x4, RZ ;  /* 0x000000042a9c7810 */ /* 0x000fe20007ffe0ff */
[----:B------:R-:W-:-:S03]  /*1a190*/  FMUL R158, R44, R153 ;  /* 0x000000992c9e7220 */ /* 0x000fc60000400000 */
[----:B0-----:R-:W-:Y:S01]  /*1a1a0*/  IADD3 R41, P3, R156, R55, RZ ;  /* 0x000000379c297210 */ /* 0x001fe20007f7e0ff */
[----:B------:R-:W-:-:S04]  /*1a1b0*/  FFMA R153, R43, R161, R158 ;  /* 0x000000a12b997223 */ /* 0x000fc8000000009e */
[----:B------:R-:W-:Y:S01]  /*1a1c0*/  IMAD.X R158, RZ, RZ, R155, P3 ;  /* 0x000000ffff9e7224 */ /* 0x000fe200018e069b */
[----:B------:R-:W-:Y:S01]  /*1a1d0*/  LEA R40, P3, R41, UR4, 0x2 ;  /* 0x0000000429287c11 */ /* 0x000fe2000f8610ff */
[----:B------:R-:W-:-:S03]  /*1a1e0*/  FMUL R160, R44, R157 ;  /* 0x0000009d2ca07220 */ /* 0x000fc60000400000 */
[----:B------:R-:W-:Y:S01]  /*1a1f0*/  LEA.HI.X R41, R41, UR5, R158, 0x2, P3 ;  /* 0x0000000529297c11 */ /* 0x000fe200098f149e */
[----:B------:R0:W-:Y:S01]  /*1a200*/  STL [R46], R47 ;  /* 0x0000002f2e007387 */ /* 0x0001e20000100800 */
[----:B------:R-:W-:-:S03]  /*1a210*/  FFMA R157, R43, R163, R160 ;  /* 0x000000a32b9d7223 */ /* 0x000fc600000000a0 */
[----:B------:R-:W2:Y:S04]  /*1a220*/  LDG.E.CONSTANT R159, desc[UR8][R40.64] ;  /* 0x00000008289f7981 */ /* 0x000ea8000c1e9900 */
[----:B------:R-:W3:Y:S01]  /*1a230*/  LDG.E.CONSTANT R161, desc[UR8][R40.64+0x4] ;  /* 0x0000040828a17981 */ /* 0x000ee2000c1e9900 */
[----:B0-----:R-:W-:-:S03]  /*1a240*/  LEA R47, R156, UR10, 0x2 ;  /* 0x0000000a9c2f7c11 */ /* 0x001fc6000f8e10ff */
[----:B------:R0:W-:Y:S04]  /*1a250*/  STL [R46+0x4], R151 ;  /* 0x000004972e007387 */ /* 0x0001e80000100800 */
[----:B------:R1:W-:Y:S04]  /*1a260*/  STL [R46+0x8], R153 ;  /* 0x000008992e007387 */ /* 0x0003e80000100800 */
[----:B------:R3:W-:Y:S04]  /*1a270*/  STL [R46+0xc], R157 ;  /* 0x00000c9d2e007387 */ /* 0x0007e80000100800 */
[----:B------:R-:W4:Y:S04]  /*1a280*/  LDL R156, [R47] ;  /* 0x000000002f9c7983 */ /* 0x000f280000100800 */
[----:B------:R-:W5:Y:S04]  /*1a290*/  LDL R164, [R47+0x4] ;  /* 0x000004002fa47983 */ /* 0x000f680000100800 */
[----:B------:R-:W5:Y:S04]  /*1a2a0*/  LDG.E.CONSTANT R163, desc[UR8][R40.64+0x8] ;  /* 0x0000080828a37981 */ /* 0x000f68000c1e9900 */
[----:B------:R2:W5:Y:S04]  /*1a2b0*/  LDG.E.CONSTANT R165, desc[UR8][R40.64+0xc] ;  /* 0x00000c0828a57981 */ /* 0x000568000c1e9900 */
[----:B0-----:R-:W5:Y:S04]  /*1a2c0*/  LDL R151, [R47+0x8] ;  /* 0x000008002f977983 */ /* 0x001f680000100800 */
[----:B-1----:R-:W5:Y:S01]  /*1a2d0*/  LDL R153, [R47+0xc] ;  /* 0x00000c002f997983 */ /* 0x002f620000100800 */
[C---:B--2---:R-:W-:Y:S01]  /*1a2e0*/  FMUL R158, R44.reuse, R159 ;  /* 0x0000009f2c9e7220 */ /* 0x044fe20000400000 */
[----:B---3--:R-:W-:-:S03]  /*1a2f0*/  FMUL R46, R44, R161 ;  /* 0x000000a12c2e7220 */ /* 0x008fc60000400000 */
[C---:B----4-:R-:W-:Y:S01]  /*1a300*/  FFMA R156, R43.reuse, R156, R158 ;  /* 0x0000009c2b9c7223 */ /* 0x050fe2000000009e */
[----:B-----5:R-:W-:Y:S01]  /*1a310*/  FFMA R158, R43, R164, R46 ;  /* 0x000000a42b9e7223 */ /* 0x020fe2000000002e */
[----:B------:R-:W-:-:S04]  /*1a320*/  IADD3 R46, R42, 0x8, RZ ;  /* 0x000000082a2e7810 */ /* 0x000fc80007ffe0ff */
[----:B------:R-:W-:Y:S01]  /*1a330*/  IADD3 R41, P3, R46, R55, RZ ;  /* 0x000000372e297210 */ /* 0x000fe20007f7e0ff */
[----:B------:R-:W-:-:S04]  /*1a340*/  FMUL R160, R44, R163 ;  /* 0x000000a32ca07220 */ /* 0x000fc80000400000 */
[----:B------:R-:W-:Y:S01]  /*1a350*/  IMAD.X R164, RZ, RZ, R155, P3 ;  /* 0x000000ffffa47224 */ /* 0x000fe200018e069b */
[----:B------:R-:W-:Y:S01]  /*1a360*/  LEA R40, P3, R41, UR4, 0x2 ;  /* 0x0000000429287c11 */ /* 0x000fe2000f8610ff */
[----:B------:R-:W-:-:S03]  /*1a370*/  FMUL R162, R44, R165 ;  /* 0x000000a52ca27220 */ /* 0x000fc60000400000 */
[----:B------:R-:W-:Y:S01]  /*1a380*/  LEA.HI.X R41, R41, UR5, R164, 0x2, P3 ;  /* 0x0000000529297c11 */ /* 0x000fe200098f14a4 */
[C---:B------:R-:W-:Y:S01]  /*1a390*/  FFMA R160, R43.reuse, R151, R160 ;  /* 0x000000972ba07223 */ /* 0x040fe200000000a0 */
[----:B------:R-:W-:Y:S01]  /*1a3a0*/  FFMA R162, R43, R153, R162 ;  /* 0x000000992ba27223 */ /* 0x000fe200000000a2 */
[----:B------:R-:W-:Y:S02]  /*1a3b0*/  LEA R46, R46, UR10, 0x2 ;  /* 0x0000000a2e2e7c11 */ /* 0x000fe4000f8e10ff */
[----:B------:R-:W2:Y:S04]  /*1a3c0*/  LDG.E.CONSTANT R151, desc[UR8][R40.64] ;  /* 0x0000000828977981 */ /* 0x000ea8000c1e9900 */
[----:B------:R0:W-:Y:S04]  /*1a3d0*/  STL [R47], R156 ;  /* 0x0000009c2f007387 */ /* 0x0001e80000100800 */
[----:B------:R2:W-:Y:S04]  /*1a3e0*/  STL [R47+0x4], R158 ;  /* 0x0000049e2f007387 */ /* 0x0005e80000100800 */
[----:B------:R-:W-:Y:S04]  /*1a3f0*/  STL [R47+0x8], R160 ;  /* 0x000008a02f007387 */ /* 0x000fe80000100800 */
[----:B------:R1:W-:Y:S04]  /*1a400*/  STL [R47+0xc], R162 ;  /* 0x00000ca22f007387 */ /* 0x0003e80000100800 */
[----:B0-----:R-:W1:Y:S04]  /*1a410*/  LDL R156, [R46] ;  /* 0x000000002e9c7983 */ /* 0x001e680000100800 */
[----:B------:R-:W3:Y:S04]  /*1a420*/  LDG.E.CONSTANT R153, desc[UR8][R40.64+0x4] ;  /* 0x0000040828997981 */ /* 0x000ee8000c1e9900 */
[----:B------:R-:W4:Y:S04]  /*1a430*/  LDL R161, [R46+0x4] ;  /* 0x000004002ea17983 */ /* 0x000f280000100800 */
[----:B------:R-:W5:Y:S04]  /*1a440*/  LDG.E.CONSTANT R157, desc[UR8][R40.64+0x8] ;  /* 0x00000808289d7981 */ /* 0x000f68000c1e9900 */
[----:B------:R-:W5:Y:S04]  /*1a450*/  LDL R163, [R46+0x8] ;  /* 0x000008002ea37983 */ /* 0x000f680000100800 */
[----:B------:R0:W5:Y:S04]  /*1a460*/  LDG.E.CONSTANT R159, desc[UR8][R40.64+0xc] ;  /* 0x00000c08289f7981 */ /* 0x000168000c1e9900 */
[----:B------:R-:W5:Y:S01]  /*1a470*/  LDL R165, [R46+0xc] ;  /* 0x00000c002ea57983 */ /* 0x000f620000100800 */
[----:B--2---:R-:W-:-:S04]  /*1a480*/  FMUL R158, R44, R151 ;  /* 0x000000972c9e7220 */ /* 0x004fc80000400000 */
[----:B-1----:R-:W-:Y:S01]  /*1a490*/  FFMA R47, R43, R156, R158 ;  /* 0x0000009c2b2f7223 */ /* 0x002fe2000000009e */
[----:B---3--:R-:W-:-:S04]  /*1a4a0*/  FMUL R156, R44, R153 ;  /* 0x000000992c9c7220 */ /* 0x008fc80000400000 */
[----:B----4-:R-:W-:Y:S01]  /*1a4b0*/  FFMA R151, R43, R161, R156 ;  /* 0x000000a12b977223 */ /* 0x010fe2000000009c */
[----:B------:R-:W-:Y:S01]  /*1a4c0*/  IADD3 R156, R42, 0xc, RZ ;  /* 0x0000000c2a9c7810 */ /* 0x000fe20007ffe0ff */
[----:B-----5:R-:W-:-:S03]  /*1a4d0*/  FMUL R158, R44, R157 ;  /* 0x0000009d2c9e7220 */ /* 0x020fc60000400000 */
        /* <DEDUP_REMOVED lines=9> */
[----:B------:R1:W-:Y:S01]  /*1a570*/  STL [R46+0x4], R151 ;  /* 0x000004972e007387 */ /* 0x0003e20000100800 */
[----:B0-----:R-:W-:-:S03]  /*1a580*/  LEA R47, R156, UR10, 0x2 ;  /* 0x0000000a9c2f7c11 */ /* 0x001fc6000f8e10ff */
[----:B------:R-:W-:Y:S04]  /*1a590*/  STL [R46+0x8], R153 ;  /* 0x000008992e007387 */ /* 0x000fe80000100800 */
[----:B------:R0:W-:Y:S04]  /*1a5a0*/  STL [R46+0xc], R157 ;  /* 0x00000c9d2e007387 */ /* 0x0001e80000100800 */
[----:B------:R-:W3:Y:S04]  /*1a5b0*/  LDL R156, [R47] ;  /* 0x000000002f9c7983 */ /* 0x000ee80000100800 */
[----:B------:R-:W0:Y:S04]  /*1a5c0*/  LDG.E.CONSTANT R161, desc[UR8][R40.64+0x4] ;  /* 0x0000040828a17981 */ /* 0x000e28000c1e9900 */
[----:B------:R-:W4:Y:S04]  /*1a5d0*/  LDG.E.CONSTANT R163, desc[UR8][R40.64+0x8] ;  /* 0x0000080828a37981 */ /* 0x000f28000c1e9900 */
[----:B------:R-:W5:Y:S04]  /*1a5e0*/  LDG.E.CONSTANT R165, desc[UR8][R40.64+0xc] ;  /* 0x00000c0828a57981 */ /* 0x000f68000c1e9900 */
[----:B------:R-:W5:Y:S04]  /*1a5f0*/  LDL R162, [R47+0x4] ;  /* 0x000004002fa27983 */ /* 0x000f680000100800 */
[----:B------:R-:W5:Y:S04]  /*1a600*/  LDL R164, [R47+0x8] ;  /* 0x000008002fa47983 */ /* 0x000f680000100800 */
[----:B-1----:R-:W5:Y:S01]  /*1a610*/  LDL R151, [R47+0xc] ;  /* 0x00000c002f977983 */ /* 0x002f620000100800 */
[----:B------:R-:W-:-:S04]  /*1a620*/  IADD3 R45, R45, -0x10, RZ ;  /* 0xfffffff02d2d7810 */ /* 0x000fc80007ffe0ff */
[----:B------:R-:W-:Y:S02]  /*1a630*/  ISETP.GT.AND P3, PT, R45, 0xc, PT ;  /* 0x0000000c2d00780c */ /* 0x000fe40003f64270 */
[----:B------:R-:W-:Y:S01]  /*1a640*/  IADD3 R42, R42, 0x10, RZ ;  /* 0x000000102a2a7810 */ /* 0x000fe20007ffe0ff */
[----:B--2---:R-:W-:-:S04]  /*1a650*/  FMUL R158, R44, R159 ;  /* 0x0000009f2c9e7220 */ /* 0x004fc80000400000 */
[C---:B---3--:R-:W-:Y:S01]  /*1a660*/  FFMA R156, R43.reuse, R156, R158 ;  /* 0x0000009c2b9c7223 */ /* 0x048fe2000000009e */
[C---:B0-----:R-:W-:Y:S01]  /*1a670*/  FMUL R46, R44.reuse, R161 ;  /* 0x000000a12c2e7220 */ /* 0x041fe20000400000 */
[C---:B----4-:R-:W-:Y:S01]  /*1a680*/  FMUL R158, R44.reuse, R163 ;  /* 0x000000a32c9e7220 */ /* 0x050fe20000400000 */
[----:B-----5:R-:W-:Y:S02]  /*1a690*/  FMUL R160, R44, R165 ;  /* 0x000000a52ca07220 */ /* 0x020fe40000400000 */
[C---:B------:R-:W-:Y:S01]  /*1a6a0*/  FFMA R46, R43.reuse, R162, R46 ;  /* 0x000000a22b2e7223 */ /* 0x040fe2000000002e */
[C---:B------:R-:W-:Y:S01]  /*1a6b0*/  FFMA R158, R43.reuse, R164, R158 ;  /* 0x000000a42b9e7223 */ /* 0x040fe2000000009e */
[----:B------:R-:W-:Y:S01]  /*1a6c0*/  FFMA R160, R43, R151, R160 ;  /* 0x000000972ba07223 */ /* 0x000fe200000000a0 */
[----:B------:R0:W-:Y:S04]  /*1a6d0*/  STL [R47], R156 ;  /* 0x0000009c2f007387 */ /* 0x0001e80000100800 */
[----:B------:R0:W-:Y:S04]  /*1a6e0*/  STL [R47+0x4], R46 ;  /* 0x0000042e2f007387 */ /* 0x0001e80000100800 */
[----:B------:R0:W-:Y:S04]  /*1a6f0*/  STL [R47+0x8], R158 ;  /* 0x0000089e2f007387 */ /* 0x0001e80000100800 */
[----:B------:R0:W-:Y:S01]  /*1a700*/  STL [R47+0xc], R160 ;  /* 0x00000ca02f007387 */ /* 0x0001e20000100800 */
[----:B------:R-:W-:Y:S05]  /*1a710*/  @P3 BRA `(.L_x_206) ;  /* 0xfffffff800503947 */ /* 0x000fea000383ffff */
.L_x_205:
[----:B------:R-:W-:-:S13]  /*1a720*/  ISETP.GT.AND P3, PT, R45, 0x4, PT ;  /* 0x000000042d00780c */ /* 0x000fda0003f64270 */
[----:B------:R-:W-:Y:S05]  /*1a730*/  @!P3 BRA `(.L_x_207) ;  /* 0x0000000000dcb947 */ /* 0x000fea0003800000 */
        /* <DEDUP_REMOVED lines=21> */
[----:B------:R-:W-:-:S03]  /*1a890*/  FFMA R153, R43, R161, R158 ;  /* 0x000000a12b997223 */ /* 0x000fc6000000009e */
[----:B------:R-:W-:Y:S02]  /*1a8a0*/  IADD3.X R158, RZ, R155, RZ, P0, !PT ;  /* 0x0000009bff9e7210 */ /* 0x000fe400007fe4ff */
        /* <DEDUP_REMOVED lines=17> */
[----:B------:R-:W-:-:S02]  /*1a9c0*/  PLOP3.LUT P0, PT, PT, PT, PT, 0x8, 0x0 ;  /* 0x000000000000781c */ /* 0x000fc40003f0e170 */
[----:B------:R-:W-:Y:S02]  /*1a9d0*/  IADD3 R45, R45, -0x8, RZ ;  /* 0xfffffff82d2d7810 */ /* 0x000fe40007ffe0ff */
        /* <DEDUP_REMOVED lines=12> */
[----:B------:R0:W-:Y:S02]  /*1aaa0*/  STL [R47+0xc], R160 ;  /* 0x00000ca02f007387 */ /* 0x0001e40000100800 */
.L_x_207:
[----:B------:R-:W-:-:S13]  /*1aab0*/  ISETP.NE.OR P0, PT, R45, RZ, P0 ;  /* 0x000000ff2d00720c */ /* 0x000fda0000705670 */
[----:B------:R-:W-:Y:S05]  /*1aac0*/  @!P0 BRA `(.L_x_203) ;  /* 0x0000000000788947 */ /* 0x000fea0003800000 */
.L_x_204:
        /* <DEDUP_REMOVED lines=9> */
[----:B------:R-:W5:Y:S04]  /*1ab60*/  LDG.E.CONSTANT R153, desc[UR8][R40.64+0x8] ;  /* 0x0000080828997981 */ /* 0x000f68000c1e9900 */
[----:B------:R-:W5:Y:S04]  /*1ab70*/  LDG.E.CONSTANT R157, desc[UR8][R40.64+0xc] ;  /* 0x00000c08289d7981 */ /* 0x000f68000c1e9900 */
[----:B------:R-:W5:Y:S04]  /*1ab80*/  LDL R158, [R46+0x4] ;  /* 0x000004002e9e7983 */ /* 0x000f680000100800 */
[----:B------:R-:W5:Y:S04]  /*1ab90*/  LDL R160, [R46+0x8] ;  /* 0x000008002ea07983 */ /* 0x000f680000100800 */
[----:B------:R-:W5:Y:S01]  /*1aba0*/  LDL R162, [R46+0xc] ;  /* 0x00000c002ea27983 */ /* 0x000f620000100800 */
[----:B------:R-:W-:-:S04]  /*1abb0*/  IADD3 R45, R45, -0x4, RZ ;  /* 0xfffffffc2d2d7810 */ /* 0x000fc80007ffe0ff */
[----:B------:R-:W-:Y:S02]  /*1abc0*/  ISETP.NE.AND P0, PT, R45, RZ, PT ;  /* 0x000000ff2d00720c */ /* 0x000fe40003f05270 */
[----:B------:R-:W-:Y:S01]  /*1abd0*/  IADD3 R42, R42, 0x4, RZ ;  /* 0x000000042a2a7810 */ /* 0x000fe20007ffe0ff */
[----:B--2---:R-:W-:-:S04]  /*1abe0*/  FMUL R164, R44, R47 ;  /* 0x0000002f2ca47220 */ /* 0x004fc80000400000 */
[C---:B---3--:R-:W-:Y:S01]  /*1abf0*/  FFMA R47, R43.reuse, R156, R164 ;  /* 0x0000009c2b2f7223 */ /* 0x048fe200000000a4 */
[C---:B----4-:R-:W-:Y:S01]  /*1ac00*/  FMUL R156, R44.reuse, R151 ;  /* 0x000000972c9c7220 */ /* 0x050fe20000400000 */
[C---:B-----5:R-:W-:Y:S01]  /*1ac10*/  FMUL R151, R44.reuse, R153 ;  /* 0x000000992c977220 */ /* 0x060fe20000400000 */
[----:B------:R-:W-:Y:S02]  /*1ac20*/  FMUL R153, R44, R157 ;  /* 0x0000009d2c997220 */ /* 0x000fe40000400000 */
[C---:B------:R-:W-:Y:S01]  /*1ac30*/  FFMA R41, R43.reuse, R158, R156 ;  /* 0x0000009e2b297223 */ /* 0x040fe2000000009c */
[C---:B------:R-:W-:Y:S01]  /*1ac40*/  FFMA R151, R43.reuse, R160, R151 ;  /* 0x000000a02b977223 */ /* 0x040fe20000000097 */
[----:B------:R-:W-:Y:S01]  /*1ac50*/  FFMA R153, R43, R162, R153 ;  /* 0x000000a22b997223 */ /* 0x000fe20000000099 */
[----:B------:R0:W-:Y:S04]  /*1ac60*/  STL [R46], R47 ;  /* 0x0000002f2e007387 */ /* 0x0001e80000100800 */
[----:B------:R0:W-:Y:S04]  /*1ac70*/  STL [R46+0x4], R41 ;  /* 0x000004292e007387 */ /* 0x0001e80000100800 */
[----:B------:R0:W-:Y:S04]  /*1ac80*/  STL [R46+0x8], R151 ;  /* 0x000008972e007387 */ /* 0x0001e80000100800 */
[----:B------:R0:W-:Y:S02]  /*1ac90*/  STL [R46+0xc], R153 ;  /* 0x00000c992e007387 */ /* 0x0001e40000100800 */
[----:B0-----:R-:W-:Y:S05]  /*1aca0*/  @P0 BRA `(.L_x_204) ;  /* 0xfffffffc00880947 */ /* 0x001fea000383ffff */
.L_x_203:
[----:B------:R-:W-:Y:S05]  /*1acb0*/  @!P2 BRA `(.L_x_208) ;  /* 0x000000000064a947 */ /* 0x000fea0003800000 */
[C---:B------:R-:W-:Y:S01]  /*1acc0*/  IADD3 R55, P0, R42.reuse, R55, RZ ;  /* 0x000000372a377210 */ /* 0x040fe20007f1e0ff */
[----:B------:R-:W-:Y:S01]  /*1acd0*/  ULDC.64 UR4, c[0x0][0x220] ;  /* 0x0000880000047ab9 */ /* 0x000fe20000000a00 */
[----:B------:R-:W-:-:S03]  /*1ace0*/  LEA R42, R42, UR10, 0x2 ;  /* 0x0000000a2a2a7c11 */ /* 0x000fc6000f8e10ff */
[----:B0-----:R-:W-:Y:S01]  /*1acf0*/  IMAD.X R46, RZ, RZ, R155, P0 ;  /* 0x000000ffff2e7224 */ /* 0x001fe200000e069b */
[----:B------:R-:W-:-:S04]  /*1ad00*/  LEA R40, P0, R55, UR4, 0x2 ;  /* 0x0000000437287c11 */ /* 0x000fc8000f8010ff */
[----:B------:R-:W-:Y:S02]  /*1ad10*/  LEA.HI.X R41, R55, UR5, R46, 0x2, P0 ;  /* 0x0000000537297c11 */ /* 0x000fe400080f142e */
[----:B------:R-:W2:Y:S04]  /*1ad20*/  LDL R46, [R42] ;  /* 0x000000002a2e7983 */ /* 0x000ea80000100800 */
[----:B------:R-:W3:Y:S01]  /*1ad30*/  LDG.E.CONSTANT R45, desc[UR8][R40.64] ;  /* 0x00000008282d7981 */ /* 0x000ee2000c1e9900 */
[----:B------:R-:W-:Y:S01]  /*1ad40*/  ISETP.NE.AND P0, PT, R2, 0x1, PT ;  /* 0x000000010200780c */ /* 0x000fe20003f05270 */
[----:B---3--:R-:W-:-:S04]  /*1ad50*/  FMUL R156, R44, R45 ;  /* 0x0000002d2c9c7220 */ /* 0x008fc80000400000 */
[----:B--2---:R-:W-:-:S05]  /*1ad60*/  FFMA R45, R43, R46, R156 ;  /* 0x0000002e2b2d7223 */ /* 0x004fca000000009c */
[----:B------:R0:W-:Y:S03]  /*1ad70*/  STL [R42], R45 ;  /* 0x0000002d2a007387 */ /* 0x0001e60000100800 */
[----:B------:R-:W-:Y:S05]  /*1ad80*/  @!P0 BRA `(.L_x_208) ;  /* 0x0000000000308947 */ /* 0x000fea0003800000 */
[----:B0-----:R-:W2:Y:S04]  /*1ad90*/  LDG.E.CONSTANT R45, desc[UR8][R40.64+0x4] ;  /* 0x00000408282d7981 */ /* 0x001ea8000c1e9900 */
[----:B------:R-:W3:Y:S01]  /*1ada0*/  LDL R47, [R42+0x4] ;  /* 0x000004002a2f7983 */ /* 0x000ee20000100800 */
[----:B------:R-:W-:Y:S01]  /*1adb0*/  ISETP.NE.AND P0, PT, R2, 0x2, PT ;  /* 0x000000020200780c */ /* 0x000fe20003f05270 */
[----:B--2---:R-:W-:-:S04]  /*1adc0*/  FMUL R46, R44, R45 ;  /* 0x0000002d2c2e7220 */ /* 0x004fc80000400000 */
[----:B---3--:R-:W-:-:S05]  /*1add0*/  FFMA R45, R43, R47, R46 ;  /* 0x0000002f2b2d7223 */ /* 0x008fca000000002e */
[----:B------:R0:W-:Y:S03]  /*1ade0*/  STL [R42+0x4], R45 ;  /* 0x0000042d2a007387 */ /* 0x0001e60000100800 */
[----:B------:R-:W-:Y:S05]  /*1adf0*/  @!P0 BRA `(.L_x_208) ;  /* 0x0000000000148947 */ /* 0x000fea0003800000 */
[----:B------:R-:W2:Y:S04]  /*1ae00*/  LDG.E.CONSTANT R41, desc[UR8][R40.64+0x8] ;  /* 0x0000080828297981 */ /* 0x000ea8000c1e9900 */
[----:B0-----:R-:W3:Y:S01]  /*1ae10*/  LDL R45, [R42+0x8] ;  /* 0x000008002a2d7983 */ /* 0x001ee20000100800 */
[----:B--2---:R-:W-:-:S04]  /*1ae20*/  FMUL R44, R44, R41 ;  /* 0x000000292c2c7220 */ /* 0x004fc80000400000 */
[----:B---3--:R-:W-:-:S05]  /*1ae30*/  FFMA R43, R43, R45, R44 ;  /* 0x0000002d2b2b7223 */ /* 0x008fca000000002c */
[----:B------:R0:W-:Y:S02]  /*1ae40*/  STL [R42+0x8], R43 ;  /* 0x0000082b2a007387 */ /* 0x0001e40000100800 */
.L_x_208:
[----:B------:R-:W-:-:S04]  /*1ae50*/  IADD3 R154, R154, 0x1, RZ ;  /* 0x000000019a9a7810 */ /* 0x000fc80007ffe0ff */
[----:B------:R-:W-:-:S13]  /*1ae60*/  ISETP.GE.U32.AND P0, PT, R154, R51, PT ;  /* 0x000000339a00720c */ /* 0x000fda0003f06070 */
[----:B------:R-:W-:Y:S05]  /*1ae70*/  @!P0 BRA `(.L_x_209) ;  /* 0xffffffe000a08947 */ /* 0x000fea000383ffff */
[----:B------:R-:W-:Y:S05]  /*1ae80*/  BSYNC B1 ;  /* 0x0000000000017941 */ /* 0x000fea0003800000 */
.L_x_196:
        /* <DEDUP_REMOVED lines=9> */
[----:B0-----:R-:W-:-:S07]  /*1af20*/  MOV R42, 0x1af40 ;  /* 0x0001af40002a7802 */ /* 0x001fce0000000f00 */
[----:B------:R-:W-:Y:S05]  /*1af30*/  CALL.REL.NOINC `($flash_attention$__cuda_sm20_rcp_rn_f32_slowpath) ;  /* 0x0000001000f07944 */ /* 0x000fea0003c00000 */
[----:B------:R-:W-:Y:S05]  /*1af40*/  BRA `(.L_x_213) ;  /* 0x0000000000107947 */ /* 0x000fea0003800000 */
.L_x_212:
[----:B------:R-:W1:Y:S02]  /*1af50*/  MUFU.RCP R151, R150 ;  /* 0x0000009600977308 */ /* 0x000e640000001000 */
[----:B-1----:R-:W-:-:S04]  /*1af60*/  FFMA R40, R150, R151, -1 ;  /* 0xbf80000096287423 */ /* 0x002fc80000000097 */
[----:B------:R-:W-:-:S04]  /*1af70*/  FADD.FTZ R40, -R40, -RZ ;  /* 0x800000ff28287221 */ /* 0x000fc80000010100 */
[----:B------:R-:W-:-:S07]  /*1af80*/  FFMA R151, R151, R40, R151 ;  /* 0x0000002897977223 */ /* 0x000fce0000000097 */
.L_x_213:
[----:B------:R-:W-:Y:S05]  /*1af90*/  BSYNC B2 ;  /* 0x0000000000027941 */ /* 0x000fea0003800000 */
.L_x_211:
[----:B------:R-:W-:Y:S05]  /*1afa0*/  BSYNC B1 ;  /* 0x0000000000017941 */ /* 0x000fea0003800000 */
.L_x_210:
        /* <DEDUP_REMOVED lines=10> */
.L_x_217:
[----:B------:R-:W-:-:S09]  /*1b050*/  ULEA UR5, UR4, UR10, 0x2 ;  /* 0x0000000a04057291 */ /* 0x000fd2000f8e103f */
[----:B0-----:R-:W2:Y:S01]  /*1b060*/  LDL.128 R40, [UR5] ;  /* 0x00000005ff287983 */ /* 0x001ea20008100c00 */
[----:B------:R-:W-:-:S04]  /*1b070*/  UIADD3 UR5, UR4, 0x4, URZ ;  /* 0x0000000404057890 */ /* 0x000fc8000fffe03f */
[----:B------:R-:W-:Y:S02]  /*1b080*/  ULEA UR6, UR5, UR10, 0x2 ;  /* 0x0000000a05067291 */ /* 0x000fe4000f8e103f */
[----:B------:R-:W-:-:S07]  /*1b090*/  UIADD3 UR11, UR4, 0xc, URZ ;  /* 0x0000000c040b7890 */ /* 0x000fce000fffe03f */
[----:B------:R-:W3:Y:S01]  /*1b0a0*/  LDL.128 R44, [UR6] ;  /* 0x00000006ff2c7983 */ /* 0x000ee20008100c00 */
[----:B------:R-:W-:Y:S02]  /*1b0b0*/  UIADD3 UR6, UR4, 0x8, URZ ;  /* 0x0000000804067890 */ /* 0x000fe4000fffe03f */
[----:B------:R-:W-:Y:S02]  /*1b0c0*/  ULEA UR12, UR11, UR10, 0x2 ;  /* 0x0000000a0b0c7291 */ /* 0x000fe4000f8e103f */
[----:B------:R-:W-:-:S07]  /*1b0d0*/  ULEA UR7, UR6, UR10, 0x2 ;  /* 0x0000000a06077291 */ /* 0x000fce000f8e103f */
[----:B------:R-:W4:Y:S01]  /*1b0e0*/  LDL.128 R52, [UR12] ;  /* 0x0000000cff347983 */ /* 0x000f220008100c00 */
[----:B------:R-:W-:Y:S01]  /*1b0f0*/  IADD3 R155, P1, R3, UR4, RZ ;  /* 0x00000004039b7c10 */ /* 0x000fe2000ff3e0ff */
[----:B------:R-:W-:Y:S02]  /*1b100*/  ULDC.64 UR12, c[0x0][0x228] ;  /* 0x00008a00000c7ab9 */ /* 0x000fe40000000a00 */
[----:B------:R-:W5:Y:S02]  /*1b110*/  LDL.128 R48, [UR7] ;  /* 0x00000007ff307983 */ /* 0x000f640008100c00 */
[----:B------:R-:W-:Y:S01]  /*1b120*/  IMAD.X R156, RZ, RZ, R4, P1 ;  /* 0x000000ffff9c7224 */ /* 0x000fe200008e0604 */
[----:B------:R-:W-:-:S04]  /*1b130*/  LEA R154, P1, R155, UR12, 0x2 ;  /* 0x0000000c9b9a7c11 */ /* 0x000fc8000f8210ff */
[----:B------:R-:W-:Y:S02]  /*1b140*/  LEA.HI.X R155, R155, UR13, R156, 0x2, P1 ;  /* 0x0000000d9b9b7c11 */ /* 0x000fe400088f149c */
[----:B------:R-:W-:Y:S01]  /*1b150*/  IADD3 R153, R153, -0x10, RZ ;  /* 0xfffffff099997810 */ /* 0x000fe20007ffe0ff */
[----:B------:R-:W-:Y:S01]  /*1b160*/  UIADD3 UR4, UR4, 0x10, URZ ;  /* 0x0000001004047890 */ /* 0x000fe2000fffe03f */
[----:B--2---:R-:W-:Y:S01]  /*1b170*/  FMUL R159, R151, R41 ;  /* 0x00000029979f7220 */ /* 0x004fe20000400000 */
[----:B------:R-:W-:Y:S01]  /*1b180*/  IADD3 R41, P1, R3, UR5, RZ ;  /* 0x0000000503297c10 */ /* 0x000fe2000ff3e0ff */
[C---:B------:R-:W-:Y:S01]  /*1b190*/  FMUL R161, R151.reuse, R42 ;  /* 0x0000002a97a17220 */ /* 0x040fe20000400000 */
[----:B------:R-:W-:Y:S01]  /*1b1a0*/  FMUL R157, R40, R151 ;  /* 0x00000097289d7220 */ /* 0x000fe20000400000 */
[----:B------:R-:W-:Y:S02]  /*1b1b0*/  FMUL R43, R151, R43 ;  /* 0x0000002b972b7220 */ /* 0x000fe40000400000 */
[----:B------:R-:W-:Y:S01]  /*1b1c0*/  IMAD.X R42, RZ, RZ, R4, P1 ;  /* 0x000000ffff2a7224 */ /* 0x000fe200008e0604 */
[----:B------:R-:W-:-:S02]  /*1b1d0*/  LEA R40, P1, R41, UR12, 0x2 ;  /* 0x0000000c29287c11 */ /* 0x000fc4000f8210ff */
[----:B------:R0:W-:Y:S02]  /*1b1e0*/  STG.E desc[UR8][R154.64+0xc], R43 ;  /* 0x00000c2b9a007986 */ /* 0x0001e4000c101908 */
[----:B------:R-:W-:Y:S01]  /*1b1f0*/  LEA.HI.X R41, R41, UR13, R42, 0x2, P1 ;  /* 0x0000000d29297c11 */ /* 0x000fe200088f142a */
[----:B---3--:R-:W-:Y:S01]  /*1b200*/  FMUL R163, R151, R45 ;  /* 0x0000002d97a37220 */ /* 0x008fe20000400000 */
[----:B------:R-:W-:Y:S01]  /*1b210*/  IADD3 R45, P1, R3, UR6, RZ ;  /* 0x00000006032d7c10 */ /* 0x000fe2000ff3e0ff */
[----:B------:R1:W-:Y:S01]  /*1b220*/  STG.E desc[UR8][R154.64], R157 ;  /* 0x0000009d9a007986 */ /* 0x0003e2000c101908 */
[----:B------:R-:W-:Y:S01]  /*1b230*/  FMUL R165, R151, R46 ;  /* 0x0000002e97a57220 */ /* 0x000fe20000400000 */
[----:B0-----:R-:W-:Y:S02]  /*1b240*/  IADD3 R43, P3, R3, UR11, RZ ;  /* 0x0000000b032b7c10 */ /* 0x001fe4000ff7e0ff */
[----:B------:R-:W-:Y:S01]  /*1b250*/  STG.E desc[UR8][R154.64+0x4], R159 ;  /* 0x0000049f9a007986 */ /* 0x000fe2000c101908 */
[----:B------:R-:W-:-:S03]  /*1b260*/  FMUL R47, R151, R47 ;  /* 0x0000002f972f7220 */ /* 0x000fc60000400000 */
[----:B------:R0:W-:Y:S01]  /*1b270*/  STG.E desc[UR8][R154.64+0x8], R161 ;  /* 0x000008a19a007986 */ /* 0x0001e2000c101908 */
[----:B-1----:R-:W-:Y:S01]  /*1b280*/  FMUL R157, R44, R151 ;  /* 0x000000972c9d7220 */ /* 0x002fe20000400000 */
[----:B------:R-:W-:Y:S01]  /*1b290*/  IMAD.X R46, RZ, RZ, R4, P3 ;  /* 0x000000ffff2e7224 */ /* 0x000fe200018e0604 */
[----:B------:R-:W-:Y:S01]  /*1b2a0*/  LEA R42, P3, R43, UR12, 0x2 ;  /* 0x0000000c2b2a7c11 */ /* 0x000fe2000f8610ff */
[----:B------:R-:W-:Y:S01]  /*1b2b0*/  STG.E desc[UR8][R40.64+0x4], R163 ;  /* 0x000004a328007986 */ /* 0x000fe2000c101908 */
[C---:B-----5:R-:W-:Y:S01]  /*1b2c0*/  FMUL R49, R151.reuse, R49 ;  /* 0x0000003197317220 */ /* 0x060fe20000400000 */
[----:B------:R-:W-:Y:S01]  /*1b2d0*/  FMUL R51, R151, R51 ;  /* 0x0000003397337220 */ /* 0x000fe20000400000 */
[----:B0-----:R-:W-:Y:S02]  /*1b2e0*/  IADD3.X R154, RZ, R4, RZ, P1, !PT ;  /* 0x00000004ff9a7210 */ /* 0x001fe40000ffe4ff */
[----:B------:R-:W-:Y:S01]  /*1b2f0*/  LEA R44, P1, R45, UR12, 0x2 ;  /* 0x0000000c2d2c7c11 */ /* 0x000fe2000f8210ff */
[----:B------:R0:W-:Y:S01]  /*1b300*/  STG.E desc[UR8][R40.64], R157 ;  /* 0x0000009d28007986 */ /* 0x0001e2000c101908 */
[----:B------:R-:W-:Y:S01]  /*1b310*/  FMUL R155, R48, R151 ;  /* 0x00000097309b7220 */ /* 0x000fe20000400000 */
[----:B------:R-:W-:Y:S01]  /*1b320*/  LEA.HI.X R43, R43, UR13, R46, 0x2, P3 ;  /* 0x0000000d2b2b7c11 */ /* 0x000fe200098f142e */
[----:B----4-:R-:W-:Y:S01]  /*1b330*/  FMUL R53, R151, R53 ;  /* 0x0000003597357220 */ /* 0x010fe20000400000 */
[----:B------:R-:W-:Y:S01]  /*1b340*/  STG.E desc[UR8][R40.64+0x8], R165 ;  /* 0x000008a528007986 */ /* 0x000fe2000c101908 */
[----:B------:R-:W-:Y:S01]  /*1b350*/  LEA.HI.X R45, R45, UR13, R154, 0x2, P1 ;  /* 0x0000000d2d2d7c11 */ /* 0x000fe200088f149a */
[----:B------:R-:W-:-:S02]  /*1b360*/  FMUL R55, R151, R55 ;  /* 0x0000003797377220 */ /* 0x000fc40000400000 */
[----:B------:R1:W-:Y:S01]  /*1b370*/  STG.E desc[UR8][R40.64+0xc], R47 ;  /* 0x00000c2f28007986 */ /* 0x0003e2000c101908 */
[----:B0-----:R-:W-:-:S03]  /*1b380*/  FMUL R157, R151, R50 ;  /* 0x00000032979d7220 */ /* 0x001fc60000400000 */
[----:B------:R0:W-:Y:S01]  /*1b390*/  STG.E desc[UR8][R44.64], R155 ;  /* 0x0000009b2c007986 */ /* 0x0001e2000c101908 */
[----:B-1----:R-:W-:Y:S01]  /*1b3a0*/  FMUL R41, R52, R151 ;  /* 0x0000009734297220 */ /* 0x002fe20000400000 */
[----:B------:R-:W-:Y:S02]  /*1b3b0*/  FMUL R47, R151, R54 ;  /* 0x00000036972f7220 */ /* 0x000fe40000400000 */
[----:B------:R0:W-:Y:S04]  /*1b3c0*/  STG.E desc[UR8][R44.64+0x4], R49 ;  /* 0x000004312c007986 */ /* 0x0001e8000c101908 */
[----:B------:R0:W-:Y:S04]  /*1b3d0*/  STG.E desc[UR8][R44.64+0x8], R157 ;  /* 0x0000089d2c007986 */ /* 0x0001e8000c101908 */
[----:B------:R0:W-:Y:S04]  /*1b3e0*/  STG.E desc[UR8][R44.64+0xc], R51 ;  /* 0x00000c332c007986 */ /* 0x0001e8000c101908 */
[----:B------:R0:W-:Y:S04]  /*1b3f0*/  STG.E desc[UR8][R42.64], R41 ;  /* 0x000000292a007986 */ /* 0x0001e8000c101908 */
[----:B------:R0:W-:Y:S04]  /*1b400*/  STG.E desc[UR8][R42.64+0x4], R53 ;  /* 0x000004352a007986 */ /* 0x0001e8000c101908 */
[----:B------:R0:W-:Y:S04]  /*1b410*/  STG.E desc[UR8][R42.64+0x8], R47 ;  /* 0x0000082f2a007986 */ /* 0x0001e8000c101908 */
[----:B------:R0:W-:Y:S01]  /*1b420*/  STG.E desc[UR8][R42.64+0xc], R55 ;  /* 0x00000c372a007986 */ /* 0x0001e2000c101908 */
[----:B------:R-:W-:-:S13]  /*1b430*/  ISETP.GT.AND P1, PT, R153, 0xc, PT ;  /* 0x0000000c9900780c */ /* 0x000fda0003f24270 */
[----:B0-----:R-:W-:Y:S05]  /*1b440*/  @P1 BRA `(.L_x_217) ;  /* 0xfffffffc00001947 */ /* 0x001fea000383ffff */
.L_x_216:
[----:B------:R-:W-:-:S13]  /*1b450*/  ISETP.GT.AND P1, PT, R153, 0x4, PT ;  /* 0x000000049900780c */ /* 0x000fda0003f24270 */
[----:B------:R-:W-:Y:S05]  /*1b460*/  @!P1 BRA `(.L_x_218) ;  /* 0x0000000000849947 */ /* 0x000fea0003800000 */
[----:B------:R-:W-:Y:S02]  /*1b470*/  UIADD3 UR6, UR4, 0x4, URZ ;  /* 0x0000000404067890 */ /* 0x000fe4000fffe03f */
[----:B------:R-:W-:Y:S02]  /*1b480*/  ULEA UR5, UR4, UR10, 0x2 ;  /* 0x0000000a04057291 */ /* 0x000fe4000f8e103f */
[----:B------:R-:W-:-:S07]  /*1b490*/  ULEA UR7, UR6, UR10, 0x2 ;  /* 0x0000000a06077291 */ /* 0x000fce000f8e103f */
[----:B0-----:R-:W2:Y:S04]  /*1b4a0*/  LDL.128 R40, [UR5] ;  /* 0x00000005ff287983 */ /* 0x001ea80008100c00 */
[----:B------:R-:W3:Y:S01]  /*1b4b0*/  LDL.128 R44, [UR7] ;  /* 0x00000007ff2c7983 */ /* 0x000ee20008100c00 */
[C---:B------:R-:W-:Y:S01]  /*1b4c0*/  IADD3 R51, P0, R3.reuse, UR4, RZ ;  /* 0x0000000403337c10 */ /* 0x040fe2000ff1e0ff */
[----:B------:R-:W-:Y:S01]  /*1b4d0*/  UIADD3 UR4, UR4, 0x8, URZ ;  /* 0x0000000804047890 */ /* 0x000fe2000fffe03f */
[----:B------:R-:W-:Y:S01]  /*1b4e0*/  IADD3 R49, P1, R3, UR6, RZ ;  /* 0x0000000603317c10 */ /* 0x000fe2000ff3e0ff */
[----:B------:R-:W-:Y:S01]  /*1b4f0*/  ULDC.64 UR6, c[0x0][0x228] ;  /* 0x00008a0000067ab9 */ /* 0x000fe20000000a00 */
[----:B------:R-:W-:Y:S01]  /*1b500*/  IADD3 R153, R153, -0x8, RZ ;  /* 0xfffffff899997810 */ /* 0x000fe20007ffe0ff */
[--C-:B------:R-:W-:Y:S01]  /*1b510*/  IMAD.X R54, RZ, RZ, R4.reuse, P0 ;  /* 0x000000ffff367224 */ /* 0x100fe200000e0604 */
[----:B------:R-:W-:Y:S01]  /*1b520*/  LEA R50, P0, R51, UR6, 0x2 ;  /* 0x0000000633327c11 */ /* 0x000fe2000f8010ff */
[----:B------:R-:W-:Y:S01]  /*1b530*/  IMAD.X R52, RZ, RZ, R4, P1 ;  /* 0x000000ffff347224 */ /* 0x000fe200008e0604 */
[----:B------:R-:W-:-:S02]  /*1b540*/  LEA R48, P1, R49, UR6, 0x2 ;  /* 0x0000000631307c11 */ /* 0x000fc4000f8210ff */
[----:B------:R-:W-:Y:S02]  /*1b550*/  LEA.HI.X R51, R51, UR7, R54, 0x2, P0 ;  /* 0x0000000733337c11 */ /* 0x000fe400080f1436 */
[----:B------:R-:W-:Y:S02]  /*1b560*/  LEA.HI.X R49, R49, UR7, R52, 0x2, P1 ;  /* 0x0000000731317c11 */ /* 0x000fe400088f1434 */
[----:B------:R-:W-:Y:S01]  /*1b570*/  PLOP3.LUT P0, PT, PT, PT, PT, 0x8, 0x0 ;  /* 0x000000000000781c */ /* 0x000fe20003f0e170 */
[----:B--2---:R-:W-:Y:S01]  /*1b580*/  FMUL R53, R40, R151 ;  /* 0x0000009728357220 */ /* 0x004fe20000400000 */
[C---:B------:R-:W-:Y:S01]  /*1b590*/  FMUL R41, R151.reuse, R41 ;  /* 0x0000002997297220 */ /* 0x040fe20000400000 */
[C---:B------:R-:W-:Y:S01]  /*1b5a0*/  FMUL R55, R151.reuse, R42 ;  /* 0x0000002a97377220 */ /* 0x040fe20000400000 */
[C---:B------:R-:W-:Y:S01]  /*1b5b0*/  FMUL R43, R151.reuse, R43 ;  /* 0x0000002b972b7220 */ /* 0x040fe20000400000 */
[----:B---3--:R-:W-:Y:S01]  /*1b5c0*/  FMUL R155, R44, R151 ;  /* 0x000000972c9b7220 */ /* 0x008fe20000400000 */
[C---:B------:R-:W-:Y:S01]  /*1b5d0*/  FMUL R45, R151.reuse, R45 ;  /* 0x0000002d972d7220 */ /* 0x040fe20000400000 */
[C---:B------:R-:W-:Y:S01]  /*1b5e0*/  FMUL R157, R151.reuse, R46 ;  /* 0x0000002e979d7220 */ /* 0x040fe20000400000 */
[----:B------:R-:W-:Y:S01]  /*1b5f0*/  FMUL R47, R151, R47 ;  /* 0x0000002f972f7220 */ /* 0x000fe20000400000 */
[----:B------:R0:W-:Y:S04]  /*1b600*/  STG.E desc[UR8][R50.64], R53 ;  /* 0x0000003532007986 */ /* 0x0001e8000c101908 */
[----:B------:R0:W-:Y:S04]  /*1b610*/  STG.E desc[UR8][R50.64+0x4], R41 ;  /* 0x0000042932007986 */ /* 0x0001e8000c101908 */
[----:B------:R0:W-:Y:S04]  /*1b620*/  STG.E desc[UR8][R50.64+0x8], R55 ;  /* 0x0000083732007986 */ /* 0x0001e8000c101908 */
[----:B------:R0:W-:Y:S04]  /*1b630*/  STG.E desc[UR8][R50.64+0xc], R43 ;  /* 0x00000c2b32007986 */ /* 0x0001e8000c101908 */
[----:B------:R0:W-:Y:S04]  /*1b640*/  STG.E desc[UR8][R48.64], R155 ;  /* 0x0000009b30007986 */ /* 0x0001e8000c101908 */
[----:B------:R0:W-:Y:S04]  /*1b650*/  STG.E desc[UR8][R48.64+0x4], R45 ;  /* 0x0000042d30007986 */ /* 0x0001e8000c101908 */
[----:B------:R0:W-:Y:S04]  /*1b660*/  STG.E desc[UR8][R48.64+0x8], R157 ;  /* 0x0000089d30007986 */ /* 0x0001e8000c101908 */
[----:B------:R0:W-:Y:S02]  /*1b670*/  STG.E desc[UR8][R48.64+0xc], R47 ;  /* 0x00000c2f30007986 */ /* 0x0001e4000c101908 */
.L_x_218:
[----:B------:R-:W-:-:S13]  /*1b680*/  ISETP.NE.OR P0, PT, R153, RZ, P0 ;  /* 0x000000ff9900720c */ /* 0x000fda0000705670 */
[----:B------:R-:W-:Y:S05]  /*1b690*/  @!P0 BRA `(.L_x_214) ;  /* 0x00000000004c8947 */ /* 0x000fea0003800000 */
.L_x_215:
[----:B------:R-:W-:Y:S02]  /*1b6a0*/  ULEA UR5, UR4, UR10, 0x2 ;  /* 0x0000000a04057291 */ /* 0x000fe4000f8e103f */
[----:B0-----:R-:W-:Y:S01]  /*1b6b0*/  IADD3 R45, P0, R3, UR4, RZ ;  /* 0x00000004032d7c10 */ /* 0x001fe2000ff1e0ff */
[----:B------:R-:W-:-:S06]  /*1b6c0*/  ULDC.64 UR6, c[0x0][0x228] ;  /* 0x00008a0000067ab9 */ /* 0x000fcc0000000a00 */
[----:B------:R-:W2:Y:S01]  /*1b6d0*/  LDL.128 R40, [UR5] ;  /* 0x00000005ff287983 */ /* 0x000ea20008100c00 */
[----:B------:R-:W-:Y:S01]  /*1b6e0*/  IMAD.X R46, RZ, RZ, R4, P0 ;  /* 0x000000ffff2e7224 */ /* 0x000fe200000e0604 */
[----:B------:R-:W-:Y:S01]  /*1b6f0*/  LEA R44, P0, R45, UR6, 0x2 ;  /* 0x000000062d2c7c11 */ /* 0x000fe2000f8010ff */
        /* <DEDUP_REMOVED lines=13> */
.L_x_214:
[----:B------:R-:W-:Y:S05]  /*1b7d0*/  @!P2 BRA `(.L_x_219) ;  /* 0x000000000044a947 */ /* 0x000fea0003800000 */
[----:B------:R-:W-:Y:S02]  /*1b7e0*/  ULEA UR5, UR4, UR10, 0x2 ;  /* 0x0000000a04057291 */ /* 0x000fe4000f8e103f */
[----:B------:R-:W-:Y:S01]  /*1b7f0*/  IADD3 R3, P0, R3, UR4, RZ ;  /* 0x0000000403037c10 */ /* 0x000fe2000ff1e0ff */
[----:B------:R-:W-:-:S06]  /*1b800*/  ULDC.64 UR6, c[0x0][0x228] ;  /* 0x00008a0000067ab9 */ /* 0x000fcc0000000a00 */
[----:B0-----:R-:W2:Y:S01]  /*1b810*/  LDL.64 R40, [UR5] ;  /* 0x00000005ff287983 */ /* 0x001ea20008100a00 */
        /* <DEDUP_REMOVED lines=13> */
.L_x_219:
        /* <DEDUP_REMOVED lines=18> */
[----:B------:R-:W-:-:S04]  /*1ba10*/  FADD R42, R3, -1 ;  /* 0xbf800000032a7421 */ /* 0x000fc80000000000 */
[----:B------:R-:W-:-:S04]  /*1ba20*/  FFMA R3, R42, -R43, 0.14084610342979431152 ;  /* 0x3e1039f62a037423 */ /* 0x000fc8000000082b */
[----:B------:R-:W-:-:S04]  /*1ba30*/  FFMA R3, R42, R3, -0.12148627638816833496 ;  /* 0xbdf8cdcc2a037423 */ /* 0x000fc80000000003 */
[----:B------:R-:W-:-:S04]  /*1ba40*/  FFMA R3, R42, R3, 0.13980610668659210205 ;  /* 0x3e0f29552a037423 */ /* 0x000fc80000000003 */
[----:B------:R-:W-:-:S04]  /*1ba50*/  FFMA R3, R42, R3, -0.16684235632419586182 ;  /* 0xbe2ad8b92a037423 */ /* 0x000fc80000000003 */
[----:B------:R-:W-:-:S04]  /*1ba60*/  FFMA R3, R42, R3, 0.20012299716472625732 ;  /* 0x3e4ced0b2a037423 */ /* 0x000fc80000000003 */
[----:B------:R-:W-:-:S04]  /*1ba70*/  FFMA R3, R42, R3, -0.24999669194221496582 ;  /* 0xbe7fff222a037423 */ /* 0x000fc80000000003 */
[----:B------:R-:W-:-:S04]  /*1ba80*/  FFMA R3, R42, R3, 0.33333182334899902344 ;  /* 0x3eaaaa782a037423 */ /* 0x000fc80000000003 */
        /* <DEDUP_REMOVED lines=10> */
[----:B------:R-:W-:-:S07]  /*1bb30*/  FADD R3, R149, R4 ;  /* 0x0000000495037221 */ /* 0x000fce0000000000 */
.L_x_221:
[----:B------:R-:W-:Y:S05]  /*1bb40*/  BSYNC B1 ;  /* 0x0000000000017941 */ /* 0x000fea0003800000 */
.L_x_220:
[----:B------:R0:W-:Y:S01]  /*1bb50*/  STG.E desc[UR8][R40.64], R3 ;  /* 0x0000000328007986 */ /* 0x0001e2000c101908 */
[----:B------:R-:W-:Y:S05]  /*1bb60*/  BRA `(.L_x_189) ;  /* 0x0000000400b47947 */ /* 0x000fea0003800000 */
.L_x_155:
        /* <DEDUP_REMOVED lines=11> */
.L_x_225:
[C---:B0-----:R-:W-:Y:S01]  /*1bc20*/  IADD3 R40, P1, R3.reuse, UR4, RZ ;  /* 0x0000000403287c10 */ /* 0x041fe2000ff3e0ff */
[----:B------:R-:W-:Y:S01]  /*1bc30*/  UIADD3 UR6, UR4, 0x8, URZ ;  /* 0x0000000804067890 */ /* 0x000fe2000fffe03f */
[----:B------:R-:W-:Y:S01]  /*1bc40*/  IADD3 R48, R48, -0x10, RZ ;  /* 0xfffffff030307810 */ /* 0x000fe20007ffe0ff */
[----:B------:R-:W-:Y:S01]  /*1bc50*/  ULDC.64 UR12, c[0x0][0x228] ;  /* 0x00008a00000c7ab9 */ /* 0x000fe20000000a00 */
[----:B------:R-:W-:Y:S01]  /*1bc60*/  UIADD3 UR5, UR4, 0x4, URZ ;  /* 0x0000000404057890 */ /* 0x000fe2000fffe03f */
[----:B------:R-:W-:Y:S01]  /*1bc70*/  IMAD.X R41, RZ, RZ, R4, P1 ;  /* 0x000000ffff297224 */ /* 0x000fe200008e0604 */
[----:B------:R-:W-:Y:S01]  /*1bc80*/  UIADD3 UR7, UR4, 0xc, URZ ;  /* 0x0000000c04077890 */ /* 0x000fe2000fffe03f */
[C---:B------:R-:W-:Y:S01]  /*1bc90*/  LEA R46, P1, R40.reuse, UR12, 0x2 ;  /* 0x0000000c282e7c11 */ /* 0x040fe2000f8210ff */
[----:B------:R-:W-:Y:S01]  /*1bca0*/  UIADD3 UR4, UR4, 0x10, URZ ;  /* 0x0000001004047890 */ /* 0x000fe2000fffe03f */
[----:B------:R-:W-:Y:S02]  /*1bcb0*/  IADD3 R43, P3, R3, UR6, RZ ;  /* 0x00000006032b7c10 */ /* 0x000fe4000ff7e0ff */
[----:B------:R-:W-:-:S02]  /*1bcc0*/  LEA.HI.X R47, R40, UR13, R41, 0x2, P1 ;  /* 0x0000000d282f7c11 */ /* 0x000fc400088f1429 */
[C---:B------:R-:W-:Y:S01]  /*1bcd0*/  IADD3 R45, P2, R3.reuse, UR5, RZ ;  /* 0x00000005032d7c10 */ /* 0x040fe2000ff5e0ff */
[--C-:B-----5:R-:W-:Y:S01]  /*1bce0*/  IMAD.X R52, RZ, RZ, R4.reuse, P3 ;  /* 0x000000ffff347224 */ /* 0x120fe200018e0604 */
        /* <DEDUP_REMOVED lines=27> */
.L_x_224:
[----:B------:R-:W-:-:S13]  /*1bea0*/  ISETP.GT.AND P1, PT, R48, 0x4, PT ;  /* 0x000000043000780c */ /* 0x000fda0003f24270 */
[----:B------:R-:W-:Y:S05]  /*1beb0*/  @!P1 BRA `(.L_x_226) ;  /* 0x0000000000549947 */ /* 0x000fea0003800000 */
[----:B------:R-:W-:Y:S02]  /*1bec0*/  UIADD3 UR5, UR4, 0x4, URZ ;  /* 0x0000000404057890 */ /* 0x000fe4000fffe03f */
[C---:B0-----:R-:W-:Y:S01]  /*1bed0*/  IADD3 R40, P0, R3.reuse, UR4, RZ ;  /* 0x0000000403287c10 */ /* 0x041fe2000ff1e0ff */
[----:B------:R-:W-:Y:S01]  /*1bee0*/  ULDC.64 UR6, c[0x0][0x228] ;  /* 0x00008a0000067ab9 */ /* 0x000fe20000000a00 */
[----:B------:R-:W-:Y:S01]  /*1bef0*/  IADD3 R48, R48, -0x8, RZ ;  /* 0xfffffff830307810 */ /* 0x000fe20007ffe0ff */
[----:B------:R-:W-:Y:S02]  /*1bf00*/  UIADD3 UR4, UR4, 0x8, URZ ;  /* 0x0000000804047890 */ /* 0x000fe4000fffe03f */
[----:B------:R-:W-:Y:S01]  /*1bf10*/  IMAD.X R43, RZ, RZ, R4, P0 ;  /* 0x000000ffff2b7224 */ /* 0x000fe200000e0604 */
        /* <DEDUP_REMOVED lines=15> */
.L_x_226:
[----:B------:R-:W-:-:S13]  /*1c010*/  ISETP.NE.OR P0, PT, R48, RZ, P0 ;  /* 0x000000ff3000720c */ /* 0x000fda0000705670 */
[----:B------:R-:W-:Y:S05]  /*1c020*/  @!P0 BRA `(.L_x_222) ;  /* 0x0000000000348947 */ /* 0x000fea0003800000 */
.L_x_223:
        /* <DEDUP_REMOVED lines=13> */
.L_x_222:
        /* <DEDUP_REMOVED lines=13> */
.L_x_227:
[----:B------:R-:W-:Y:S02]  /*1c1d0*/  ULDC.64 UR4, c[0x0][0x230] ;  /* 0x00008c0000047ab9 */ /* 0x000fe40000000a00 */
[----:B------:R-:W-:-:S04]  /*1c1e0*/  ISETP.NE.U32.AND P0, PT, RZ, UR4, PT ;  /* 0x00000004ff007c0c */ /* 0x000fc8000bf05070 */
[----:B------:R-:W-:-:S13]  /*1c1f0*/  ISETP.NE.AND.EX P0, PT, RZ, UR5, PT, P0 ;  /* 0x00000005ff007c0c */ /* 0x000fda000bf05300 */
[----:B0-----:R-:W0:Y:S01]  /*1c200*/  @P0 LDC.64 R40, c[0x0][0x230] ;  /* 0x00008c00ff280b82 */ /* 0x001e220000000a00 */
[----:B------:R-:W-:Y:S02]  /*1c210*/  @P0 IMAD.MOV.U32 R3, RZ, RZ, -0x800000 ;  /* 0xff800000ff030424 */ /* 0x000fe400078e00ff */
[----:B0-----:R-:W-:-:S05]  /*1c220*/  @P0 IMAD.WIDE.U32 R40, R152, 0x4, R40 ;  /* 0x0000000498280825 */ /* 0x001fca00078e0028 */
[----:B------:R0:W-:Y:S02]  /*1c230*/  @P0 STG.E desc[UR8][R40.64], R3 ;  /* 0x0000000328000986 */ /* 0x0001e4000c101908 */
.L_x_189:
[----:B------:R-:W-:Y:S05]  /*1c240*/  BSYNC B0 ;  /* 0x0000000000007941 */ /* 0x000fea0003800000 */
.L_x_154:
[----:B------:R-:W-:Y:S01]  /*1c250*/  ULDC UR6, c[0x0][0x0] ;  /* 0x0000000000067ab9 */ /* 0x000fe20000000800 */
[----:B0-----:R-:W0:Y:S01]  /*1c260*/  LDC R3, c[0x0][0xc] ;  /* 0x00000300ff037b82 */ /* 0x001e220000000800 */
[----:B------:R-:W-:Y:S01]  /*1c270*/  ULDC UR4, c[0x0][0x244] ;  /* 0x0000910000047ab9 */ /* 0x000fe20000000800 */
[----:B------:R-:W-:Y:S02]  /*1c280*/  ULDC UR5, c[0x0][0x240] ;  /* 0x0000900000057ab9 */ /* 0x000fe40000000800 */
[----:B------:R-:W-:-:S03]  /*1c290*/  UIMAD UR4, UR4, UR5, URZ ;  /* 0x00000005040472a4 */ /* 0x000fc6000f8e023f */
[----:B------:R-:W-:Y:S02]  /*1c2a0*/  ULDC UR5, c[0x0][0x24c] ;  /* 0x0000930000057ab9 */ /* 0x000fe40000000800 */
[----:B------:R-:W-:Y:S01]  /*1c2b0*/  UIMAD UR4, UR4, UR5, URZ ;  /* 0x00000005040472a4 */ /* 0x000fe2000f8e023f */
[----:B0-----:R-:W-:-:S05]  /*1c2c0*/  IMAD R152, R3, UR6, R152 ;  /* 0x0000000603987c24 */ /* 0x001fca000f8e0298 */
[----:B------:R-:W-:-:S13]  /*1c2d0*/  ISETP.GE.U32.AND P0, PT, R152, UR4, PT ;  /* 0x0000000498007c0c */ /* 0x000fda000bf06070 */
[----:B------:R-:W-:Y:S05]  /*1c2e0*/  @!P0 BRA `(.L_x_228) ;  /* 0xfffffe3c00f48947 */ /* 0x000fea000383ffff */
[----:B------:R-:W-:Y:S05]  /*1c2f0*/  EXIT ;  /* 0x000000000000794d */ /* 0x000fea0003800000 */
        .weak           $flash_attention$__cuda_sm20_rcp_rn_f32_slowpath
        .type           $flash_attention$__cuda_sm20_rcp_rn_f32_slowpath,@function
        .size           $flash_attention$__cuda_sm20_rcp_rn_f32_slowpath,(.L_x_453 - $flash_attention$__cuda_sm20_rcp_rn_f32_slowpath)
$flash_attention$__cuda_sm20_rcp_rn_f32_slowpath:
[----:B------:R-:W-:Y:S01]  /*1c300*/  IMAD.SHL.U32 R40, R150, 0x2, RZ ;  /* 0x0000000296287824 */ /* 0x000fe200078e00ff */
[----:B------:R-:W-:Y:S04]  /*1c310*/  BSSY B3, `(.L_x_229) ;  /* 0x0000030000037945 */ /* 0x000fe80003800000 */
[----:B------:R-:W-:-:S04]  /*1c320*/  SHF.R.U32.HI R46, RZ, 0x18, R40 ;  /* 0x00000018ff2e7819 */ /* 0x000fc80000011628 */
[----:B------:R-:W-:-:S13]  /*1c330*/  ISETP.NE.U32.AND P0, PT, R46, RZ, PT ;  /* 0x000000ff2e00720c */ /* 0x000fda0003f05070 */
[----:B------:R-:W-:Y:S05]  /*1c340*/  @P0 BRA `(.L_x_230) ;  /* 0x0000000000280947 */ /* 0x000fea0003800000 */
[----:B------:R-:W-:-:S05]  /*1c350*/  IMAD.SHL.U32 R40, R150, 0x2, RZ ;  /* 0x0000000296287824 */ /* 0x000fca00078e00ff */
        /* <DEDUP_REMOVED lines=9> */
.L_x_230:
        /* <DEDUP_REMOVED lines=33> */
.L_x_232:
[----:B------:R0:W1:Y:S02]  /*1c600*/  MUFU.RCP R41, R150 ;  /* 0x0000009600297308 */ /* 0x0000640000001000 */
.L_x_231:
[----:B------:R-:W-:Y:S05]  /*1c610*/  BSYNC B3 ;  /* 0x0000000000037941 */ /* 0x000fea0003800000 */
.L_x_229:
[----:B-1----:R-:W-:Y:S02]  /*1c620*/  IMAD.MOV.U32 R151, RZ, RZ, R41 ;  /* 0x000000ffff977224 */ /* 0x002fe400078e0029 */
[----:B------:R-:W-:Y:S02]  /*1c630*/  IMAD.MOV.U32 R40, RZ, RZ, R42 ;  /* 0x000000ffff287224 */ /* 0x000fe400078e002a */
[----:B------:R-:W-:-:S04]  /*1c640*/  IMAD.MOV.U32 R41, RZ, RZ, 0x0 ;  /* 0x00000000ff297424 */ /* 0x000fc800078e00ff */
[----:B------:R-:W-:Y:S05]  /*1c650*/  RET.REL.NODEC R40 `(flash_attention) ;  /* 0xfffffe3828687950 */ /* 0x000fea0003c3ffff */
.L_x_233:
        /* <DEDUP_REMOVED lines=10> */
.L_x_453:


//--------------------- .text.fused_qkv_rope      --------------------------
	.section	.text.fused_qkv_rope,"ax",@progbits
	.align	128
        .global         fused_qkv_rope
        .type           fused_qkv_rope,@function
        .size           fused_qkv_rope,(.L_x_454 - fused_qkv_rope)
        .other          fused_qkv_rope,@"STO_CUDA_ENTRY STV_DEFAULT"
fused_qkv_rope:
.text.fused_qkv_rope:
[----:B------:R-:W0:Y:S01]  /*0000*/  LDC R1, c[0x0][0x28] ;  /* 0x00000a00ff017b82 */ /* 0x000e220000000800 */
[----:B------:R-:W-:Y:S01]  /*0010*/  ULDC.64 UR6, c[0x0][0x250] ;  /* 0x0000940000067ab9 */ /* 0x000fe20000000a00 */
[----:B------:R-:W-:Y:S01]  /*0020*/  ULDC UR5, c[0x0][0x24c] ;  /* 0x0000930000057ab9 */ /* 0x000fe20000000800 */
[----:B------:R-:W-:Y:S02]  /*0030*/  ISETP.NE.AND P0, PT, RZ, UR6, PT ;  /* 0x00000006ff007c0c */ /* 0x000fe4000bf05270 */
[----:B0-----:R-:W-:Y:S02]  /*0040*/  IADD3 R1, R1, -0x20, RZ ;  /* 0xffffffe001017810 */ /* 0x001fe40007ffe0ff */
[----:B------:R-:W-:Y:S02]  /*0050*/  ISETP.EQ.OR P0, PT, RZ, UR7, !P0 ;  /* 0x00000007ff007c0c */ /* 0x000fe4000c702670 */
[----:B------:R-:W-:Y:S02]  /*0060*/  R2UR UR10, R1 ;  /* 0x00000000010a72ca */ /* 0x000fe400000e0000 */
[----:B------:R-:W-:-:S13]  /*0070*/  ISETP.EQ.OR P0, PT, RZ, UR5, P0 ;  /* 0x00000005ff007c0c */ /* 0x000fda0008702670 */
[----:B------:R-:W-:Y:S05]  /*0080*/  @P0 EXIT ;  /* 0x000000000000094d */ /* 0x000fea0003800000 */
[----:B------:R-:W0:Y:S01]  /*0090*/  LDC R0, c[0x0][0x260] ;  /* 0x00009800ff007b82 */ /* 0x000e220000000800 */
[----:B------:R-:W-:-:S06]  /*00a0*/  UIMAD UR4, UR6, UR7, URZ ;  /* 0x00000007060472a4 */ /* 0x000fcc000f8e023f */
[----:B0-----:R-:W-:-:S13]  /*00b0*/  ISETP.LT.U32.AND P0, PT, R0, UR4, PT ;  /* 0x0000000400007c0c */ /* 0x001fda000bf01070 */
[----:B------:R-:W-:Y:S05]  /*00c0*/  @P0 EXIT ;  /* 0x000000000000094d */ /* 0x000fea0003800000 */
[----:B------:R-:W0:Y:S01]  /*00d0*/  I2F.U32.RP R4, UR7 ;  /* 0x0000000700047d06 */ /* 0x000e220008209000 */
[----:B------:R-:W-:Y:S01]  /*00e0*/  IMAD.MOV.U32 R2, RZ, RZ, RZ ;  /* 0x000000ffff027224 */ /* 0x000fe200078e00ff */
[----:B------:R-:W-:Y:S01]  /*00f0*/  IADD3 R0, R0, -UR4, RZ ;  /* 0x8000000400007c10 */ /* 0x000fe2000fffe0ff */
[----:B------:R-:W-:Y:S01]  /*0100*/  ULDC UR6, c[0x0][0x0] ;  /* 0x0000000000067ab9 */ /* 0x000fe20000000800 */
[----:B------:R-:W-:Y:S01]  /*0110*/  ULDC UR8, c[0x0][0x248] ;  /* 0x0000920000087ab9 */ /* 0x000fe20000000800 */
[----:B------:R-:W-:Y:S01]  /*0120*/  ISETP.NE.U32.AND P2, PT, RZ, UR7, PT ;  /* 0x00000007ff007c0c */ /* 0x000fe2000bf45070 */
[----:B------:R-:W-:-:S04]  /*0130*/  UIMAD UR5, UR5, UR8, URZ ;  /* 0x00000008050572a4 */ /* 0x000fc8000f8e023f */
[----:B------:R-:W-:-:S03]  /*0140*/  UIMAD UR5, UR4, UR5, URZ ;  /* 0x00000005040572a4 */ /* 0x000fc6000f8e023f */
[----:B------:R-:W-:Y:S02]  /*0150*/  ULDC UR4, c[0x0][0x258] ;  /* 0x0000960000047ab9 */ /* 0x000fe40000000800 */
[----:B------:R-:W-:Y:S01]  /*0160*/  UISETP.LT.U32.AND UP0, UPT, UR7, UR4, UPT ;  /* 0x000000040700728c */ /* 0x000fe2000bf01070 */
[----:B0-----:R-:W0:Y:S02]  /*0170*/  MUFU.RCP R4, R4 ;  /* 0x0000000400047308 */ /* 0x001e240000001000 */
[----:B0-----:R-:W-:Y:S02]  /*0180*/  IADD3 R3, R4, 0xffffffe, RZ ;  /* 0x0ffffffe04037810 */ /* 0x001fe40007ffe0ff */
[----:B------:R-:W0:Y:S04]  /*0190*/  S2R R4, SR_CTAID.X ;  /* 0x0000000000047919 */ /* 0x000e280000002500 */
[----:B------:R-:W1:Y:S02]  /*01a0*/  F2I.FTZ.U32.TRUNC.NTZ R3, R3 ;  /* 0x0000000300037305 */ /* 0x000e64000021f000 */
[----:B-1----:R-:W-:-:S04]  /*01b0*/  IMAD.MOV R5, RZ, RZ, -R3 ;  /* 0x000000ffff057224 */ /* 0x002fc800078e0a03 */
[----:B------:R-:W-:-:S04]  /*01c0*/  IMAD R5, R5, UR7, RZ ;  /* 0x0000000705057c24 */ /* 0x000fc8000f8e02ff */
[----:B------:R-:W-:Y:S01]  /*01d0*/  IMAD.HI.U32 R5, R3, R5, R2 ;  /* 0x0000000503057227 */ /* 0x000fe200078e0002 */
[----:B------:R-:W-:Y:S01]  /*01e0*/  SHF.R.U32.HI R2, RZ, 0x1, R0 ;  /* 0x00000001ff027819 */ /* 0x000fe20000011600 */
[----:B------:R-:W0:Y:S04]  /*01f0*/  S2R R3, SR_TID.X ;  /* 0x0000000000037919 */ /* 0x000e280000002100 */
[----:B------:R-:W-:-:S04]  /*0200*/  IMAD.HI.U32 R0, R5, R2, RZ ;  /* 0x0000000205007227 */ /* 0x000fc800078e00ff */
[----:B------:R-:W-:-:S04]  /*0210*/  IMAD.MOV R5, RZ, RZ, -R0 ;  /* 0x000000ffff057224 */ /* 0x000fc800078e0a00 */
[----:B------:R-:W-:-:S05]  /*0220*/  IMAD R2, R5, UR7, R2 ;  /* 0x0000000705027c24 */ /* 0x000fca000f8e0202 */
[----:B------:R-:W-:-:S13]  /*0230*/  ISETP.GE.U32.AND P0, PT, R2, UR7, PT ;  /* 0x0000000702007c0c */ /* 0x000fda000bf06070 */
[----:B------:R-:W-:Y:S02]  /*0240*/  @P0 IADD3 R2, R2, -UR7, RZ ;  /* 0x8000000702020c10 */ /* 0x000fe4000fffe0ff */
[----:B------:R-:W-:Y:S02]  /*0250*/  @P0 IADD3 R0, R0, 0x1, RZ ;  /* 0x0000000100000810 */ /* 0x000fe40007ffe0ff */
[----:B------:R-:W-:Y:S01]  /*0260*/  ISETP.GE.U32.AND P1, PT, R2, UR7, PT ;  /* 0x0000000702007c0c */ /* 0x000fe2000bf26070 */
[----:B0-----:R-:W-:-:S05]  /*0270*/  IMAD R2, R4, UR6, R3 ;  /* 0x0000000604027c24 */ /* 0x001fca000f8e0203 */
[----:B------:R-:W-:Y:S01]  /*0280*/  ISETP.GE.U32.AND P0, PT, R2, UR5, PT ;  /* 0x0000000502007c0c */ /* 0x000fe2000bf06070 */
[----:B------:R-:W-:-:S06]  /*0290*/  USEL UR5, UR7, UR4, UP0 ;  /* 0x0000000407057287 */ /* 0x000fcc0008000000 */
[----:B------:R-:W-:Y:S02]  /*02a0*/  @P1 IADD3 R0, R0, 0x1, RZ ;  /* 0x0000000100001810 */ /* 0x000fe40007ffe0ff */
[----:B------:R-:W-:-:S04]  /*02b0*/  @!P2 LOP3.LUT R0, RZ, UR7, RZ, 0x33, !PT ;  /* 0x00000007ff00ac12 */ /* 0x000fc8000f8e33ff */
[----:B------:R-:W-:Y:S05]  /*02c0*/  @P0 EXIT ;  /* 0x000000000000094d */ /* 0x000fea0003800000 */
[----:B------:R-:W0:Y:S01]  /*02d0*/  LDC.64 R4, c[0x0][0x238] ;  /* 0x00008e00ff047b82 */ /* 0x000e220000000a00 */
[----:B------:R-:W-:Y:S02]  /*02e0*/  ULDC.64 UR8, c[0x0][0x240] ;  /* 0x0000900000087ab9 */ /* 0x000fe40000000a00 */
[----:B------:R-:W-:-:S04]  /*02f0*/  ISETP.NE.U32.AND P0, PT, RZ, UR8, PT ;  /* 0x00000008ff007c0c */ /* 0x000fc8000bf05070 */
[----:B------:R-:W-:Y:S01]  /*0300*/  ISETP.NE.AND.EX P0, PT, RZ, UR9, PT, P0 ;  /* 0x00000009ff007c0c */ /* 0x000fe2000bf05300 */
[----:B------:R-:W1:Y:S01]  /*0310*/  LDC R6, c[0x0][0x270] ;  /* 0x00009c00ff067b82 */ /* 0x000e620000000800 */
[----:B------:R-:W-:-:S07]  /*0320*/  ULDC.64 UR8, c[0x0][0x208] ;  /* 0x0000820000087ab9 */ /* 0x000fce0000000a00 */
[----:B------:R-:W2:Y:S01]  /*0330*/  LDC R3, c[0x0][0x25c] ;  /* 0x00009700ff037b82 */ /* 0x000ea20000000800 */
[----:B------:R-:W-:Y:S01]  /*0340*/  ULDC UR4, c[0x0][0xc] ;  /* 0x0000030000047ab9 */ /* 0x000fe20000000800 */
[----:B0-----:R-:W-:-:S04]  /*0350*/  ISETP.NE.U32.AND P1, PT, R4, RZ, PT ;  /* 0x000000ff0400720c */ /* 0x001fc80003f25070 */
[----:B------:R-:W-:-:S04]  /*0360*/  ISETP.NE.AND.EX P0, PT, R5, RZ, P0, P1 ;  /* 0x000000ff0500720c */ /* 0x000fc80000705310 */
[----:B-1----:R-:W-:Y:S02]  /*0370*/  ISETP.NE.AND P1, PT, R6, RZ, P0 ;  /* 0x000000ff0600720c */ /* 0x002fe40000725270 */
[----:B--2---:R-:W-:Y:S01]  /*0380*/  LOP3.LUT R3, R3, 0x3, RZ, 0xc0, !PT ;  /* 0x0000000303037812 */ /* 0x004fe200078ec0ff */
[----:B------:R-:W-:-:S12]  /*0390*/  UIMAD UR6, UR6, UR4, URZ ;  /* 0x00000004060672a4 */ /* 0x000fd8000f8e023f */
.L_x_309:
[----:B0-----:R-:W0:Y:S01]  /*03a0*/  LDC.64 R12, c[0x0][0x250] ;  /* 0x00009400ff0c7b82 */ /* 0x001e220000000a00 */
[----:B------:R-:W-:Y:S01]  /*03b0*/  ULDC UR4, c[0x0][0x24c] ;  /* 0x0000930000047ab9 */ /* 0x000fe20000000800 */
[----:B------:R-:W-:Y:S01]  /*03c0*/  ULDC UR7, c[0x0][0x248] ;  /* 0x0000920000077ab9 */ /* 0x000fe20000000800 */
[----:B------:R-:W-:Y:S01]  /*03d0*/  BSSY B0, `(.L_x_234) ;  /* 0x0000116000007945 */ /* 0x000fe20003800000 */
[----:B------:R-:W-:-:S04]  /*03e0*/  UIMAD UR4, UR4, UR7, URZ ;  /* 0x00000007040472a4 */ /* 0x000fc8000f8e023f */
[----:B-1----:R-:W1:Y:S01]  /*03f0*/  LDC.64 R10, c[0x0][0x250] ;  /* 0x00009400ff0a7b82 */ /* 0x002e620000000a00 */
[----:B0-----:R-:W0:Y:S01]  /*0400*/  I2F.U32.RP R8, R13 ;  /* 0x0000000d00087306 */ /* 0x001e220000209000 */
[----:B------:R-:W-:-:S07]  /*0410*/  ISETP.NE.U32.AND P3, PT, R13, RZ, PT ;  /* 0x000000ff0d00720c */ /* 0x000fce0003f65070 */
[----:B------:R-:W2:Y:S08]  /*0420*/  I2F.U32.RP R6, R12 ;  /* 0x0000000c00067306 */ /* 0x000eb00000209000 */
[----:B0-----:R-:W0:Y:S08]  /*0430*/  MUFU.RCP R8, R8 ;  /* 0x0000000800087308 */ /* 0x001e300000001000 */
[----:B--2---:R-:W-:Y:S01]  /*0440*/  MUFU.RCP R6, R6 ;  /* 0x0000000600067308 */ /* 0x004fe20000001000 */
[----:B0-----:R-:W-:-:S07]  /*0450*/  IADD3 R5, R8, 0xffffffe, RZ ;  /* 0x0ffffffe08057810 */ /* 0x001fce0007ffe0ff */
[----:B------:R-:W0:Y:S02]  /*0460*/  F2I.FTZ.U32.TRUNC.NTZ R5, R5 ;  /* 0x0000000500057305 */ /* 0x000e24000021f000 */
[----:B0-----:R-:W-:-:S04]  /*0470*/  IMAD.MOV R4, RZ, RZ, -R5 ;  /* 0x000000ffff047224 */ /* 0x001fc800078e0a05 */
[----:B------:R-:W-:Y:S02]  /*0480*/  IMAD R7, R4, R13, RZ ;  /* 0x0000000d04077224 */ /* 0x000fe400078e02ff */
[----:B------:R-:W-:-:S04]  /*0490*/  IMAD.MOV.U32 R4, RZ, RZ, RZ ;  /* 0x000000ffff047224 */ /* 0x000fc800078e00ff */
[----:B------:R-:W-:Y:S01]  /*04a0*/  IMAD.HI.U32 R7, R5, R7, R4 ;  /* 0x0000000705077227 */ /* 0x000fe200078e0004 */
[----:B------:R-:W-:-:S05]  /*04b0*/  IADD3 R5, R6, 0xffffffe, RZ ;  /* 0x0ffffffe06057810 */ /* 0x000fca0007ffe0ff */
[----:B------:R-:W-:Y:S01]  /*04c0*/  IMAD.HI.U32 R7, R7, R2, RZ ;  /* 0x0000000207077227 */ /* 0x000fe200078e00ff */
[----:B------:R-:W0:Y:S03]  /*04d0*/  F2I.FTZ.U32.TRUNC.NTZ R5, R5 ;  /* 0x0000000500057305 */ /* 0x000e26000021f000 */
[----:B------:R-:W-:-:S04]  /*04e0*/  IMAD.MOV R4, RZ, RZ, -R7 ;  /* 0x000000ffff047224 */ /* 0x000fc800078e0a07 */
[----:B------:R-:W-:-:S05]  /*04f0*/  IMAD R4, R13, R4, R2 ;  /* 0x000000040d047224 */ /* 0x000fca00078e0202 */
[----:B------:R-:W-:Y:S01]  /*0500*/  ISETP.GE.U32.AND P0, PT, R4, R13, PT ;  /* 0x0000000d0400720c */ /* 0x000fe20003f06070 */
[----:B0-----:R-:W-:-:S04]  /*0510*/  IMAD.MOV R9, RZ, RZ, -R5 ;  /* 0x000000ffff097224 */ /* 0x001fc800078e0a05 */
[----:B------:R-:W-:-:S08]  /*0520*/  IMAD R9, R9, R12, RZ ;  /* 0x0000000c09097224 */ /* 0x000fd000078e02ff */
[----:B------:R-:W-:Y:S01]  /*0530*/  @P0 IMAD.IADD R4, R4, 0x1, -R13 ;  /* 0x0000000104040824 */ /* 0x000fe200078e0a0d */
[----:B------:R-:W-:-:S04]  /*0540*/  @P0 IADD3 R7, R7, 0x1, RZ ;  /* 0x0000000107070810 */ /* 0x000fc80007ffe0ff */
[----:B------:R-:W-:Y:S01]  /*0550*/  ISETP.GE.U32.AND P2, PT, R4, R13, PT ;  /* 0x0000000d0400720c */ /* 0x000fe20003f46070 */
[----:B------:R-:W-:-:S04]  /*0560*/  IMAD.MOV.U32 R4, RZ, RZ, RZ ;  /* 0x000000ffff047224 */ /* 0x000fc800078e00ff */
[----:B------:R-:W-:-:S04]  /*0570*/  IMAD.HI.U32 R4, R5, R9, R4 ;  /* 0x0000000905047227 */ /* 0x000fc800078e0004 */
[----:B-1----:R-:W-:-:S04]  /*0580*/  IMAD R9, R10, R11, RZ ;  /* 0x0000000b0a097224 */ /* 0x002fc800078e02ff */
[----:B------:R-:W-:Y:S01]  /*0590*/  @P2 IADD3 R7, R7, 0x1, RZ ;  /* 0x0000000107072810 */ /* 0x000fe20007ffe0ff */
[----:B------:R-:W-:Y:S01]  /*05a0*/  IMAD R11, R9, UR4, RZ ;  /* 0x00000004090b7c24 */ /* 0x000fe2000f8e02ff */
[----:B------:R-:W-:Y:S01]  /*05b0*/  @!P3 LOP3.LUT R7, RZ, R13, RZ, 0x33, !PT ;  /* 0x0000000dff07b212 */ /* 0x000fe200078e33ff */
[----:B------:R-:W-:Y:S01]  /*05c0*/  ULDC UR4, c[0x0][0x260] ;  /* 0x0000980000047ab9 */ /* 0x000fe20000000800 */
[----:B------:R-:W-:-:S03]  /*05d0*/  ISETP.NE.U32.AND P3, PT, R12, RZ, PT ;  /* 0x000000ff0c00720c */ /* 0x000fc60003f65070 */
[----:B------:R-:W-:-:S04]  /*05e0*/  IMAD.HI.U32 R4, R4, R7, RZ ;  /* 0x0000000704047227 */ /* 0x000fc800078e00ff */
[----:B------:R-:W-:Y:S02]  /*05f0*/  IMAD.MOV R5, RZ, RZ, -R4 ;  /* 0x000000ffff057224 */ /* 0x000fe400078e0a04 */
[--C-:B------:R-:W-:Y:S02]  /*0600*/  IMAD.MOV R6, RZ, RZ, -R7.reuse ;  /* 0x000000ffff067224 */ /* 0x100fe400078e0a07 */
[----:B------:R-:W-:Y:S02]  /*0610*/  IMAD R5, R12, R5, R7 ;  /* 0x000000050c057224 */ /* 0x000fe400078e0207 */
[----:B------:R-:W-:Y:S01]  /*0620*/  IMAD R6, R13, R6, R2 ;  /* 0x000000060d067224 */ /* 0x000fe200078e0202 */
[----:B------:R-:W-:Y:S02]  /*0630*/  IADD3 R2, R2, UR6, RZ ;  /* 0x0000000602027c10 */ /* 0x000fe4000fffe0ff */
[----:B------:R-:W-:-:S13]  /*0640*/  ISETP.GE.U32.AND P0, PT, R5, R12, PT ;  /* 0x0000000c0500720c */ /* 0x000fda0003f06070 */
[----:B------:R-:W-:Y:S01]  /*0650*/  @P0 IMAD.IADD R5, R5, 0x1, -R12 ;  /* 0x0000000105050824 */ /* 0x000fe200078e0a0c */
[----:B------:R-:W-:-:S04]  /*0660*/  @P0 IADD3 R4, R4, 0x1, RZ ;  /* 0x0000000104040810 */ /* 0x000fc80007ffe0ff */
[----:B------:R-:W-:Y:S02]  /*0670*/  ISETP.GE.U32.AND P2, PT, R5, R12, PT ;  /* 0x0000000c0500720c */ /* 0x000fe40003f46070 */
[----:B------:R-:W0:Y:S11]  /*0680*/  LDC R5, c[0x0][0x25c] ;  /* 0x00009700ff057b82 */ /* 0x000e360000000800 */
[----:B------:R-:W-:-:S02]  /*0690*/  @P2 IADD3 R4, R4, 0x1, RZ ;  /* 0x0000000104042810 */ /* 0x000fc40007ffe0ff */
[----:B------:R-:W-:Y:S02]  /*06a0*/  @!P3 LOP3.LUT R4, RZ, R12, RZ, 0x33, !PT ;  /* 0x0000000cff04b212 */ /* 0x000fe400078e33ff */
[----:B------:R-:W-:-:S03]  /*06b0*/  ISETP.GE.U32.AND P3, PT, R2, R11, PT ;  /* 0x0000000b0200720c */ /* 0x000fc60003f66070 */
[----:B------:R-:W-:Y:S02]  /*06c0*/  IMAD.MOV R8, RZ, RZ, -R4 ;  /* 0x000000ffff087224 */ /* 0x000fe400078e0a04 */
[----:B------:R-:W-:Y:S02]  /*06d0*/  IMAD R11, R4, UR4, RZ ;  /* 0x00000004040b7c24 */ /* 0x000fe4000f8e02ff */
[----:B------:R-:W-:Y:S02]  /*06e0*/  IMAD R7, R12, R8, R7 ;  /* 0x000000080c077224 */ /* 0x000fe400078e0207 */
[----:B0-----:R-:W-:-:S03]  /*06f0*/  IMAD R8, R4, R5, RZ ;  /* 0x0000000504087224 */ /* 0x001fc600078e02ff */
[----:B------:R-:W-:-:S13]  /*0700*/  ISETP.GE.U32.AND P2, PT, R7, R0, PT ;  /* 0x000000000700720c */ /* 0x000fda0003f46070 */
[----:B------:R-:W-:Y:S05]  /*0710*/  @P2 BRA `(.L_x_235) ;  /* 0x0000000c00842947 */ /* 0x000fea0003800000 */
[----:B------:R-:W-:Y:S01]  /*0720*/  ULDC UR4, c[0x0][0x260] ;  /* 0x0000980000047ab9 */ /* 0x000fe20000000800 */
[----:B------:R-:W-:Y:S01]  /*0730*/  ISETP.NE.AND P0, PT, R5, RZ, PT ;  /* 0x000000ff0500720c */ /* 0x000fe20003f05270 */
[----:B------:R-:W-:Y:S01]  /*0740*/  IMAD.MOV.U32 R24, RZ, RZ, RZ ;  /* 0x000000ffff187224 */ /* 0x000fe200078e00ff */
[----:B------:R-:W-:-:S04]  /*0750*/  IADD3 R10, -R9, UR4, RZ ;  /* 0x00000004090a7c10 */ /* 0x000fc8000fffe1ff */
[----:B------:R-:W-:-:S05]  /*0760*/  SHF.R.U32.HI R10, RZ, 0x1, R10 ;  /* 0x00000001ff0a7819 */ /* 0x000fca000001160a */
[----:B------:R-:W-:-:S04]  /*0770*/  IMAD.IADD R15, R9, 0x1, R10 ;  /* 0x00000001090f7824 */ /* 0x000fc800078e020a */
[----:B------:R-:W-:-:S04]  /*0780*/  IMAD.IADD R20, R15, 0x1, R6 ;  /* 0x000000010f147824 */ /* 0x000fc800078e0206 */
[----:B------:R-:W-:Y:S01]  /*0790*/  IMAD R20, R7, R13, R20 ;  /* 0x0000000d07147224 */ /* 0x000fe200078e0214 */
[----:B------:R-:W-:Y:S06]  /*07a0*/  @!P0 BRA `(.L_x_236) ;  /* 0x0000000c00308947 */ /* 0x000fec0003800000 */
[----:B------:R-:W0:Y:S01]  /*07b0*/  LDC R10, c[0x0][0x25c] ;  /* 0x00009700ff0a7b82 */ /* 0x000e220000000800 */
[----:B------:R-:W-:Y:S01]  /*07c0*/  UMOV UR4, URZ ;  /* 0x0000003f00047c82 */ /* 0x000fe20008000000 */
[----:B------:R-:W-:Y:S02]  /*07d0*/  IMAD R21, R20, R5, RZ ;  /* 0x0000000514157224 */ /* 0x000fe400078e02ff */
[----:B------:R-:W-:Y:S01]  /*07e0*/  IMAD.MOV.U32 R24, RZ, RZ, RZ ;  /* 0x000000ffff187224 */ /* 0x000fe200078e00ff */
[----:B0-----:R-:W-:-:S04]  /*07f0*/  IADD3 R14, R10, -0x1, RZ ;  /* 0xffffffff0a0e7810 */ /* 0x001fc80007ffe0ff */
        /* <DEDUP_REMOVED lines=9> */
.L_x_240:
[----:B------:R-:W-:Y:S01]  /*0890*/  IADD3 R16, P4, R8, UR4, RZ ;  /* 0x0000000408107c10 */ /* 0x000fe2000ff9e0ff */
[----:B------:R-:W-:Y:S01]  /*08a0*/  ULDC.64 UR12, c[0x0][0x210] ;  /* 0x00008400000c7ab9 */ /* 0x000fe20000000a00 */
[----:B------:R-:W-:Y:S01]  /*08b0*/  IADD3 R14, P5, R21, UR4, RZ ;  /* 0x00000004150e7c10 */ /* 0x000fe2000ffbe0ff */
[----:B------:R-:W-:Y:S02]  /*08c0*/  ULDC.64 UR14, c[0x0][0x218] ;  /* 0x00008600000e7ab9 */ /* 0x000fe40000000a00 */
[----:B------:R-:W-:Y:S01]  /*08d0*/  IMAD.X R17, RZ, RZ, RZ, P4 ;  /* 0x000000ffff117224 */ /* 0x000fe200020e06ff */
[----:B------:R-:W-:Y:S01]  /*08e0*/  LEA R22, P4, R16, UR12, 0x2 ;  /* 0x0000000c10167c11 */ /* 0x000fe2000f8810ff */
[----:B------:R-:W-:Y:S01]  /*08f0*/  IMAD.X R15, RZ, RZ, RZ, P5 ;  /* 0x000000ffff0f7224 */ /* 0x000fe200028e06ff */
[----:B------:R-:W-:Y:S02]  /*0900*/  LEA R18, P5, R14, UR14, 0x2 ;  /* 0x0000000e0e127c11 */ /* 0x000fe4000f8a10ff */
[----:B------:R-:W-:-:S02]  /*0910*/  LEA.HI.X R23, R16, UR13, R17, 0x2, P4 ;  /* 0x0000000d10177c11 */ /* 0x000fc4000a0f1411 */
[----:B------:R-:W-:-:S03]  /*0920*/  LEA.HI.X R19, R14, UR15, R15, 0x2, P5 ;  /* 0x0000000f0e137c11 */ /* 0x000fc6000a8f140f */
[----:B------:R-:W2:Y:S04]  /*0930*/  LDG.E R16, desc[UR8][R22.64] ;  /* 0x0000000816107981 */ /* 0x000ea8000c1e1900 */
[----:B------:R-:W2:Y:S04]  /*0940*/  LDG.E R17, desc[UR8][R18.64] ;  /* 0x0000000812117981 */ /* 0x000ea8000c1e1900 */
[----:B------:R-:W3:Y:S04]  /*0950*/  LDG.E R14, desc[UR8][R22.64+0x4] ;  /* 0x00000408160e7981 */ /* 0x000ee8000c1e1900 */
[----:B------:R-:W3:Y:S04]  /*0960*/  LDG.E R15, desc[UR8][R18.64+0x4] ;  /* 0x00000408120f7981 */ /* 0x000ee8000c1e1900 */
[----:B------:R-:W4:Y:S04]  /*0970*/  LDG.E R25, desc[UR8][R18.64+0x8] ;  /* 0x0000080812197981 */ /* 0x000f28000c1e1900 */
[----:B------:R-:W4:Y:S04]  /*0980*/  LDG.E R26, desc[UR8][R22.64+0x8] ;  /* 0x00000808161a7981 */ /* 0x000f28000c1e1900 */
[----:B------:R-:W5:Y:S04]  /*0990*/  LDG.E R27, desc[UR8][R18.64+0xc] ;  /* 0x00000c08121b7981 */ /* 0x000f68000c1e1900 */
[----:B------:R0:W5:Y:S01]  /*09a0*/  LDG.E R28, desc[UR8][R22.64+0xc] ;  /* 0x00000c08161c7981 */ /* 0x000162000c1e1900 */
[----:B------:R-:W-:Y:S01]  /*09b0*/  UIADD3 UR7, UR4, 0x4, URZ ;  /* 0x0000000404077890 */ /* 0x000fe2000fffe03f */
[----:B--2---:R-:W-:-:S05]  /*09c0*/  FFMA R16, R17, R16, R24 ;  /* 0x0000001011107223 */ /* 0x004fca0000000018 */
[----:B------:R-:W-:Y:S02]  /*09d0*/  IADD3 R17, P4, R8, UR7, RZ ;  /* 0x0000000708117c10 */ /* 0x000fe4000ff9e0ff */
[----:B------:R-:W-:-:S03]  /*09e0*/  IADD3 R24, P5, R21, UR7, RZ ;  /* 0x0000000715187c10 */ /* 0x000fc6000ffbe0ff */
[----:B0-----:R-:W-:Y:S02]  /*09f0*/  IMAD.X R22, RZ, RZ, RZ, P4 ;  /* 0x000000ffff167224 */ /* 0x001fe400020e06ff */
[----:B---3--:R-:W-:Y:S01]  /*0a00*/  FFMA R29, R15, R14, R16 ;  /* 0x0000000e0f1d7223 */ /* 0x008fe20000000010 */
[----:B------:R-:W-:Y:S01]  /*0a10*/  IMAD.X R15, RZ, RZ, RZ, P5 ;  /* 0x000000ffff0f7224 */ /* 0x000fe200028e06ff */
[C---:B------:R-:W-:Y:S02]  /*0a20*/  LEA R16, P4, R17.reuse, UR12, 0x2 ;  /* 0x0000000c11107c11 */ /* 0x040fe4000f8810ff */
[C---:B------:R-:W-:Y:S02]  /*0a30*/  LEA R14, P5, R24.reuse, UR14, 0x2 ;  /* 0x0000000e180e7c11 */ /* 0x040fe4000f8a10ff */
[----:B------:R-:W-:Y:S02]  /*0a40*/  LEA.HI.X R17, R17, UR13, R22, 0x2, P4 ;  /* 0x0000000d11117c11 */ /* 0x000fe4000a0f1416 */
[----:B------:R-:W-:Y:S01]  /*0a50*/  LEA.HI.X R15, R24, UR15, R15, 0x2, P5 ;  /* 0x0000000f180f7c11 */ /* 0x000fe2000a8f140f */
[----:B----4-:R-:W-:-:S02]  /*0a60*/  FFMA R26, R25, R26, R29 ;  /* 0x0000001a191a7223 */ /* 0x010fc4000000001d */
[----:B------:R-:W2:Y:S04]  /*0a70*/  LDG.E R22, desc[UR8][R16.64] ;  /* 0x0000000810167981 */ /* 0x000ea8000c1e1900 */
[----:B------:R-:W2:Y:S04]  /*0a80*/  LDG.E R23, desc[UR8][R14.64] ;  /* 0x000000080e177981 */ /* 0x000ea8000c1e1900 */
[----:B------:R-:W3:Y:S04]  /*0a90*/  LDG.E R19, desc[UR8][R16.64+0x4] ;  /* 0x0000040810137981 */ /* 0x000ee8000c1e1900 */
[----:B------:R-:W3:Y:S01]  /*0aa0*/  LDG.E R18, desc[UR8][R14.64+0x4] ;  /* 0x000004080e127981 */ /* 0x000ee2000c1e1900 */
[----:B-----5:R-:W-:-:S03]  /*0ab0*/  FFMA R28, R27, R28, R26 ;  /* 0x0000001c1b1c7223 */ /* 0x020fc6000000001a */
[----:B------:R-:W4:Y:S04]  /*0ac0*/  LDG.E R24, desc[UR8][R14.64+0x8] ;  /* 0x000008080e187981 */ /* 0x000f28000c1e1900 */
[----:B------:R-:W4:Y:S04]  /*0ad0*/  LDG.E R25, desc[UR8][R16.64+0x8] ;  /* 0x0000080810197981 */ /* 0x000f28000c1e1900 */
[----:B------:R0:W5:Y:S04]  /*0ae0*/  LDG.E R26, desc[UR8][R14.64+0xc] ;  /* 0x00000c080e1a7981 */ /* 0x000168000c1e1900 */
[----:B------:R1:W5:Y:S01]  /*0af0*/  LDG.E R27, desc[UR8][R16.64+0xc] ;  /* 0x00000c08101b7981 */ /* 0x000362000c1e1900 */
[----:B------:R-:W-:Y:S01]  /*0b00*/  UIADD3 UR7, UR4, 0x8, URZ ;  /* 0x0000000804077890 */ /* 0x000fe2000fffe03f */
[----:B--2---:R-:W-:-:S05]  /*0b10*/  FFMA R29, R23, R22, R28 ;  /* 0x00000016171d7223 */ /* 0x004fca000000001c */
[----:B------:R-:W-:Y:S02]  /*0b20*/  IADD3 R23, P4, R8, UR7, RZ ;  /* 0x0000000708177c10 */ /* 0x000fe4000ff9e0ff */
[----:B------:R-:W-:-:S03]  /*0b30*/  IADD3 R28, P5, R21, UR7, RZ ;  /* 0x00000007151c7c10 */ /* 0x000fc6000ffbe0ff */
[----:B0-----:R-:W-:Y:S01]  /*0b40*/  IMAD.X R14, RZ, RZ, RZ, P4 ;  /* 0x000000ffff0e7224 */ /* 0x001fe200020e06ff */
[C---:B------:R-:W-:Y:S01]  /*0b50*/  LEA R22, P4, R23.reuse, UR12, 0x2 ;  /* 0x0000000c17167c11 */ /* 0x040fe2000f8810ff */
[----:B---3--:R-:W-:Y:S01]  /*0b60*/  FFMA R29, R18, R19, R29 ;  /* 0x00000013121d7223 */ /* 0x008fe2000000001d */
[----:B------:R-:W-:Y:S01]  /*0b70*/  IMAD.X R19, RZ, RZ, RZ, P5 ;  /* 0x000000ffff137224 */ /* 0x000fe200028e06ff */
[C---:B------:R-:W-:Y:S02]  /*0b80*/  LEA R18, P5, R28.reuse, UR14, 0x2 ;  /* 0x0000000e1c127c11 */ /* 0x040fe4000f8a10ff */
[----:B------:R-:W-:Y:S02]  /*0b90*/  LEA.HI.X R23, R23, UR13, R14, 0x2, P4 ;  /* 0x0000000d17177c11 */ /* 0x000fe4000a0f140e */
[----:B------:R-:W-:Y:S01]  /*0ba0*/  LEA.HI.X R19, R28, UR15, R19, 0x2, P5 ;  /* 0x0000000f1c137c11 */ /* 0x000fe2000a8f1413 */
[----:B----4-:R-:W-:Y:S02]  /*0bb0*/  FFMA R25, R24, R25, R29 ;  /* 0x0000001918197223 */ /* 0x010fe4000000001d */
[----:B-1----:R-:W2:Y:S04]  /*0bc0*/  LDG.E R16, desc[UR8][R22.64] ;  /* 0x0000000816107981 */ /* 0x002ea8000c1e1900 */
[----:B------:R-:W2:Y:S04]  /*0bd0*/  LDG.E R17, desc[UR8][R18.64] ;  /* 0x0000000812117981 */ /* 0x000ea8000c1e1900 */
[----:B------:R-:W3:Y:S04]  /*0be0*/  LDG.E R15, desc[UR8][R22.64+0x4] ;  /* 0x00000408160f7981 */ /* 0x000ee8000c1e1900 */
[----:B------:R-:W3:Y:S01]  /*0bf0*/  LDG.E R14, desc[UR8][R18.64+0x4] ;  /* 0x00000408120e7981 */ /* 0x000ee2000c1e1900 */
[----:B-----5:R-:W-:-:S03]  /*0c00*/  FFMA R28, R26, R27, R25 ;  /* 0x0000001b1a1c7223 */ /* 0x020fc60000000019 */
[----:B------:R-:W4:Y:S04]  /*0c10*/  LDG.E R24, desc[UR8][R18.64+0x8] ;  /* 0x0000080812187981 */ /* 0x000f28000c1e1900 */
[----:B------:R-:W4:Y:S04]  /*0c20*/  LDG.E R25, desc[UR8][R22.64+0x8] ;  /* 0x0000080816197981 */ /* 0x000f28000c1e1900 */
[----:B------:R0:W5:Y:S04]  /*0c30*/  LDG.E R26, desc[UR8][R18.64+0xc] ;  /* 0x00000c08121a7981 */ /* 0x000168000c1e1900 */
[----:B------:R-:W5:Y:S01]  /*0c40*/  LDG.E R27, desc[UR8][R22.64+0xc] ;  /* 0x00000c08161b7981 */ /* 0x000f62000c1e1900 */
        /* <DEDUP_REMOVED lines=12> */
[----:B------:R-:W2:Y:S04]  /*0d10*/  LDG.E R19, desc[UR8][R16.64] ;  /* 0x0000000810137981 */ /* 0x000ea8000c1e1900 */
[----:B------:R-:W2:Y:S01]  /*0d20*/  LDG.E R18, desc[UR8][R14.64] ;  /* 0x000000080e127981 */ /* 0x000ea2000c1e1900 */
[----:B-----5:R-:W-:-:S03]  /*0d30*/  FFMA R25, R26, R27, R25 ;  /* 0x0000001b1a197223 */ /* 0x020fc60000000019 */
[----:B------:R-:W3:Y:S04]  /*0d40*/  LDG.E R24, desc[UR8][R16.64+0x4] ;  /* 0x0000040810187981 */ /* 0x000ee8000c1e1900 */
[----:B------:R-:W3:Y:S04]  /*0d50*/  LDG.E R23, desc[UR8][R14.64+0x4] ;  /* 0x000004080e177981 */ /* 0x000ee8000c1e1900 */
[----:B------:R-:W4:Y:S04]  /*0d60*/  LDG.E R22, desc[UR8][R14.64+0x8] ;  /* 0x000008080e167981 */ /* 0x000f28000c1e1900 */
[----:B------:R-:W4:Y:S04]  /*0d70*/  LDG.E R26, desc[UR8][R16.64+0x8] ;  /* 0x00000808101a7981 */ /* 0x000f28000c1e1900 */
[----:B------:R-:W5:Y:S04]  /*0d80*/  LDG.E R27, desc[UR8][R14.64+0xc] ;  /* 0x00000c080e1b7981 */ /* 0x000f68000c1e1900 */
[----:B------:R-:W5:Y:S01]  /*0d90*/  LDG.E R28, desc[UR8][R16.64+0xc] ;  /* 0x00000c08101c7981 */ /* 0x000f62000c1e1900 */
[----:B------:R-:W-:-:S04]  /*0da0*/  IADD3 R10, R10, -0x10, RZ ;  /* 0xfffffff00a0a7810 */ /* 0x000fc80007ffe0ff */
[----:B------:R-:W-:Y:S01]  /*0db0*/  ISETP.GT.AND P4, PT, R10, 0xc, PT ;  /* 0x0000000c0a00780c */ /* 0x000fe20003f84270 */
[----:B------:R-:W-:Y:S01]  /*0dc0*/  UIADD3 UR4, UR4, 0x10, URZ ;  /* 0x0000001004047890 */ /* 0x000fe2000fffe03f */
[----:B--2---:R-:W-:-:S04]  /*0dd0*/  FFMA R18, R18, R19, R25 ;  /* 0x0000001312127223 */ /* 0x004fc80000000019 */
[----:B---3--:R-:W-:-:S04]  /*0de0*/  FFMA R23, R23, R24, R18 ;  /* 0x0000001817177223 */ /* 0x008fc80000000012 */
[----:B----4-:R-:W-:-:S04]  /*0df0*/  FFMA R22, R22, R26, R23 ;  /* 0x0000001a16167223 */ /* 0x010fc80000000017 */
[----:B-----5:R-:W-:Y:S01]  /*0e00*/  FFMA R24, R27, R28, R22 ;  /* 0x0000001c1b187223 */ /* 0x020fe20000000016 */
[----:B------:R-:W-:Y:S06]  /*0e10*/  @P4 BRA `(.L_x_240) ;  /* 0xfffffff8009c4947 */ /* 0x000fec000383ffff */
.L_x_239:
[----:B------:R-:W-:-:S13]  /*0e20*/  ISETP.GT.AND P4, PT, R10, 0x4, PT ;  /* 0x000000040a00780c */ /* 0x000fda0003f84270 */
[----:B------:R-:W-:Y:S05]  /*0e30*/  @!P4 BRA `(.L_x_241) ;  /* 0x0000000000bcc947 */ /* 0x000fea0003800000 */
        /* <DEDUP_REMOVED lines=8> */
[----:B------:R-:W-:Y:S01]  /*0ec0*/  LEA.HI.X R15, R15, UR13, R22, 0x2, P0 ;  /* 0x0000000d0f0f7c11 */ /* 0x000fe200080f1416 */
[----:B------:R-:W-:Y:S01]  /*0ed0*/  UIADD3 UR7, UR4, 0x4, URZ ;  /* 0x0000000404077890 */ /* 0x000fe2000fffe03f */
[----:B------:R-:W-:Y:S01]  /*0ee0*/  LEA.HI.X R17, R17, UR15, R18, 0x2, P4 ;  /* 0x0000000f11117c11 */ /* 0x000fe2000a0f1412 */
[----:B------:R-:W-:-:S02]  /*0ef0*/  ULDC.64 UR12, c[0x0][0x210] ;  /* 0x00008400000c7ab9 */ /* 0x000fc40000000a00 */
[----:B------:R-:W2:Y:S04]  /*0f00*/  LDG.E R28, desc[UR8][R14.64] ;  /* 0x000000080e1c7981 */ /* 0x000ea8000c1e1900 */
[----:B------:R-:W2:Y:S04]  /*0f10*/  LDG.E R27, desc[UR8][R16.64] ;  /* 0x00000008101b7981 */ /* 0x000ea8000c1e1900 */
[----:B------:R-:W3:Y:S04]  /*0f20*/  LDG.E R19, desc[UR8][R14.64+0x4] ;  /* 0x000004080e137981 */ /* 0x000ee8000c1e1900 */
[----:B------:R-:W3:Y:S04]  /*0f30*/  LDG.E R18, desc[UR8][R16.64+0x4] ;  /* 0x0000040810127981 */ /* 0x000ee8000c1e1900 */
[----:B------:R-:W4:Y:S04]  /*0f40*/  LDG.E R22, desc[UR8][R16.64+0x8] ;  /* 0x0000080810167981 */ /* 0x000f28000c1e1900 */
[----:B------:R-:W4:Y:S04]  /*0f50*/  LDG.E R23, desc[UR8][R14.64+0x8] ;  /* 0x000008080e177981 */ /* 0x000f28000c1e1900 */
[----:B------:R0:W5:Y:S04]  /*0f60*/  LDG.E R25, desc[UR8][R16.64+0xc] ;  /* 0x00000c0810197981 */ /* 0x000168000c1e1900 */
[----:B------:R1:W5:Y:S01]  /*0f70*/  LDG.E R26, desc[UR8][R14.64+0xc] ;  /* 0x00000c080e1a7981 */ /* 0x000362000c1e1900 */
[----:B--2---:R-:W-:Y:S01]  /*0f80*/  FFMA R27, R27, R28, R24 ;  /* 0x0000001c1b1b7223 */ /* 0x004fe20000000018 */
[----:B------:R-:W-:-:S02]  /*0f90*/  IADD3 R24, P0, R8, UR7, RZ ;  /* 0x0000000708187c10 */ /* 0x000fc4000ff1e0ff */
[----:B------:R-:W-:Y:S01]  /*0fa0*/  IADD3 R28, P4, R21, UR7, RZ ;  /* 0x00000007151c7c10 */ /* 0x000fe2000ff9e0ff */
[----:B---3--:R-:W-:Y:S02]  /*0fb0*/  FFMA R27, R18, R19, R27 ;  /* 0x00000013121b7223 */ /* 0x008fe4000000001b */
[----:B------:R-:W-:Y:S01]  /*0fc0*/  IMAD.X R19, RZ, RZ, RZ, P0 ;  /* 0x000000ffff137224 */ /* 0x000fe200000e06ff */
[----:B------:R-:W-:Y:S01]  /*0fd0*/  LEA R18, P0, R24, UR12, 0x2 ;  /* 0x0000000c18127c11 */ /* 0x000fe2000f8010ff */
[----:B------:R-:W-:Y:S01]  /*0fe0*/  IMAD.X R29, RZ, RZ, RZ, P4 ;  /* 0x000000ffff1d7224 */ /* 0x000fe200020e06ff */
[----:B0-----:R-:W-:Y:S02]  /*0ff0*/  LEA R16, P4, R28, UR14, 0x2 ;  /* 0x0000000e1c107c11 */ /* 0x001fe4000f8810ff */
[----:B------:R-:W-:Y:S02]  /*1000*/  LEA.HI.X R19, R24, UR13, R19, 0x2, P0 ;  /* 0x0000000d18137c11 */ /* 0x000fe400080f1413 */
[----:B------:R-:W-:Y:S01]  /*1010*/  LEA.HI.X R17, R28, UR15, R29, 0x2, P4 ;  /* 0x0000000f1c117c11 */ /* 0x000fe2000a0f141d */
[----:B----4-:R-:W-:-:S02]  /*1020*/  FFMA R22, R22, R23, R27 ;  /* 0x0000001716167223 */ /* 0x010fc4000000001b */
[----:B-1----:R-:W2:Y:S04]  /*1030*/  LDG.E R15, desc[UR8][R18.64] ;  /* 0x00000008120f7981 */ /* 0x002ea8000c1e1900 */
        /* <DEDUP_REMOVED lines=8> */
[----:B------:R-:W-:Y:S01]  /*10c0*/  PLOP3.LUT P0, PT, PT, PT, PT, 0x8, 0x0 ;  /* 0x000000000000781c */ /* 0x000fe20003f0e170 */
[----:B------:R-:W-:Y:S01]  /*10d0*/  UIADD3 UR4, UR4, 0x8, URZ ;  /* 0x0000000804047890 */ /* 0x000fe2000fffe03f */
[----:B------:R-:W-:Y:S01]  /*10e0*/  IADD3 R10, R10, -0x8, RZ ;  /* 0xfffffff80a0a7810 */ /* 0x000fe20007ffe0ff */
[----:B--2---:R-:W-:-:S04]  /*10f0*/  FFMA R14, R14, R15, R25 ;  /* 0x0000000f0e0e7223 */ /* 0x004fc80000000019 */
[----:B---3--:R-:W-:-:S04]  /*1100*/  FFMA R27, R27, R24, R14 ;  /* 0x000000181b1b7223 */ /* 0x008fc8000000000e */
[----:B----4-:R-:W-:-:S04]  /*1110*/  FFMA R22, R22, R23, R27 ;  /* 0x0000001716167223 */ /* 0x010fc8000000001b */
[----:B-----5:R-:W-:-:S07]  /*1120*/  FFMA R24, R29, R26, R22 ;  /* 0x0000001a1d187223 */ /* 0x020fce0000000016 */
.L_x_241:
[----:B------:R-:W-:-:S13]  /*1130*/  ISETP.NE.OR P0, PT, R10, RZ, P0 ;  /* 0x000000ff0a00720c */ /* 0x000fda0000705670 */
[----:B------:R-:W-:Y:S05]  /*1140*/  @!P0 BRA `(.L_x_237) ;  /* 0x0000000000688947 */ /* 0x000fea0003800000 */
.L_x_238:
        /* <DEDUP_REMOVED lines=17> */
[----:B------:R-:W5:Y:S01]  /*1260*/  LDG.E R28, desc[UR8][R14.64+0xc] ;  /* 0x00000c080e1c7981 */ /* 0x000f62000c1e1900 */
        /* <DEDUP_REMOVED lines=8> */
.L_x_237:
[----:B------:R-:W-:-:S13]  /*12f0*/  ISETP.NE.AND P0, PT, R3, RZ, PT ;  /* 0x000000ff0300720c */ /* 0x000fda0003f05270 */
        /* <DEDUP_REMOVED lines=12> */
[----:B------:R-:W2:Y:S01]  /*13c0*/  LDG.E R19, desc[UR8][R14.64] ;  /* 0x000000080e137981 */ /* 0x000ea2000c1e1900 */
[----:B------:R-:W-:Y:S01]  /*13d0*/  ISETP.NE.AND P0, PT, R3, 0x1, PT ;  /* 0x000000010300780c */ /* 0x000fe20003f05270 */
[----:B--2---:R-:W-:-:S12]  /*13e0*/  FFMA R24, R19, R10, R24 ;  /* 0x0000000a13187223 */ /* 0x004fd80000000018 */
[----:B------:R-:W-:Y:S05]  /*13f0*/  @!P0 BRA `(.L_x_236) ;  /* 0x00000000001c8947 */ /* 0x000fea0003800000 */
[----:B------:R-:W-:Y:S01]  /*1400*/  ISETP.NE.AND P0, PT, R3, 0x2, PT ;  /* 0x000000020300780c */ /* 0x000fe20003f05270 */
[----:B------:R-:W2:Y:S04]  /*1410*/  LDG.E R19, desc[UR8][R14.64+0x4] ;  /* 0x000004080e137981 */ /* 0x000ea8000c1e1900 */
[----:B------:R-:W2:Y:S08]  /*1420*/  LDG.E R10, desc[UR8][R16.64+0x4] ;  /* 0x00000408100a7981 */ /* 0x000eb0000c1e1900 */
[----:B------:R-:W3:Y:S04]  /*1430*/  @P0 LDG.E R21, desc[UR8][R14.64+0x8] ;  /* 0x000008080e150981 */ /* 0x000ee8000c1e1900 */
[----:B------:R-:W3:Y:S01]  /*1440*/  @P0 LDG.E R18, desc[UR8][R16.64+0x8] ;  /* 0x0000080810120981 */ /* 0x000ee2000c1e1900 */
[----:B--2---:R-:W-:-:S04]  /*1450*/  FFMA R24, R19, R10, R24 ;  /* 0x0000000a13187223 */ /* 0x004fc80000000018 */
[----:B---3--:R-:W-:-:S07]  /*1460*/  @P0 FFMA R24, R21, R18, R24 ;  /* 0x0000001215180223 */ /* 0x008fce0000000018 */
.L_x_236:
[----:B------:R-:W0:Y:S01]  /*1470*/  LDC.64 R16, c[0x0][0x220] ;  /* 0x00008800ff107b82 */ /* 0x000e220000000a00 */
[----:B------:R-:W-:Y:S01]  /*1480*/  ULDC.64 UR12, c[0x0][0x228] ;  /* 0x00008a00000c7ab9 */ /* 0x000fe20000000a00 */
[----:B------:R-:W-:Y:S01]  /*1490*/  IMAD.IADD R15, R11, 0x1, R20 ;  /* 0x000000010b0f7824 */ /* 0x000fe200078e0214 */
[----:B------:R-:W-:-:S04]  /*14a0*/  ISETP.NE.U32.AND P0, PT, RZ, UR12, PT ;  /* 0x0000000cff007c0c */ /* 0x000fc8000bf05070 */
[----:B------:R-:W-:Y:S01]  /*14b0*/  ISETP.NE.AND.EX P0, PT, RZ, UR13, PT, P0 ;  /* 0x0000000dff007c0c */ /* 0x000fe2000bf05300 */
[----:B0-----:R-:W-:-:S12]  /*14c0*/  IMAD.WIDE.U32 R16, R15, 0x4, R16 ;  /* 0x000000040f107825 */ /* 0x001fd800078e0010 */
[----:B------:R-:W-:Y:S05]  /*14d0*/  @!P0 BRA `(.L_x_242) ;  /* 0x0000000000108947 */ /* 0x000fea0003800000 */
[----:B------:R-:W0:Y:S02]  /*14e0*/  LDC.64 R14, c[0x0][0x228] ;  /* 0x00008a00ff0e7b82 */ /* 0x000e240000000a00 */
[----:B0-----:R-:W-:-:S06]  /*14f0*/  IMAD.WIDE.U32 R14, R20, 0x4, R14 ;  /* 0x00000004140e7825 */ /* 0x001fcc00078e000e */
[----:B------:R-:W2:Y:S02]  /*1500*/  LDG.E R15, desc[UR8][R14.64] ;  /* 0x000000080e0f7981 */ /* 0x000ea4000c1e1900 */
[----:B--2---:R-:W-:-:S07]  /*1510*/  FADD R24, R24, R15 ;  /* 0x0000000f18187221 */ /* 0x004fce0000000000 */
.L_x_242:
[----:B------:R0:W-:Y:S02]  /*1520*/  STG.E desc[UR8][R16.64], R24 ;  /* 0x0000001810007986 */ /* 0x0001e4000c101908 */
.L_x_235:
[----:B------:R-:W-:Y:S05]  /*1530*/  BSYNC B0 ;  /* 0x0000000000007941 */ /* 0x000fea0003800000 */
.L_x_234:
[----:B0-----:R-:W0:Y:S01]  /*1540*/  LDC.64 R16, c[0x0][0x228] ;  /* 0x00008a00ff107b82 */ /* 0x001e220000000a00 */
[----:B------:R-:W-:Y:S01]  /*1550*/  ISETP.GE.U32.AND P0, PT, R6, UR5, PT ;  /* 0x0000000506007c0c */ /* 0x000fe2000bf06070 */
[CC--:B------:R-:W-:Y:S01]  /*1560*/  IMAD R10, R7.reuse, R13.reuse, R6 ;  /* 0x0000000d070a7224 */ /* 0x0c0fe200078e0206 */
[----:B------:R-:W-:Y:S01]  /*1570*/  BSSY B0, `(.L_x_243) ;  /* 0x00006a8000007945 */ /* 0x000fe20003800000 */
[----:B------:R-:W-:Y:S02]  /*1580*/  IMAD.IADD R14, R7, 0x1, R12 ;  /* 0x00000001070e7824 */ /* 0x000fe400078e020c */
[----:B------:R-:W-:Y:S02]  /*1590*/  IMAD.IADD R15, R11, 0x1, R10 ;  /* 0x000000010b0f7824 */ /* 0x000fe400078e020a */
[----:B------:R-:W1:Y:S01]  /*15a0*/  LDC.64 R20, c[0x0][0x220] ;  /* 0x00008800ff147b82 */ /* 0x000e620000000a00 */
[----:B------:R-:W-:Y:S02]  /*15b0*/  IMAD R14, R14, R13, R6 ;  /* 0x0000000d0e0e7224 */ /* 0x000fe400078e0206 */
[----:B0-----:R-:W-:-:S04]  /*15c0*/  IMAD.WIDE.U32 R18, R10, 0x4, R16 ;  /* 0x000000040a127825 */ /* 0x001fc800078e0010 */
[----:B------:R-:W-:-:S04]  /*15d0*/  IMAD.WIDE.U32 R16, R14, 0x4, R16 ;  /* 0x000000040e107825 */ /* 0x000fc800078e0010 */
[----:B-1----:R-:W-:Y:S01]  /*15e0*/  IMAD.WIDE.U32 R20, R15, 0x4, R20 ;  /* 0x000000040f147825 */ /* 0x002fe200078e0014 */
[----:B------:R-:W-:Y:S06]  /*15f0*/  @!P0 BRA `(.L_x_244) ;  /* 0x0000001800b48947 */ /* 0x000fec0003800000 */
[----:B------:R-:W-:Y:S01]  /*1600*/  ISETP.NE.AND P5, PT, R5, RZ, PT ;  /* 0x000000ff0500720c */ /* 0x000fe20003fa5270 */
[----:B------:R-:W-:-:S12]  /*1610*/  IMAD.MOV.U32 R23, RZ, RZ, RZ ;  /* 0x000000ffff177224 */ /* 0x000fd800078e00ff */
[----:B------:R-:W-:Y:S05]  /*1620*/  @!P5 BRA `(.L_x_245) ;  /* 0x0000000c0030d947 */ /* 0x000fea0003800000 */
        /* <DEDUP_REMOVED lines=14> */
.L_x_249:
[----:B------:R-:W-:Y:S01]  /*1710*/  IADD3 R6, P6, R8, UR4, RZ ;  /* 0x0000000408067c10 */ /* 0x000fe2000ffde0ff */
[----:B------:R-:W-:Y:S01]  /*1720*/  ULDC.64 UR12, c[0x0][0x210] ;  /* 0x00008400000c7ab9 */ /* 0x000fe20000000a00 */
[----:B------:R-:W-:Y:S01]  /*1730*/  IADD3 R7, P4, R22, UR4, RZ ;  /* 0x0000000416077c10 */ /* 0x000fe2000ff9e0ff */
[----:B------:R-:W-:Y:S02]  /*1740*/  ULDC.64 UR14, c[0x0][0x218] ;  /* 0x00008600000e7ab9 */ /* 0x000fe40000000a00 */
[----:B------:R-:W-:Y:S01]  /*1750*/  IMAD.X R13, RZ, RZ, RZ, P6 ;  /* 0x000000ffff0d7224 */ /* 0x000fe200030e06ff */
[----:B------:R-:W-:Y:S01]  /*1760*/  LEA R14, P6, R6, UR12, 0x2 ;  /* 0x0000000c060e7c11 */ /* 0x000fe2000f8c10ff */
[----:B------:R-:W-:-:S03]  /*1770*/  IMAD.X R12, RZ, RZ, RZ, P4 ;  /* 0x000000ffff0c7224 */ /* 0x000fc600020e06ff */
[----:B------:R-:W-:Y:S02]  /*1780*/  LEA.HI.X R15, R6, UR13, R13, 0x2, P6 ;  /* 0x0000000d060f7c11 */ /* 0x000fe4000b0f140d */
[----:B------:R-:W-:-:S03]  /*1790*/  LEA R6, P4, R7, UR14, 0x2 ;  /* 0x0000000e07067c11 */ /* 0x000fc6000f8810ff */
[----:B------:R-:W2:Y:S01]  /*17a0*/  LDG.E R29, desc[UR8][R14.64] ;  /* 0x000000080e1d7981 */ /* 0x000ea2000c1e1900 */
[----:B------:R-:W-:-:S03]  /*17b0*/  LEA.HI.X R7, R7, UR15, R12, 0x2, P4 ;  /* 0x0000000f07077c11 */ /* 0x000fc6000a0f140c */
[----:B------:R-:W3:Y:S04]  /*17c0*/  LDG.E R13, desc[UR8][R14.64+0x4] ;  /* 0x000004080e0d7981 */ /* 0x000ee8000c1e1900 */
[----:B------:R-:W2:Y:S04]  /*17d0*/  LDG.E R28, desc[UR8][R6.64] ;  /* 0x00000008061c7981 */ /* 0x000ea8000c1e1900 */
[----:B------:R-:W3:Y:S04]  /*17e0*/  LDG.E R12, desc[UR8][R6.64+0x4] ;  /* 0x00000408060c7981 */ /* 0x000ee8000c1e1900 */
[----:B------:R-:W4:Y:S04]  /*17f0*/  LDG.E R24, desc[UR8][R6.64+0x8] ;  /* 0x0000080806187981 */ /* 0x000f28000c1e1900 */
[----:B------:R-:W4:Y:S04]  /*1800*/  LDG.E R27, desc[UR8][R14.64+0x8] ;  /* 0x000008080e1b7981 */ /* 0x000f28000c1e1900 */
[----:B------:R0:W5:Y:S04]  /*1810*/  LDG.E R25, desc[UR8][R6.64+0xc] ;  /* 0x00000c0806197981 */ /* 0x000168000c1e1900 */
[----:B------:R1:W5:Y:S01]  /*1820*/  LDG.E R26, desc[UR8][R14.64+0xc] ;  /* 0x00000c080e1a7981 */ /* 0x000362000c1e1900 */
[----:B------:R-:W-:Y:S01]  /*1830*/  UIADD3 UR7, UR4, 0x4, URZ ;  /* 0x0000000404077890 */ /* 0x000fe2000fffe03f */
[----:B--2---:R-:W-:-:S05]  /*1840*/  FFMA R29, R28, R29, R23 ;  /* 0x0000001d1c1d7223 */ /* 0x004fca0000000017 */
[----:B------:R-:W-:Y:S01]  /*1850*/  IADD3 R28, P4, R8, UR7, RZ ;  /* 0x00000007081c7c10 */ /* 0x000fe2000ff9e0ff */
[----:B---3--:R-:W-:Y:S01]  /*1860*/  FFMA R29, R12, R13, R29 ;  /* 0x0000000d0c1d7223 */ /* 0x008fe2000000001d */
[----:B------:R-:W-:-:S03]  /*1870*/  IADD3 R23, P6, R22, UR7, RZ ;  /* 0x0000000716177c10 */ /* 0x000fc6000ffde0ff */
[----:B------:R-:W-:Y:S01]  /*1880*/  IMAD.X R13, RZ, RZ, RZ, P4 ;  /* 0x000000ffff0d7224 */ /* 0x000fe200020e06ff */
[----:B------:R-:W-:-:S04]  /*1890*/  LEA R12, P4, R28, UR12, 0x2 ;  /* 0x0000000c1c0c7c11 */ /* 0x000fc8000f8810ff */
[----:B------:R-:W-:Y:S01]  /*18a0*/  LEA.HI.X R13, R28, UR13, R13, 0x2, P4 ;  /* 0x0000000d1c0d7c11 */ /* 0x000fe2000a0f140d */
[----:B------:R-:W-:Y:S01]  /*18b0*/  IMAD.X R28, RZ, RZ, RZ, P6 ;  /* 0x000000ffff1c7224 */ /* 0x000fe200030e06ff */
[----:B0-----:R-:W-:-:S03]  /*18c0*/  LEA R6, P4, R23, UR14, 0x2 ;  /* 0x0000000e17067c11 */ /* 0x001fc6000f8810ff */
[----:B-1----:R-:W2:Y:S01]  /*18d0*/  LDG.E R14, desc[UR8][R12.64] ;  /* 0x000000080c0e7981 */ /* 0x002ea2000c1e1900 */
[----:B------:R-:W-:Y:S01]  /*18e0*/  LEA.HI.X R7, R23, UR15, R28, 0x2, P4 ;  /* 0x0000000f17077c11 */ /* 0x000fe2000a0f141c */
[----:B----4-:R-:W-:Y:S02]  /*18f0*/  FFMA R24, R24, R27, R29 ;  /* 0x0000001b18187223 */ /* 0x010fe4000000001d */
[----:B------:R-:W3:Y:S04]  /*1900*/  LDG.E R28, desc[UR8][R12.64+0x4] ;  /* 0x000004080c1c7981 */ /* 0x000ee8000c1e1900 */
[----:B------:R-:W2:Y:S04]  /*1910*/  LDG.E R15, desc[UR8][R6.64] ;  /* 0x00000008060f7981 */ /* 0x000ea8000c1e1900 */
        /* <DEDUP_REMOVED lines=12> */
[----:B------:R-:W-:Y:S01]  /*19e0*/  LEA R14, P4, R15, UR12, 0x2 ;  /* 0x0000000c0f0e7c11 */ /* 0x000fe2000f8810ff */
[----:B0-----:R-:W-:-:S03]  /*19f0*/  IMAD.X R7, RZ, RZ, RZ, P6 ;  /* 0x000000ffff077224 */ /* 0x001fc600030e06ff */
[----:B------:R-:W-:Y:S02]  /*1a00*/  LEA.HI.X R15, R15, UR13, R29, 0x2, P4 ;  /* 0x0000000d0f0f7c11 */ /* 0x000fe4000a0f141d */
[----:B------:R-:W-:-:S03]  /*1a10*/  LEA R6, P4, R27, UR14, 0x2 ;  /* 0x0000000e1b067c11 */ /* 0x000fc6000f8810ff */
        /* <DEDUP_REMOVED lines=20> */
[----:B------:R-:W-:Y:S01]  /*1b60*/  LEA R6, P4, R27, UR14, 0x2 ;  /* 0x0000000e1b067c11 */ /* 0x000fe2000f8810ff */
[----:B----4-:R-:W-:Y:S02]  /*1b70*/  FFMA R23, R23, R26, R28 ;  /* 0x0000001a17177223 */ /* 0x010fe4000000001c */
[----:B-1----:R-:W2:Y:S01]  /*1b80*/  LDG.E R14, desc[UR8][R12.64] ;  /* 0x000000080c0e7981 */ /* 0x002ea2000c1e1900 */
[----:B------:R-:W-:Y:S01]  /*1b90*/  LEA.HI.X R7, R27, UR15, R7, 0x2, P4 ;  /* 0x0000000f1b077c11 */ /* 0x000fe2000a0f1407 */
[----:B-----5:R-:W-:Y:S02]  /*1ba0*/  FFMA R25, R24, R25, R23 ;  /* 0x0000001918197223 */ /* 0x020fe40000000017 */
[----:B------:R-:W3:Y:S04]  /*1bb0*/  LDG.E R27, desc[UR8][R12.64+0x4] ;  /* 0x000004080c1b7981 */ /* 0x000ee8000c1e1900 */
[----:B------:R-:W2:Y:S04]  /*1bc0*/  LDG.E R26, desc[UR8][R6.64] ;  /* 0x00000008061a7981 */ /* 0x000ea8000c1e1900 */
        /* <DEDUP_REMOVED lines=13> */
.L_x_248:
[----:B------:R-:W-:-:S13]  /*1ca0*/  ISETP.GT.AND P4, PT, R4, 0x4, PT ;  /* 0x000000040400780c */ /* 0x000fda0003f84270 */
[----:B------:R-:W-:Y:S05]  /*1cb0*/  @!P4 BRA `(.L_x_250) ;  /* 0x0000000000bcc947 */ /* 0x000fea0003800000 */
[----:B------:R-:W-:Y:S01]  /*1cc0*/  IADD3 R7, P0, R8, UR4, RZ ;  /* 0x0000000408077c10 */ /* 0x000fe2000ff1e0ff */
[----:B------:R-:W-:Y:S01]  /*1cd0*/  ULDC.64 UR12, c[0x0][0x210] ;  /* 0x00008400000c7ab9 */ /* 0x000fe20000000a00 */
[----:B------:R-:W-:Y:S01]  /*1ce0*/  IADD3 R13, P4, R22, UR4, RZ ;  /* 0x00000004160d7c10 */ /* 0x000fe2000ff9e0ff */
[----:B------:R-:W-:Y:S01]  /*1cf0*/  ULDC.64 UR14, c[0x0][0x218] ;  /* 0x00008600000e7ab9 */ /* 0x000fe20000000a00 */
[----:B------:R-:W-:Y:S01]  /*1d00*/  UIADD3 UR7, UR4, 0x4, URZ ;  /* 0x0000000404077890 */ /* 0x000fe2000fffe03f */
[----:B------:R-:W-:Y:S01]  /*1d10*/  IMAD.X R24, RZ, RZ, RZ, P0 ;  /* 0x000000ffff187224 */ /* 0x000fe200000e06ff */
[----:B------:R-:W-:Y:S01]  /*1d20*/  LEA R6, P0, R7, UR12, 0x2 ;  /* 0x0000000c07067c11 */ /* 0x000fe2000f8010ff */
[----:B------:R-:W-:Y:S01]  /*1d30*/  IMAD.X R14, RZ, RZ, RZ, P4 ;  /* 0x000000ffff0e7224 */ /* 0x000fe200020e06ff */
[----:B------:R-:W-:Y:S01]  /*1d40*/  LEA R12, P4, R13, UR14, 0x2 ;  /* 0x0000000e0d0c7c11 */ /* 0x000fe2000f8810ff */
[----:B------:R-:W-:Y:S01]  /*1d50*/  ULDC UR11, c[0x0][0x210] ;  /* 0x00008400000b7ab9 */ /* 0x000fe20000000800 */
[----:B------:R-:W-:-:S02]  /*1d60*/  LEA.HI.X R7, R7, UR13, R24, 0x2, P0 ;  /* 0x0000000d07077c11 */ /* 0x000fc400080f1418 */
[----:B------:R-:W-:-:S03]  /*1d70*/  LEA.HI.X R13, R13, UR15, R14, 0x2, P4 ;  /* 0x0000000f0d0d7c11 */ /* 0x000fc6000a0f140e */
[----:B------:R-:W2:Y:S04]  /*1d80*/  LDG.E R25, desc[UR8][R6.64] ;  /* 0x0000000806197981 */ /* 0x000ea8000c1e1900 */
[----:B------:R-:W2:Y:S04]  /*1d90*/  LDG.E R24, desc[UR8][R12.64] ;  /* 0x000000080c187981 */ /* 0x000ea8000c1e1900 */
[----:B------:R-:W3:Y:S04]  /*1da0*/  LDG.E R14, desc[UR8][R6.64+0x4] ;  /* 0x00000408060e7981 */ /* 0x000ee8000c1e1900 */
[----:B------:R-:W3:Y:S04]  /*1db0*/  LDG.E R15, desc[UR8][R12.64+0x4] ;  /* 0x000004080c0f7981 */ /* 0x000ee8000c1e1900 */
[----:B------:R-:W4:Y:S01]  /*1dc0*/  LDG.E R26, desc[UR8][R6.64+0xc] ;  /* 0x00000c08061a7981 */ /* 0x000f22000c1e1900 */
[----:B------:R-:W-:Y:S01]  /*1dd0*/  IADD3 R29, P0, R8, UR7, RZ ;  /* 0x00000007081d7c10 */ /* 0x000fe2000ff1e0ff */
[----:B--2---:R-:W-:-:S02]  /*1de0*/  FFMA R28, R24, R25, R23 ;  /* 0x00000019181c7223 */ /* 0x004fc40000000017 */
[----:B------:R-:W2:Y:S04]  /*1df0*/  LDG.E R24, desc[UR8][R12.64+0x8] ;  /* 0x000008080c187981 */ /* 0x000ea8000c1e1900 */
[----:B------:R-:W2:Y:S04]  /*1e00*/  LDG.E R23, desc[UR8][R6.64+0x8] ;  /* 0x0000080806177981 */ /* 0x000ea8000c1e1900 */
[----:B------:R0:W4:Y:S01]  /*1e10*/  LDG.E R25, desc[UR8][R12.64+0xc] ;  /* 0x00000c080c197981 */ /* 0x000122000c1e1900 */
[----:B---3--:R-:W-:Y:S01]  /*1e20*/  FFMA R27, R15, R14, R28 ;  /* 0x0000000e0f1b7223 */ /* 0x008fe2000000001c */
[----:B------:R-:W-:Y:S01]  /*1e30*/  IMAD.X R15, RZ, RZ, RZ, P0 ;  /* 0x000000ffff0f7224 */ /* 0x000fe200000e06ff */
[----:B------:R-:W-:-:S02]  /*1e40*/  LEA R14, P0, R29, UR11, 0x2 ;  /* 0x0000000b1d0e7c11 */ /* 0x000fc4000f8010ff */
[----:B------:R-:W-:Y:S02]  /*1e50*/  IADD3 R28, P4, R22, UR7, RZ ;  /* 0x00000007161c7c10 */ /* 0x000fe4000ff9e0ff */
[----:B------:R-:W-:-:S03]  /*1e60*/  LEA.HI.X R15, R29, UR13, R15, 0x2, P0 ;  /* 0x0000000d1d0f7c11 */ /* 0x000fc600080f140f */
[----:B------:R-:W-:Y:S01]  /*1e70*/  IMAD.X R29, RZ, RZ, RZ, P4 ;  /* 0x000000ffff1d7224 */ /* 0x000fe200020e06ff */
[C---:B0-----:R-:W-:Y:S01]  /*1e80*/  LEA R12, P0, R28.reuse, UR14, 0x2 ;  /* 0x0000000e1c0c7c11 */ /* 0x041fe2000f8010ff */
[----:B------:R-:W3:Y:S03]  /*1e90*/  LDG.E R6, desc[UR8][R14.64] ;  /* 0x000000080e067981 */ /* 0x000ee6000c1e1900 */
[----:B------:R-:W-:Y:S02]  /*1ea0*/  LEA.HI.X R13, R28, UR15, R29, 0x2, P0 ;  /* 0x0000000f1c0d7c11 */ /* 0x000fe400080f141d */
[----:B------:R-:W5:Y:S04]  /*1eb0*/  LDG.E R28, desc[UR8][R14.64+0x8] ;  /* 0x000008080e1c7981 */ /* 0x000f68000c1e1900 */
[----:B------:R-:W5:Y:S04]  /*1ec0*/  LDG.E R7, desc[UR8][R12.64+0x8] ;  /* 0x000008080c077981 */ /* 0x000f68000c1e1900 */
[----:B------:R-:W3:Y:S01]  /*1ed0*/  LDG.E R29, desc[UR8][R14.64+0xc] ;  /* 0x00000c080e1d7981 */ /* 0x000ee2000c1e1900 */
[----:B--2---:R-:W-:-:S03]  /*1ee0*/  FFMA R24, R24, R23, R27 ;  /* 0x0000001718187223 */ /* 0x004fc6000000001b */
[----:B------:R-:W2:Y:S01]  /*1ef0*/  LDG.E R27, desc[UR8][R14.64+0x4] ;  /* 0x000004080e1b7981 */ /* 0x000ea2000c1e1900 */
[----:B----4-:R-:W-:-:S03]  /*1f00*/  FFMA R25, R25, R26, R24 ;  /* 0x0000001a19197223 */ /* 0x010fc60000000018 */
[----:B------:R-:W3:Y:S04]  /*1f10*/  LDG.E R26, desc[UR8][R12.64] ;  /* 0x000000080c1a7981 */ /* 0x000ee8000c1e1900 */
[----:B------:R-:W2:Y:S04]  /*1f20*/  LDG.E R24, desc[UR8][R12.64+0x4] ;  /* 0x000004080c187981 */ /* 0x000ea8000c1e1900 */
[----:B------:R-:W4:Y:S01]  /*1f30*/  LDG.E R23, desc[UR8][R12.64+0xc] ;  /* 0x00000c080c177981 */ /* 0x000f22000c1e1900 */
[----:B------:R-:W-:Y:S02]  /*1f40*/  PLOP3.LUT P0, PT, PT, PT, PT, 0x8, 0x0 ;  /* 0x000000000000781c */ /* 0x000fe40003f0e170 */
[----:B------:R-:W-:Y:S01]  /*1f50*/  IADD3 R4, R4, -0x8, RZ ;  /* 0xfffffff804047810 */ /* 0x000fe20007ffe0ff */
[----:B------:R-:W-:Y:S01]  /*1f60*/  UIADD3 UR4, UR4, 0x8, URZ ;  /* 0x0000000804047890 */ /* 0x000fe2000fffe03f */
[----:B---3--:R-:W-:-:S04]  /*1f70*/  FFMA R25, R26, R6, R25 ;  /* 0x000000061a197223 */ /* 0x008fc80000000019 */
[----:B--2---:R-:W-:-:S04]  /*1f80*/  FFMA R24, R24, R27, R25 ;  /* 0x0000001b18187223 */ /* 0x004fc80000000019 */
[----:B-----5:R-:W-:-:S04]  /*1f90*/  FFMA R24, R7, R28, R24 ;  /* 0x0000001c07187223 */ /* 0x020fc80000000018 */
[----:B----4-:R-:W-:-:S07]  /*1fa0*/  FFMA R23, R23, R29, R24 ;  /* 0x0000001d17177223 */ /* 0x010fce0000000018 */
.L_x_250:
[----:B------:R-:W-:-:S13]  /*1fb0*/  ISETP.NE.OR P0, PT, R4, RZ, P0 ;  /* 0x000000ff0400720c */ /* 0x000fda0000705670 */
[----:B------:R-:W-:Y:S05]  /*1fc0*/  @!P0 BRA `(.L_x_246) ;  /* 0x0000000000688947 */ /* 0x000fea0003800000 */
.L_x_247:
        /* <DEDUP_REMOVED lines=26> */
.L_x_246:
        /* <DEDUP_REMOVED lines=24> */
.L_x_245:
[----:B------:R-:W-:Y:S02]  /*22f0*/  ULDC.64 UR12, c[0x0][0x228] ;  /* 0x00008a00000c7ab9 */ /* 0x000fe40000000a00 */
[----:B------:R-:W-:-:S04]  /*2300*/  ISETP.NE.U32.AND P4, PT, RZ, UR12, PT ;  /* 0x0000000cff007c0c */ /* 0x000fc8000bf85070 */
[----:B------:R-:W-:-:S13]  /*2310*/  ISETP.NE.AND.EX P4, PT, RZ, UR13, PT, P4 ;  /* 0x0000000dff007c0c */ /* 0x000fda000bf85340 */
[----:B------:R-:W-:Y:S05]  /*2320*/  @!P4 BRA `(.L_x_251) ;  /* 0x000000000008c947 */ /* 0x000fea0003800000 */
[----:B------:R-:W2:Y:S02]  /*2330*/  LDG.E R18, desc[UR8][R18.64] ;  /* 0x0000000812127981 */ /* 0x000ea4000c1e1900 */
[----:B--2---:R-:W-:-:S07]  /*2340*/  FADD R23, R23, R18 ;  /* 0x0000001217177221 */ /* 0x004fce0000000000 */
.L_x_251:
[----:B------:R0:W-:Y:S01]  /*2350*/  STG.E desc[UR8][R20.64], R23 ;  /* 0x0000001714007986 */ /* 0x0001e2000c101908 */
[----:B------:R-:W-:Y:S05]  /*2360*/  @P2 BRA `(.L_x_252) ;  /* 0x0000005c00202947 */ /* 0x000fea0003800000 */
[----:B------:R-:W-:Y:S02]  /*2370*/  IMAD.IADD R10, R9, 0x1, R10 ;  /* 0x00000001090a7824 */ /* 0x000fe400078e020a */
[----:B------:R-:W-:Y:S01]  /*2380*/  IMAD.MOV.U32 R25, RZ, RZ, RZ ;  /* 0x000000ffff197224 */ /* 0x000fe200078e00ff */
[----:B------:R-:W-:Y:S06]  /*2390*/  @!P5 BRA `(.L_x_253) ;  /* 0x0000000c002cd947 */ /* 0x000fec0003800000 */
[----:B------:R-:W1:Y:S01]  /*23a0*/  LDC R4, c[0x0][0x25c] ;  /* 0x00009700ff047b82 */ /* 0x000e620000000800 */
[----:B------:R-:W-:Y:S01]  /*23b0*/  UMOV UR4, URZ ;  /* 0x0000003f00047c82 */ /* 0x000fe20008000000 */
[----:B------:R-:W-:Y:S02]  /*23c0*/  IMAD R18, R10, R5, RZ ;  /* 0x000000050a127224 */ /* 0x000fe400078e02ff */
[----:B------:R-:W-:Y:S01]  /*23d0*/  IMAD.MOV.U32 R25, RZ, RZ, RZ ;  /* 0x000000ffff197224 */ /* 0x000fe200078e00ff */
[----:B-1----:R-:W-:-:S04]  /*23e0*/  IADD3 R6, R4, -0x1, RZ ;  /* 0xffffffff04067810 */ /* 0x002fc80007ffe0ff */
        /* <DEDUP_REMOVED lines=9> */
.L_x_257:
        /* <DEDUP_REMOVED lines=13> */
[----:B0-----:R-:W3:Y:S04]  /*2550*/  LDG.E R23, desc[UR8][R14.64+0x4] ;  /* 0x000004080e177981 */ /* 0x001ee8000c1e1900 */
[----:B------:R-:W4:Y:S04]  /*2560*/  LDG.E R20, desc[UR8][R14.64+0x8] ;  /* 0x000008080e147981 */ /* 0x000f28000c1e1900 */
[----:B------:R-:W4:Y:S04]  /*2570*/  LDG.E R21, desc[UR8][R12.64+0x8] ;  /* 0x000008080c157981 */ /* 0x000f28000c1e1900 */
[----:B------:R0:W5:Y:S04]  /*2580*/  LDG.E R19, desc[UR8][R14.64+0xc] ;  /* 0x00000c080e137981 */ /* 0x000168000c1e1900 */
[----:B------:R1:W5:Y:S01]  /*2590*/  LDG.E R22, desc[UR8][R12.64+0xc] ;  /* 0x00000c080c167981 */ /* 0x000362000c1e1900 */
[----:B------:R-:W-:-:S06]  /*25a0*/  UIADD3 UR7, UR4, 0x4, URZ ;  /* 0x0000000404077890 */ /* 0x000fcc000fffe03f */
[----:B------:R-:W-:Y:S02]  /*25b0*/  IADD3 R5, P5, R18, UR7, RZ ;  /* 0x0000000712057c10 */ /* 0x000fe4000ffbe0ff */
[----:B------:R-:W-:Y:S01]  /*25c0*/  IADD3 R7, P2, R8, UR7, RZ ;  /* 0x0000000708077c10 */ /* 0x000fe2000ff5e0ff */
[----:B------:R-:W-:Y:S02]  /*25d0*/  UIADD3 UR7, UR4, 0x8, URZ ;  /* 0x0000000804077890 */ /* 0x000fe4000fffe03f */
[----:B------:R-:W-:Y:S01]  /*25e0*/  IMAD.X R28, RZ, RZ, RZ, P5 ;  /* 0x000000ffff1c7224 */ /* 0x000fe200028e06ff */
[----:B------:R-:W-:Y:S01]  /*25f0*/  LEA R4, P5, R5, UR14, 0x2 ;  /* 0x0000000e05047c11 */ /* 0x000fe2000f8a10ff */
[----:B------:R-:W-:Y:S01]  /*2600*/  IMAD.X R29, RZ, RZ, RZ, P2 ;  /* 0x000000ffff1d7224 */ /* 0x000fe200010e06ff */
[----:B------:R-:W-:Y:S02]  /*2610*/  LEA R6, P2, R7, UR12, 0x2 ;  /* 0x0000000c07067c11 */ /* 0x000fe4000f8410ff */
[----:B------:R-:W-:-:S02]  /*2620*/  LEA.HI.X R5, R5, UR15, R28, 0x2, P5 ;  /* 0x0000000f05057c11 */ /* 0x000fc4000a8f141c */
[----:B------:R-:W-:-:S03]  /*2630*/  LEA.HI.X R7, R7, UR13, R29, 0x2, P2 ;  /* 0x0000000d07077c11 */ /* 0x000fc600090f141d */
[----:B0-----:R-:W5:Y:S01]  /*2640*/  LDG.E R15, desc[UR8][R4.64+0x4] ;  /* 0x00000408040f7981 */ /* 0x001f62000c1e1900 */
[----:B-1----:R-:W-:-:S03]  /*2650*/  IADD3 R13, P2, R8, UR7, RZ ;  /* 0x00000007080d7c10 */ /* 0x002fc6000ff5e0ff */
[----:B------:R-:W5:Y:S01]  /*2660*/  LDG.E R14, desc[UR8][R4.64+0x8] ;  /* 0x00000808040e7981 */ /* 0x000f62000c1e1900 */
[----:B--2---:R-:W-:-:S03]  /*2670*/  FFMA R28, R26, R27, R25 ;  /* 0x0000001b1a1c7223 */ /* 0x004fc60000000019 */
[----:B------:R-:W2:Y:S04]  /*2680*/  LDG.E R25, desc[UR8][R4.64] ;  /* 0x0000000804197981 */ /* 0x000ea8000c1e1900 */
[----:B------:R-:W2:Y:S01]  /*2690*/  LDG.E R26, desc[UR8][R6.64] ;  /* 0x00000008061a7981 */ /* 0x000ea2000c1e1900 */
[----:B---3--:R-:W-:-:S03]  /*26a0*/  FFMA R29, R23, R24, R28 ;  /* 0x00000018171d7223 */ /* 0x008fc6000000001c */
[----:B------:R-:W3:Y:S04]  /*26b0*/  LDG.E R24, desc[UR8][R6.64+0x4] ;  /* 0x0000040806187981 */ /* 0x000ee8000c1e1900 */
[----:B------:R-:W3:Y:S01]  /*26c0*/  LDG.E R23, desc[UR8][R6.64+0x8] ;  /* 0x0000080806177981 */ /* 0x000ee2000c1e1900 */
[----:B----4-:R-:W-:Y:S01]  /*26d0*/  FFMA R20, R20, R21, R29 ;  /* 0x0000001514147223 */ /* 0x010fe2000000001d */
[----:B------:R-:W-:Y:S01]  /*26e0*/  IMAD.X R29, RZ, RZ, RZ, P2 ;  /* 0x000000ffff1d7224 */ /* 0x000fe200010e06ff */
[----:B------:R-:W-:Y:S01]  /*26f0*/  IADD3 R21, P5, R18, UR7, RZ ;  /* 0x0000000712157c10 */ /* 0x000fe2000ffbe0ff */
[----:B------:R0:W4:Y:S01]  /*2700*/  LDG.E R27, desc[UR8][R4.64+0xc] ;  /* 0x00000c08041b7981 */ /* 0x000122000c1e1900 */
[----:B------:R-:W-:-:S03]  /*2710*/  LEA R12, P2, R13, UR12, 0x2 ;  /* 0x0000000c0d0c7c11 */ /* 0x000fc6000f8410ff */
[----:B------:R1:W4:Y:S01]  /*2720*/  LDG.E R28, desc[UR8][R6.64+0xc] ;  /* 0x00000c08061c7981 */ /* 0x000322000c1e1900 */
[----:B------:R-:W-:Y:S01]  /*2730*/  LEA.HI.X R13, R13, UR13, R29, 0x2, P2 ;  /* 0x0000000d0d0d7c11 */ /* 0x000fe200090f141d */
[----:B0-----:R-:W-:Y:S01]  /*2740*/  IMAD.X R5, RZ, RZ, RZ, P5 ;  /* 0x000000ffff057224 */ /* 0x001fe200028e06ff */
[----:B------:R-:W-:-:S04]  /*2750*/  LEA R4, P2, R21, UR14, 0x2 ;  /* 0x0000000e15047c11 */ /* 0x000fc8000f8410ff */
[----:B------:R-:W-:Y:S01]  /*2760*/  LEA.HI.X R5, R21, UR15, R5, 0x2, P2 ;  /* 0x0000000f15057c11 */ /* 0x000fe200090f1405 */
[----:B-----5:R-:W-:Y:S02]  /*2770*/  FFMA R22, R19, R22, R20 ;  /* 0x0000001613167223 */ /* 0x020fe40000000014 */
[----:B------:R-:W5:Y:S04]  /*2780*/  LDG.E R19, desc[UR8][R12.64] ;  /* 0x000000080c137981 */ /* 0x000f68000c1e1900 */
[----:B------:R-:W5:Y:S01]  /*2790*/  LDG.E R20, desc[UR8][R4.64] ;  /* 0x0000000804147981 */ /* 0x000f62000c1e1900 */
[----:B------:R-:W-:-:S03]  /*27a0*/  UIADD3 UR7, UR4, 0xc, URZ ;  /* 0x0000000c04077890 */ /* 0x000fc6000fffe03f */
[----:B------:R-:W5:Y:S03]  /*27b0*/  LDG.E R21, desc[UR8][R4.64+0x4] ;  /* 0x0000040804157981 */ /* 0x000f66000c1e1900 */
[----:B-1----:R-:W-:Y:S01]  /*27c0*/  IADD3 R7, P2, R8, UR7, RZ ;  /* 0x0000000708077c10 */ /* 0x002fe2000ff5e0ff */
[----:B--2---:R-:W-:Y:S02]  /*27d0*/  FFMA R22, R25, R26, R22 ;  /* 0x0000001a19167223 */ /* 0x004fe40000000016 */
[----:B------:R-:W2:Y:S02]  /*27e0*/  LDG.E R25, desc[UR8][R4.64+0xc] ;  /* 0x00000c0804197981 */ /* 0x000ea4000c1e1900 */
[----:B---3--:R-:W-:Y:S02]  /*27f0*/  FFMA R15, R15, R24, R22 ;  /* 0x000000180f0f7223 */ /* 0x008fe40000000016 */
[----:B------:R-:W3:Y:S02]  /*2800*/  LDG.E R24, desc[UR8][R12.64+0x4] ;  /* 0x000004080c187981 */ /* 0x000ee4000c1e1900 */
[----:B------:R-:W-:Y:S01]  /*2810*/  FFMA R14, R14, R23, R15 ;  /* 0x000000170e0e7223 */ /* 0x000fe2000000000f */
[----:B------:R-:W-:Y:S01]  /*2820*/  IADD3 R15, P5, R18, UR7, RZ ;  /* 0x00000007120f7c10 */ /* 0x000fe2000ffbe0ff */
[----:B------:R-:W-:Y:S01]  /*2830*/  IMAD.X R26, RZ, RZ, RZ, P2 ;  /* 0x000000ffff1a7224 */ /* 0x000fe200010e06ff */
[----:B------:R0:W2:Y:S03]  /*2840*/  LDG.E R23, desc[UR8][R4.64+0x8] ;  /* 0x0000080804177981 */ /* 0x0000a6000c1e1900 */
[----:B------:R-:W-:-:S02]  /*2850*/  IMAD.X R22, RZ, RZ, RZ, P5 ;  /* 0x000000ffff167224 */ /* 0x000fc400028e06ff */
[----:B----4-:R-:W-:Y:S01]  /*2860*/  FFMA R27, R27, R28, R14 ;  /* 0x0000001c1b1b7223 */ /* 0x010fe2000000000e */
[----:B------:R-:W-:Y:S02]  /*2870*/  LEA R14, P5, R15, UR14, 0x2 ;  /* 0x0000000e0f0e7c11 */ /* 0x000fe4000f8a10ff */
[----:B------:R-:W-:Y:S02]  /*2880*/  LEA R6, P2, R7, UR12, 0x2 ;  /* 0x0000000c07067c11 */ /* 0x000fe4000f8410ff */
[----:B------:R-:W-:Y:S02]  /*2890*/  LEA.HI.X R15, R15, UR15, R22, 0x2, P5 ;  /* 0x0000000f0f0f7c11 */ /* 0x000fe4000a8f1416 */
[----:B------:R-:W2:Y:S01]  /*28a0*/  LDG.E R22, desc[UR8][R12.64+0x8] ;  /* 0x000008080c167981 */ /* 0x000ea2000c1e1900 */
[----:B------:R-:W-:-:S03]  /*28b0*/  LEA.HI.X R7, R7, UR13, R26, 0x2, P2 ;  /* 0x0000000d07077c11 */ /* 0x000fc600090f141a */
[----:B------:R5:W4:Y:S04]  /*28c0*/  LDG.E R26, desc[UR8][R12.64+0xc] ;  /* 0x00000c080c1a7981 */ /* 0x000b28000c1e1900 */
[----:B------:R-:W4:Y:S04]  /*28d0*/  LDG.E R28, desc[UR8][R6.64] ;  /* 0x00000008061c7981 */ /* 0x000f28000c1e1900 */
[----:B0-----:R-:W4:Y:S01]  /*28e0*/  LDG.E R5, desc[UR8][R6.64+0x4] ;  /* 0x0000040806057981 */ /* 0x001f22000c1e1900 */
[----:B-----5:R-:W-:-:S03]  /*28f0*/  FFMA R13, R20, R19, R27 ;  /* 0x00000013140d7223 */ /* 0x020fc6000000001b */
[----:B------:R-:W5:Y:S04]  /*2900*/  LDG.E R27, desc[UR8][R14.64] ;  /* 0x000000080e1b7981 */ /* 0x000f68000c1e1900 */
[----:B------:R-:W5:Y:S04]  /*2910*/  LDG.E R20, desc[UR8][R14.64+0x4] ;  /* 0x000004080e147981 */ /* 0x000f68000c1e1900 */
[----:B------:R-:W5:Y:S04]  /*2920*/  LDG.E R19, desc[UR8][R14.64+0x8] ;  /* 0x000008080e137981 */ /* 0x000f68000c1e1900 */
[----:B------:R-:W5:Y:S04]  /*2930*/  LDG.E R4, desc[UR8][R6.64+0x8] ;  /* 0x0000080806047981 */ /* 0x000f68000c1e1900 */
[----:B------:R-:W5:Y:S04]  /*2940*/  LDG.E R29, desc[UR8][R14.64+0xc] ;  /* 0x00000c080e1d7981 */ /* 0x000f68000c1e1900 */
[----:B------:R-:W5:Y:S01]  /*2950*/  LDG.E R12, desc[UR8][R6.64+0xc] ;  /* 0x00000c08060c7981 */ /* 0x000f62000c1e1900 */
[----:B------:R-:W-:-:S04]  /*2960*/  IADD3 R9, R9, -0x10, RZ ;  /* 0xfffffff009097810 */ /* 0x000fc80007ffe0ff */
[----:B------:R-:W-:Y:S01]  /*2970*/  ISETP.GT.AND P2, PT, R9, 0xc, PT ;  /* 0x0000000c0900780c */ /* 0x000fe20003f44270 */
[----:B------:R-:W-:Y:S01]  /*2980*/  UIADD3 UR4, UR4, 0x10, URZ ;  /* 0x0000001004047890 */ /* 0x000fe2000fffe03f */
[----:B---3--:R-:W-:-:S04]  /*2990*/  FFMA R24, R21, R24, R13 ;  /* 0x0000001815187223 */ /* 0x008fc8000000000d */
[----:B--2---:R-:W-:-:S04]  /*29a0*/  FFMA R22, R23, R22, R24 ;  /* 0x0000001617167223 */ /* 0x004fc80000000018 */
[----:B----4-:R-:W-:-:S04]  /*29b0*/  FFMA R22, R25, R26, R22 ;  /* 0x0000001a19167223 */ /* 0x010fc80000000016 */
[----:B-----5:R-:W-:-:S04]  /*29c0*/  FFMA R27, R27, R28, R22 ;  /* 0x0000001c1b1b7223 */ /* 0x020fc80000000016 */
[----:B------:R-:W-:-:S04]  /*29d0*/  FFMA R20, R20, R5, R27 ;  /* 0x0000000514147223 */ /* 0x000fc8000000001b */
[----:B------:R-:W-:-:S04]  /*29e0*/  FFMA R4, R19, R4, R20 ;  /* 0x0000000413047223 */ /* 0x000fc80000000014 */
[----:B------:R-:W-:Y:S01]  /*29f0*/  FFMA R25, R29, R12, R4 ;  /* 0x0000000c1d197223 */ /* 0x000fe20000000004 */
[----:B------:R-:W-:Y:S06]  /*2a00*/  @P2 BRA `(.L_x_257) ;  /* 0xfffffff8009c2947 */ /* 0x000fec000383ffff */
.L_x_256:
        /* <DEDUP_REMOVED lines=14> */
[----:B------:R-:W-:-:S03]  /*2af0*/  UIADD3 UR7, UR4, 0x4, URZ ;  /* 0x0000000404077890 */ /* 0x000fc6000fffe03f */
[----:B------:R-:W3:Y:S03]  /*2b00*/  LDG.E R19, desc[UR8][R12.64+0x4] ;  /* 0x000004080c137981 */ /* 0x000ee6000c1e1900 */
[----:B------:R-:W-:Y:S01]  /*2b10*/  IADD3 R5, P2, R18, UR7, RZ ;  /* 0x0000000712057c10 */ /* 0x000fe2000ff5e0ff */
[----:B------:R-:W3:Y:S01]  /*2b20*/  LDG.E R22, desc[UR8][R14.64+0x4] ;  /* 0x000004080e167981 */ /* 0x000ee2000c1e1900 */
[----:B------:R-:W-:-:S03]  /*2b30*/  IADD3 R7, P0, R8, UR7, RZ ;  /* 0x0000000708077c10 */ /* 0x000fc6000ff1e0ff */
[----:B0-----:R-:W-:Y:S01]  /*2b40*/  IMAD.X R20, RZ, RZ, RZ, P2 ;  /* 0x000000ffff147224 */ /* 0x001fe200010e06ff */
[----:B------:R-:W-:Y:S01]  /*2b50*/  LEA R4, P2, R5, UR14, 0x2 ;  /* 0x0000000e05047c11 */ /* 0x000fe2000f8410ff */
[----:B------:R-:W-:Y:S01]  /*2b60*/  IMAD.X R24, RZ, RZ, RZ, P0 ;  /* 0x000000ffff187224 */ /* 0x000fe200000e06ff */
[----:B------:R-:W-:Y:S01]  /*2b70*/  LEA R6, P0, R7, UR12, 0x2 ;  /* 0x0000000c07067c11 */ /* 0x000fe2000f8010ff */
[----:B------:R-:W4:Y:S01]  /*2b80*/  LDG.E R21, desc[UR8][R12.64+0x8] ;  /* 0x000008080c157981 */ /* 0x000f22000c1e1900 */
[----:B------:R-:W-:-:S03]  /*2b90*/  LEA.HI.X R5, R5, UR15, R20, 0x2, P2 ;  /* 0x0000000f05057c11 */ /* 0x000fc600090f1414 */
[----:B------:R-:W4:Y:S01]  /*2ba0*/  LDG.E R20, desc[UR8][R14.64+0x8] ;  /* 0x000008080e147981 */ /* 0x000f22000c1e1900 */
[----:B------:R-:W-:-:S03]  /*2bb0*/  LEA.HI.X R7, R7, UR13, R24, 0x2, P0 ;  /* 0x0000000d07077c11 */ /* 0x000fc600080f1418 */
[----:B------:R0:W5:Y:S04]  /*2bc0*/  LDG.E R23, desc[UR8][R14.64+0xc] ;  /* 0x00000c080e177981 */ /* 0x000168000c1e1900 */
[----:B------:R1:W5:Y:S04]  /*2bd0*/  LDG.E R24, desc[UR8][R12.64+0xc] ;  /* 0x00000c080c187981 */ /* 0x000368000c1e1900 */
[----:B------:R-:W5:Y:S04]  /*2be0*/  LDG.E R27, desc[UR8][R4.64] ;  /* 0x00000008041b7981 */ /* 0x000f68000c1e1900 */
[----:B0-----:R-:W5:Y:S04]  /*2bf0*/  LDG.E R14, desc[UR8][R6.64+0x8] ;  /* 0x00000808060e7981 */ /* 0x001f68000c1e1900 */
[----:B-1----:R-:W5:Y:S04]  /*2c00*/  LDG.E R13, desc[UR8][R6.64+0x4] ;  /* 0x00000408060d7981 */ /* 0x002f68000c1e1900 */
[----:B------:R-:W5:Y:S04]  /*2c10*/  LDG.E R29, desc[UR8][R4.64+0xc] ;  /* 0x00000c08041d7981 */ /* 0x000f68000c1e1900 */
[----:B------:R-:W5:Y:S01]  /*2c20*/  LDG.E R12, desc[UR8][R6.64+0xc] ;  /* 0x00000c08060c7981 */ /* 0x000f62000c1e1900 */
[----:B--2---:R-:W-:-:S03]  /*2c30*/  FFMA R15, R28, R26, R25 ;  /* 0x0000001a1c0f7223 */ /* 0x004fc60000000019 */
[----:B------:R-:W2:Y:S04]  /*2c40*/  LDG.E R28, desc[UR8][R6.64] ;  /* 0x00000008061c7981 */ /* 0x000ea8000c1e1900 */
[----:B------:R-:W2:Y:S04]  /*2c50*/  LDG.E R26, desc[UR8][R4.64+0x4] ;  /* 0x00000408041a7981 */ /* 0x000ea8000c1e1900 */
[----:B------:R-:W2:Y:S01]  /*2c60*/  LDG.E R25, desc[UR8][R4.64+0x8] ;  /* 0x0000080804197981 */ /* 0x000ea2000c1e1900 */
[----:B---3--:R-:W-:-:S04]  /*2c70*/  FFMA R15, R22, R19, R15 ;  /* 0x00000013160f7223 */ /* 0x008fc8000000000f */
[----:B----4-:R-:W-:-:S04]  /*2c80*/  FFMA R20, R20, R21, R15 ;  /* 0x0000001514147223 */ /* 0x010fc8000000000f */
[----:B-----5:R-:W-:Y:S01]  /*2c90*/  FFMA R20, R23, R24, R20 ;  /* 0x0000001817147223 */ /* 0x020fe20000000014 */
[----:B------:R-:W-:Y:S02]  /*2ca0*/  PLOP3.LUT P0, PT, PT, PT, PT, 0x8, 0x0 ;  /* 0x000000000000781c */ /* 0x000fe40003f0e170 */
[----:B------:R-:W-:Y:S01]  /*2cb0*/  IADD3 R9, R9, -0x8, RZ ;  /* 0xfffffff809097810 */ /* 0x000fe20007ffe0ff */
[----:B------:R-:W-:Y:S01]  /*2cc0*/  UIADD3 UR4, UR4, 0x8, URZ ;  /* 0x0000000804047890 */ /* 0x000fe2000fffe03f */
[----:B--2---:R-:W-:-:S04]  /*2cd0*/  FFMA R27, R27, R28, R20 ;  /* 0x0000001c1b1b7223 */ /* 0x004fc80000000014 */
[----:B------:R-:W-:-:S04]  /*2ce0*/  FFMA R26, R26, R13, R27 ;  /* 0x0000000d1a1a7223 */ /* 0x000fc8000000001b */
[----:B------:R-:W-:-:S04]  /*2cf0*/  FFMA R14, R25, R14, R26 ;  /* 0x0000000e190e7223 */ /* 0x000fc8000000001a */
[----:B------:R-:W-:-:S07]  /*2d00*/  FFMA R25, R29, R12, R14 ;  /* 0x0000000c1d197223 */ /* 0x000fce000000000e */
.L_x_258:
[----:B------:R-:W-:-:S13]  /*2d10*/  ISETP.NE.OR P0, PT, R9, RZ, P0 ;  /* 0x000000ff0900720c */ /* 0x000fda0000705670 */
[----:B------:R-:W-:Y:S05]  /*2d20*/  @!P0 BRA `(.L_x_254) ;  /* 0x0000000000688947 */ /* 0x000fea0003800000 */
.L_x_255:
        /* <DEDUP_REMOVED lines=15> */
[----:B0-----:R-:W4:Y:S04]  /*2e20*/  LDG.E R20, desc[UR8][R4.64+0x8] ;  /* 0x0000080804147981 */ /* 0x001f28000c1e1900 */
[----:B------:R-:W5:Y:S04]  /*2e30*/  LDG.E R21, desc[UR8][R6.64+0xc] ;  /* 0x00000c0806157981 */ /* 0x000f68000c1e1900 */
[----:B------:R-:W5:Y:S01]  /*2e40*/  LDG.E R22, desc[UR8][R4.64+0xc] ;  /* 0x00000c0804167981 */ /* 0x000f62000c1e1900 */
[----:B------:R-:W-:Y:S01]  /*2e50*/  IADD3 R9, R9, -0x4, RZ ;  /* 0xfffffffc09097810 */ /* 0x000fe20007ffe0ff */
[----:B------:R-:W-:-:S03]  /*2e60*/  UIADD3 UR4, UR4, 0x4, URZ ;  /* 0x0000000404047890 */ /* 0x000fc6000fffe03f */
[----:B------:R-:W-:Y:S01]  /*2e70*/  ISETP.NE.AND P0, PT, R9, RZ, PT ;  /* 0x000000ff0900720c */ /* 0x000fe20003f05270 */
[----:B--2---:R-:W-:-:S04]  /*2e80*/  FFMA R12, R12, R13, R25 ;  /* 0x0000000d0c0c7223 */ /* 0x004fc80000000019 */
[----:B---3--:R-:W-:-:S04]  /*2e90*/  FFMA R12, R15, R14, R12 ;  /* 0x0000000e0f0c7223 */ /* 0x008fc8000000000c */
[----:B----4-:R-:W-:-:S04]  /*2ea0*/  FFMA R12, R19, R20, R12 ;  /* 0x00000014130c7223 */ /* 0x010fc8000000000c */
[----:B-----5:R-:W-:Y:S01]  /*2eb0*/  FFMA R25, R21, R22, R12 ;  /* 0x0000001615197223 */ /* 0x020fe2000000000c */
[----:B------:R-:W-:Y:S06]  /*2ec0*/  @P0 BRA `(.L_x_255) ;  /* 0xfffffffc00980947 */ /* 0x000fec000383ffff */
.L_x_254:
        /* <DEDUP_REMOVED lines=24> */
.L_x_253:
[----:B------:R-:W1:Y:S01]  /*3050*/  LDC.64 R4, c[0x0][0x220] ;  /* 0x00008800ff047b82 */ /* 0x000e620000000a00 */
[----:B------:R-:W-:-:S04]  /*3060*/  IMAD.IADD R11, R11, 0x1, R10 ;  /* 0x000000010b0b7824 */ /* 0x000fc800078e020a */
[----:B-1----:R-:W-:Y:S01]  /*3070*/  IMAD.WIDE.U32 R4, R11, 0x4, R4 ;  /* 0x000000040b047825 */ /* 0x002fe200078e0004 */
[----:B------:R-:W-:Y:S06]  /*3080*/  @!P4 BRA `(.L_x_259) ;  /* 0x000000000008c947 */ /* 0x000fec0003800000 */
[----:B------:R-:W2:Y:S02]  /*3090*/  LDG.E R16, desc[UR8][R16.64] ;  /* 0x0000000810107981 */ /* 0x000ea4000c1e1900 */
[----:B--2---:R-:W-:-:S07]  /*30a0*/  FADD R25, R25, R16 ;  /* 0x0000001019197221 */ /* 0x004fce0000000000 */
.L_x_259:
[----:B------:R1:W-:Y:S01]  /*30b0*/  STG.E desc[UR8][R4.64], R25 ;  /* 0x0000001904007986 */ /* 0x0003e2000c101908 */
[----:B------:R-:W-:Y:S05]  /*30c0*/  BRA `(.L_x_252) ;  /* 0x0000004c00c87947 */ /* 0x000fea0003800000 */
.L_x_244:
[----:B------:R-:W-:Y:S02]  /*30d0*/  ULDC UR4, c[0x0][0x26c] ;  /* 0x00009b0000047ab9 */ /* 0x000fe40000000800 */
[----:B------:R-:W-:-:S13]  /*30e0*/  ISETP.NE.AND P0, PT, RZ, UR4, PT ;  /* 0x00000004ff007c0c */ /* 0x000fda000bf05270 */
[----:B------:R-:W-:Y:S05]  /*30f0*/  @!P0 BRA `(.L_x_260) ;  /* 0x0000000000208947 */ /* 0x000fea0003800000 */
[----:B------:R-:W-:-:S04]  /*3100*/  LOP3.LUT R9, R6, 0x1, RZ, 0xc0, !PT ;  /* 0x0000000106097812 */ /* 0x000fc800078ec0ff */
[----:B------:R-:W-:-:S13]  /*3110*/  ISETP.NE.U32.AND P0, PT, R9, 0x1, PT ;  /* 0x000000010900780c */ /* 0x000fda0003f05070 */
[----:B------:R-:W-:Y:S05]  /*3120*/  @!P0 BRA `(.L_x_252) ;  /* 0x0000004c00b08947 */ /* 0x000fea0003800000 */
[----:B------:R-:W-:-:S04]  /*3130*/  IADD3 R22, R6, 0x1, RZ ;  /* 0x0000000106167810 */ /* 0x000fc80007ffe0ff */
[----:B------:R-:W-:-:S13]  /*3140*/  ISETP.GE.U32.AND P0, PT, R22, UR5, PT ;  /* 0x0000000516007c0c */ /* 0x000fda000bf06070 */
[----:B------:R-:W-:Y:S05]  /*3150*/  @P0 BRA `(.L_x_252) ;  /* 0x0000004c00a40947 */ /* 0x000fea0003800000 */
[----:B------:R-:W-:Y:S01]  /*3160*/  SHF.R.U32.HI R6, RZ, 0x1, R6 ;  /* 0x00000001ff067819 */ /* 0x000fe20000011606 */
[----:B------:R-:W-:Y:S06]  /*3170*/  BRA `(.L_x_261) ;  /* 0x00000000001c7947 */ /* 0x000fec0003800000 */
.L_x_260:
[----:B------:R-:W-:-:S05]  /*3180*/  IMAD.U32 R9, RZ, RZ, UR5 ;  /* 0x00000005ff097e24 */ /* 0x000fca000f8e00ff */
[----:B------:R-:W-:-:S04]  /*3190*/  SHF.R.U32.HI R9, RZ, 0x1, R9 ;  /* 0x00000001ff097819 */ /* 0x000fc80000011609 */
[----:B------:R-:W-:-:S13]  /*31a0*/  ISETP.GE.U32.AND P0, PT, R6, R9, PT ;  /* 0x000000090600720c */ /* 0x000fda0003f06070 */
[----:B------:R-:W-:Y:S05]  /*31b0*/  @P0 BRA `(.L_x_252) ;  /* 0x0000004c008c0947 */ /* 0x000fea0003800000 */
[----:B------:R-:W-:-:S05]  /*31c0*/  IMAD.IADD R22, R6, 0x1, R9 ;  /* 0x0000000106167824 */ /* 0x000fca00078e0209 */
[----:B------:R-:W-:-:S13]  /*31d0*/  ISETP.GE.U32.AND P0, PT, R22, UR5, PT ;  /* 0x0000000516007c0c */ /* 0x000fda000bf06070 */
[----:B------:R-:W-:Y:S05]  /*31e0*/  @P0 BRA `(.L_x_252) ;  /* 0x0000004c00800947 */ /* 0x000fea0003800000 */
.L_x_261:
[----:B------:R-:W-:Y:S01]  /*31f0*/  ISETP.NE.AND P4, PT, R5, RZ, PT ;  /* 0x000000ff0500720c */ /* 0x000fe20003f85270 */
[----:B------:R-:W-:Y:S02]  /*3200*/  IMAD.MOV.U32 R9, RZ, RZ, RZ ;  /* 0x000000ffff097224 */ /* 0x000fe400078e00ff */
[----:B------:R-:W-:-:S10]  /*3210*/  IMAD.MOV.U32 R11, RZ, RZ, RZ ;  /* 0x000000ffff0b7224 */ /* 0x000fd400078e00ff */
[----:B------:R-:W-:Y:S05]  /*3220*/  @!P4 BRA `(.L_x_262) ;  /* 0x0000000c002cc947 */ /* 0x000fea0003800000 */
[----:B------:R-:W0:Y:S01]  /*3230*/  LDC R18, c[0x0][0x25c] ;  /* 0x00009700ff127b82 */ /* 0x000e220000000800 */
[----:B------:R-:W-:Y:S01]  /*3240*/  UMOV UR4, URZ ;  /* 0x0000003f00047c82 */ /* 0x000fe20008000000 */
[----:B------:R-:W-:Y:S01]  /*3250*/  IMAD R15, R10, R5, RZ ;  /* 0x000000050a0f7224 */ /* 0x000fe200078e02ff */
[----:B0-----:R-:W-:-:S04]  /*3260*/  IADD3 R11, R18, -0x1, RZ ;  /* 0xffffffff120b7810 */ /* 0x001fc80007ffe0ff */
[----:B------:R-:W-:Y:S01]  /*3270*/  ISETP.GE.U32.AND P0, PT, R11, 0x3, PT ;  /* 0x000000030b00780c */ /* 0x000fe20003f06070 */
[----:B------:R-:W-:-:S12]  /*3280*/  IMAD.MOV.U32 R11, RZ, RZ, RZ ;  /* 0x000000ffff0b7224 */ /* 0x000fd800078e00ff */
        /* <DEDUP_REMOVED lines=8> */
.L_x_266:
        /* <DEDUP_REMOVED lines=12> */
[----:B------:R-:W3:Y:S04]  /*33d0*/  LDG.E R18, desc[UR8][R24.64] ;  /* 0x0000000818127981 */ /* 0x000ee8000c1e1900 */
[----:B------:R-:W2:Y:S01]  /*33e0*/  LDG.E R26, desc[UR8][R24.64+0x8] ;  /* 0x00000808181a7981 */ /* 0x000ea2000c1e1900 */
[----:B---3--:R-:W-:-:S03]  /*33f0*/  FFMA R18, R18, R19, R11 ;  /* 0x0000001312127223 */ /* 0x008fc6000000000b */
[----:B------:R0:W3:Y:S04]  /*3400*/  LDG.E R19, desc[UR8][R20.64+0x4] ;  /* 0x0000040814137981 */ /* 0x0000e8000c1e1900 */
[----:B------:R-:W3:Y:S01]  /*3410*/  LDG.E R11, desc[UR8][R24.64+0x4] ;  /* 0x00000408180b7981 */ /* 0x000ee2000c1e1900 */
[----:B------:R-:W-:-:S03]  /*3420*/  UIADD3 UR7, UR4, 0x4, URZ ;  /* 0x0000000404077890 */ /* 0x000fc6000fffe03f */
[----:B0-----:R-:W4:Y:S01]  /*3430*/  LDG.E R20, desc[UR8][R20.64+0xc] ;  /* 0x00000c0814147981 */ /* 0x001f22000c1e1900 */
[----:B---3--:R-:W-:Y:S02]  /*3440*/  FFMA R11, R11, R19, R18 ;  /* 0x000000130b0b7223 */ /* 0x008fe40000000012 */
[----:B------:R-:W-:Y:S02]  /*3450*/  IADD3 R19, P5, R8, UR7, RZ ;  /* 0x0000000708137c10 */ /* 0x000fe4000ffbe0ff */
[----:B--2---:R-:W-:Y:S01]  /*3460*/  FFMA R11, R26, R23, R11 ;  /* 0x000000171a0b7223 */ /* 0x004fe2000000000b */
[----:B------:R-:W-:Y:S02]  /*3470*/  IADD3 R23, P6, R15, UR7, RZ ;  /* 0x000000070f177c10 */ /* 0x000fe4000ffde0ff */
[----:B------:R-:W-:Y:S01]  /*3480*/  IMAD.X R28, RZ, RZ, RZ, P5 ;  /* 0x000000ffff1c7224 */ /* 0x000fe200028e06ff */
[----:B------:R-:W-:Y:S01]  /*3490*/  LEA R18, P5, R19, UR12, 0x2 ;  /* 0x0000000c13127c11 */ /* 0x000fe2000f8a10ff */
[----:B------:R0:W4:Y:S01]  /*34a0*/  LDG.E R26, desc[UR8][R24.64+0xc] ;  /* 0x00000c08181a7981 */ /* 0x000122000c1e1900 */
[----:B------:R-:W-:-:S02]  /*34b0*/  IMAD.X R27, RZ, RZ, RZ, P6 ;  /* 0x000000ffff1b7224 */ /* 0x000fc400030e06ff */
[----:B------:R-:W-:Y:S02]  /*34c0*/  LEA.HI.X R19, R19, UR13, R28, 0x2, P5 ;  /* 0x0000000d13137c11 */ /* 0x000fe4000a8f141c */
[----:B------:R-:W-:-:S04]  /*34d0*/  LEA R28, P5, R23, UR14, 0x2 ;  /* 0x0000000e171c7c11 */ /* 0x000fc8000f8a10ff */
[----:B------:R-:W-:Y:S01]  /*34e0*/  LEA.HI.X R29, R23, UR15, R27, 0x2, P5 ;  /* 0x0000000f171d7c11 */ /* 0x000fe2000a8f141b */
[----:B0-----:R-:W2:Y:S04]  /*34f0*/  LDG.E R25, desc[UR8][R18.64+0x8] ;  /* 0x0000080812197981 */ /* 0x001ea8000c1e1900 */
[----:B------:R-:W3:Y:S04]  /*3500*/  LDG.E R27, desc[UR8][R18.64] ;  /* 0x00000008121b7981 */ /* 0x000ee8000c1e1900 */
[----:B------:R-:W3:Y:S04]  /*3510*/  LDG.E R23, desc[UR8][R28.64] ;  /* 0x000000081c177981 */ /* 0x000ee8000c1e1900 */
[----:B------:R-:W5:Y:S01]  /*3520*/  LDG.E R24, desc[UR8][R28.64+0x4] ;  /* 0x000004081c187981 */ /* 0x000f62000c1e1900 */
[----:B----4-:R-:W-:-:S03]  /*3530*/  FFMA R11, R26, R20, R11 ;  /* 0x000000141a0b7223 */ /* 0x010fc6000000000b */
[----:B------:R-:W2:Y:S01]  /*3540*/  LDG.E R26, desc[UR8][R28.64+0x8] ;  /* 0x000008081c1a7981 */ /* 0x000ea2000c1e1900 */
[----:B------:R-:W-:-:S03]  /*3550*/  UIADD3 UR7, UR4, 0x8, URZ ;  /* 0x0000000804077890 */ /* 0x000fc6000fffe03f */
[----:B------:R-:W4:Y:S01]  /*3560*/  LDG.E R20, desc[UR8][R28.64+0xc] ;  /* 0x00000c081c147981 */ /* 0x000f22000c1e1900 */
[----:B---3--:R-:W-:-:S03]  /*3570*/  FFMA R11, R23, R27, R11 ;  /* 0x0000001b170b7223 */ /* 0x008fc6000000000b */
[----:B------:R0:W5:Y:S01]  /*3580*/  LDG.E R23, desc[UR8][R18.64+0x4] ;  /* 0x0000040812177981 */ /* 0x000162000c1e1900 */
[----:B------:R-:W-:-:S03]  /*3590*/  IADD3 R21, P5, R8, UR7, RZ ;  /* 0x0000000708157c10 */ /* 0x000fc6000ffbe0ff */
[----:B0-----:R-:W4:Y:S01]  /*35a0*/  LDG.E R18, desc[UR8][R18.64+0xc] ;  /* 0x00000c0812127981 */ /* 0x001f22000c1e1900 */
[----:B-----5:R-:W-:Y:S01]  /*35b0*/  FFMA R11, R24, R23, R11 ;  /* 0x00000017180b7223 */ /* 0x020fe2000000000b */
[----:B------:R-:W-:-:S03]  /*35c0*/  IADD3 R23, P6, R15, UR7, RZ ;  /* 0x000000070f177c10 */ /* 0x000fc6000ffde0ff */
[----:B--2---:R-:W-:Y:S01]  /*35d0*/  FFMA R11, R26, R25, R11 ;  /* 0x000000191a0b7223 */ /* 0x004fe2000000000b */
[----:B------:R-:W-:Y:S01]  /*35e0*/  IMAD.X R26, RZ, RZ, RZ, P5 ;  /* 0x000000ffff1a7224 */ /* 0x000fe200028e06ff */
[----:B------:R-:W-:-:S04]  /*35f0*/  LEA R24, P5, R21, UR12, 0x2 ;  /* 0x0000000c15187c11 */ /* 0x000fc8000f8a10ff */
[----:B------:R-:W-:Y:S01]  /*3600*/  LEA.HI.X R25, R21, UR13, R26, 0x2, P5 ;  /* 0x0000000d15197c11 */ /* 0x000fe2000a8f141a */
[----:B------:R-:W-:Y:S01]  /*3610*/  IMAD.X R21, RZ, RZ, RZ, P6 ;  /* 0x000000ffff157224 */ /* 0x000fe200030e06ff */
[----:B------:R-:W-:-:S04]  /*3620*/  LEA R26, P5, R23, UR14, 0x2 ;  /* 0x0000000e171a7c11 */ /* 0x000fc8000f8a10ff */
[----:B------:R-:W-:Y:S02]  /*3630*/  LEA.HI.X R27, R23, UR15, R21, 0x2, P5 ;  /* 0x0000000f171b7c11 */ /* 0x000fe4000a8f1415 */
[----:B------:R-:W2:Y:S04]  /*3640*/  LDG.E R23, desc[UR8][R24.64] ;  /* 0x0000000818177981 */ /* 0x000ea8000c1e1900 */
[----:B------:R-:W2:Y:S01]  /*3650*/  LDG.E R21, desc[UR8][R26.64] ;  /* 0x000000081a157981 */ /* 0x000ea2000c1e1900 */
[----:B----4-:R-:W-:-:S03]  /*3660*/  FFMA R11, R20, R18, R11 ;  /* 0x00000012140b7223 */ /* 0x010fc6000000000b */
[----:B------:R-:W3:Y:S04]  /*3670*/  LDG.E R20, desc[UR8][R26.64+0x4] ;  /* 0x000004081a147981 */ /* 0x000ee8000c1e1900 */
[----:B------:R-:W4:Y:S01]  /*3680*/  LDG.E R28, desc[UR8][R26.64+0x8] ;  /* 0x000008081a1c7981 */ /* 0x000f22000c1e1900 */
[----:B------:R-:W-:Y:S01]  /*3690*/  UIADD3 UR7, UR4, 0xc, URZ ;  /* 0x0000000c04077890 */ /* 0x000fe2000fffe03f */
[----:B--2---:R-:W-:Y:S02]  /*36a0*/  FFMA R11, R21, R23, R11 ;  /* 0x00000017150b7223 */ /* 0x004fe4000000000b */
[----:B------:R-:W3:Y:S04]  /*36b0*/  LDG.E R21, desc[UR8][R24.64+0x4] ;  /* 0x0000040818157981 */ /* 0x000ee8000c1e1900 */
[----:B------:R0:W4:Y:S01]  /*36c0*/  LDG.E R23, desc[UR8][R24.64+0x8] ;  /* 0x0000080818177981 */ /* 0x000122000c1e1900 */
[----:B------:R-:W-:-:S02]  /*36d0*/  IADD3 R18, P5, R8, UR7, RZ ;  /* 0x0000000708127c10 */ /* 0x000fc4000ffbe0ff */
[----:B------:R-:W-:Y:S01]  /*36e0*/  IADD3 R19, P6, R15, UR7, RZ ;  /* 0x000000070f137c10 */ /* 0x000fe2000ffde0ff */
[----:B0-----:R-:W2:Y:S01]  /*36f0*/  LDG.E R24, desc[UR8][R24.64+0xc] ;  /* 0x00000c0818187981 */ /* 0x001ea2000c1e1900 */
[----:B---3--:R-:W-:Y:S01]  /*3700*/  FFMA R11, R20, R21, R11 ;  /* 0x00000015140b7223 */ /* 0x008fe2000000000b */
[----:B------:R-:W-:Y:S01]  /*3710*/  IMAD.X R21, RZ, RZ, RZ, P5 ;  /* 0x000000ffff157224 */ /* 0x000fe200028e06ff */
[----:B------:R-:W-:Y:S02]  /*3720*/  LEA R20, P5, R18, UR12, 0x2 ;  /* 0x0000000c12147c11 */ /* 0x000fe4000f8a10ff */
[----:B----4-:R-:W-:Y:S01]  /*3730*/  FFMA R11, R28, R23, R11 ;  /* 0x000000171c0b7223 */ /* 0x010fe2000000000b */
[----:B------:R-:W-:Y:S01]  /*3740*/  IMAD.X R23, RZ, RZ, RZ, P6 ;  /* 0x000000ffff177224 */ /* 0x000fe200030e06ff */
[----:B------:R-:W-:Y:S01]  /*3750*/  LEA.HI.X R21, R18, UR13, R21, 0x2, P5 ;  /* 0x0000000d12157c11 */ /* 0x000fe2000a8f1415 */
[----:B------:R0:W2:Y:S01]  /*3760*/  LDG.E R28, desc[UR8][R26.64+0xc] ;  /* 0x00000c081a1c7981 */ /* 0x0000a2000c1e1900 */
[----:B------:R-:W-:-:S03]  /*3770*/  LEA R18, P5, R19, UR14, 0x2 ;  /* 0x0000000e13127c11 */ /* 0x000fc6000f8a10ff */
[----:B------:R-:W3:Y:S01]  /*3780*/  LDG.E R29, desc[UR8][R20.64] ;  /* 0x00000008141d7981 */ /* 0x000ee2000c1e1900 */
[----:B------:R-:W-:-:S05]  /*3790*/  LEA.HI.X R19, R19, UR15, R23, 0x2, P5 ;  /* 0x0000000f13137c11 */ /* 0x000fca000a8f1417 */
[----:B------:R-:W3:Y:S04]  /*37a0*/  LDG.E R23, desc[UR8][R18.64] ;  /* 0x0000000812177981 */ /* 0x000ee8000c1e1900 */
[----:B0-----:R-:W4:Y:S04]  /*37b0*/  LDG.E R26, desc[UR8][R18.64+0x4] ;  /* 0x00000408121a7981 */ /* 0x001f28000c1e1900 */
[----:B------:R-:W5:Y:S01]  /*37c0*/  LDG.E R27, desc[UR8][R20.64+0x8] ;  /* 0x00000808141b7981 */ /* 0x000f62000c1e1900 */
[----:B--2---:R-:W-:-:S03]  /*37d0*/  FFMA R11, R28, R24, R11 ;  /* 0x000000181c0b7223 */ /* 0x004fc6000000000b */
[----:B------:R-:W5:Y:S04]  /*37e0*/  LDG.E R28, desc[UR8][R18.64+0x8] ;  /* 0x00000808121c7981 */ /* 0x000f68000c1e1900 */
[----:B------:R-:W2:Y:S01]  /*37f0*/  LDG.E R24, desc[UR8][R20.64+0xc] ;  /* 0x00000c0814187981 */ /* 0x000ea2000c1e1900 */
[----:B---3--:R-:W-:-:S03]  /*3800*/  FFMA R11, R23, R29, R11 ;  /* 0x0000001d170b7223 */ /* 0x008fc6000000000b */
[----:B------:R-:W4:Y:S04]  /*3810*/  LDG.E R23, desc[UR8][R20.64+0x4] ;  /* 0x0000040814177981 */ /* 0x000f28000c1e1900 */
[----:B------:R-:W2:Y:S01]  /*3820*/  LDG.E R29, desc[UR8][R18.64+0xc] ;  /* 0x00000c08121d7981 */ /* 0x000ea2000c1e1900 */
[----:B------:R-:W-:-:S04]  /*3830*/  IADD3 R13, R13, -0x10, RZ ;  /* 0xfffffff00d0d7810 */ /* 0x000fc80007ffe0ff */
[----:B------:R-:W-:Y:S01]  /*3840*/  ISETP.GT.AND P5, PT, R13, 0xc, PT ;  /* 0x0000000c0d00780c */ /* 0x000fe20003fa4270 */
[----:B------:R-:W-:Y:S01]  /*3850*/  UIADD3 UR4, UR4, 0x10, URZ ;  /* 0x0000001004047890 */ /* 0x000fe2000fffe03f */
[----:B----4-:R-:W-:-:S04]  /*3860*/  FFMA R11, R26, R23, R11 ;  /* 0x000000171a0b7223 */ /* 0x010fc8000000000b */
[----:B-----5:R-:W-:-:S04]  /*3870*/  FFMA R11, R28, R27, R11 ;  /* 0x0000001b1c0b7223 */ /* 0x020fc8000000000b */
[----:B--2---:R-:W-:-:S03]  /*3880*/  FFMA R11, R29, R24, R11 ;  /* 0x000000181d0b7223 */ /* 0x004fc6000000000b */
[----:B------:R-:W-:Y:S05]  /*3890*/  @P5 BRA `(.L_x_266) ;  /* 0xfffffff8009c5947 */ /* 0x000fea000383ffff */
.L_x_265:
[----:B------:R-:W-:-:S13]  /*38a0*/  ISETP.GT.AND P5, PT, R13, 0x4, PT ;  /* 0x000000040d00780c */ /* 0x000fda0003fa4270 */
[----:B------:R-:W-:Y:S05]  /*38b0*/  @!P5 BRA `(.L_x_267) ;  /* 0x0000000000b8d947 */ /* 0x000fea0003800000 */
[----:B------:R-:W-:Y:S01]  /*38c0*/  IADD3 R19, P0, R8, UR4, RZ ;  /* 0x0000000408137c10 */ /* 0x000fe2000ff1e0ff */
[----:B------:R-:W-:Y:S01]  /*38d0*/  ULDC.64 UR12, c[0x0][0x210] ;  /* 0x00008400000c7ab9 */ /* 0x000fe20000000a00 */
[----:B------:R-:W-:Y:S01]  /*38e0*/  IADD3 R20, P5, R15, UR4, RZ ;  /* 0x000000040f147c10 */ /* 0x000fe2000ffbe0ff */
[----:B------:R-:W-:Y:S02]  /*38f0*/  ULDC.64 UR14, c[0x0][0x218] ;  /* 0x00008600000e7ab9 */ /* 0x000fe40000000a00 */
[----:B------:R-:W-:Y:S01]  /*3900*/  IMAD.X R24, RZ, RZ, RZ, P0 ;  /* 0x000000ffff187224 */ /* 0x000fe200000e06ff */
[C---:B------:R-:W-:Y:S01]  /*3910*/  LEA R18, P0, R19.reuse, UR12, 0x2 ;  /* 0x0000000c13127c11 */ /* 0x040fe2000f8010ff */
[----:B------:R-:W-:Y:S01]  /*3920*/  IMAD.X R21, RZ, RZ, RZ, P5 ;  /* 0x000000ffff157224 */ /* 0x000fe200028e06ff */
[----:B------:R-:W-:Y:S02]  /*3930*/  LEA R26, P5, R20, UR14, 0x2 ;  /* 0x0000000e141a7c11 */ /* 0x000fe4000f8a10ff */
[----:B------:R-:W-:-:S02]  /*3940*/  LEA.HI.X R19, R19, UR13, R24, 0x2, P0 ;  /* 0x0000000d13137c11 */ /* 0x000fc400080f1418 */
[----:B------:R-:W-:-:S03]  /*3950*/  LEA.HI.X R27, R20, UR15, R21, 0x2, P5 ;  /* 0x0000000f141b7c11 */ /* 0x000fc6000a8f1415 */
[----:B------:R-:W2:Y:S04]  /*3960*/  LDG.E R21, desc[UR8][R18.64] ;  /* 0x0000000812157981 */ /* 0x000ea8000c1e1900 */
[----:B------:R-:W2:Y:S04]  /*3970*/  LDG.E R20, desc[UR8][R26.64] ;  /* 0x000000081a147981 */ /* 0x000ea8000c1e1900 */
[----:B------:R-:W3:Y:S04]  /*3980*/  LDG.E R24, desc[UR8][R26.64+0x8] ;  /* 0x000008081a187981 */ /* 0x000ee8000c1e1900 */
[----:B------:R-:W3:Y:S01]  /*3990*/  LDG.E R23, desc[UR8][R18.64+0x8] ;  /* 0x0000080812177981 */ /* 0x000ee2000c1e1900 */
[----:B------:R-:W-:-:S03]  /*39a0*/  UIADD3 UR7, UR4, 0x4, URZ ;  /* 0x0000000404077890 */ /* 0x000fc6000fffe03f */
[----:B------:R-:W4:Y:S01]  /*39b0*/  LDG.E R28, desc[UR8][R26.64+0xc] ;  /* 0x00000c081a1c7981 */ /* 0x000f22000c1e1900 */
[----:B--2---:R-:W-:-:S03]  /*39c0*/  FFMA R20, R20, R21, R11 ;  /* 0x0000001514147223 */ /* 0x004fc6000000000b */
[----:B------:R0:W2:Y:S04]  /*39d0*/  LDG.E R21, desc[UR8][R18.64+0x4] ;  /* 0x0000040812157981 */ /* 0x0000a8000c1e1900 */
[----:B------:R-:W2:Y:S04]  /*39e0*/  LDG.E R11, desc[UR8][R26.64+0x4] ;  /* 0x000004081a0b7981 */ /* 0x000ea8000c1e1900 */
[----:B0-----:R-:W4:Y:S01]  /*39f0*/  LDG.E R18, desc[UR8][R18.64+0xc] ;  /* 0x00000c0812127981 */ /* 0x001f22000c1e1900 */
[----:B--2---:R-:W-:Y:S01]  /*3a00*/  FFMA R11, R11, R21, R20 ;  /* 0x000000150b0b7223 */ /* 0x004fe20000000014 */
[----:B------:R-:W-:-:S03]  /*3a10*/  IADD3 R20, P0, R8, UR7, RZ ;  /* 0x0000000708147c10 */ /* 0x000fc6000ff1e0ff */
[----:B---3--:R-:W-:Y:S01]  /*3a20*/  FFMA R11, R24, R23, R11 ;  /* 0x00000017180b7223 */ /* 0x008fe2000000000b */
[----:B------:R-:W-:Y:S01]  /*3a30*/  IADD3 R21, P5, R15, UR7, RZ ;  /* 0x000000070f157c10 */ /* 0x000fe2000ffbe0ff */
[----:B------:R-:W-:Y:S01]  /*3a40*/  IMAD.X R23, RZ, RZ, RZ, P0 ;  /* 0x000000ffff177224 */ /* 0x000fe200000e06ff */
[----:B------:R-:W-:-:S04]  /*3a50*/  LEA R24, P0, R20, UR12, 0x2 ;  /* 0x0000000c14187c11 */ /* 0x000fc8000f8010ff */
[----:B------:R-:W-:Y:S01]  /*3a60*/  LEA.HI.X R25, R20, UR13, R23, 0x2, P0 ;  /* 0x0000000d14197c11 */ /* 0x000fe200080f1417 */
[----:B------:R-:W-:Y:S01]  /*3a70*/  IMAD.X R23, RZ, RZ, RZ, P5 ;  /* 0x000000ffff177224 */ /* 0x000fe200028e06ff */
[----:B------:R-:W-:-:S03]  /*3a80*/  LEA R20, P0, R21, UR14, 0x2 ;  /* 0x0000000e15147c11 */ /* 0x000fc6000f8010ff */
[----:B------:R-:W2:Y:S01]  /*3a90*/  LDG.E R29, desc[UR8][R24.64] ;  /* 0x00000008181d7981 */ /* 0x000ea2000c1e1900 */
[----:B------:R-:W-:Y:S01]  /*3aa0*/  LEA.HI.X R21, R21, UR15, R23, 0x2, P0 ;  /* 0x0000000f15157c11 */ /* 0x000fe200080f1417 */
[----:B----4-:R-:W-:Y:S02]  /*3ab0*/  FFMA R11, R28, R18, R11 ;  /* 0x000000121c0b7223 */ /* 0x010fe4000000000b */
[----:B------:R-:W3:Y:S04]  /*3ac0*/  LDG.E R27, desc[UR8][R24.64+0x8] ;  /* 0x00000808181b7981 */ /* 0x000ee8000c1e1900 */
[----:B------:R-:W2:Y:S04]  /*3ad0*/  LDG.E R23, desc[UR8][R20.64] ;  /* 0x0000000814177981 */ /* 0x000ea8000c1e1900 */
[----:B------:R-:W4:Y:S04]  /*3ae0*/  LDG.E R26, desc[UR8][R20.64+0x4] ;  /* 0x00000408141a7981 */ /* 0x000f28000c1e1900 */
[----:B------:R-:W3:Y:S04]  /*3af0*/  LDG.E R28, desc[UR8][R20.64+0x8] ;  /* 0x00000808141c7981 */ /* 0x000ee8000c1e1900 */
[----:B------:R-:W5:Y:S01]  /*3b00*/  LDG.E R18, desc[UR8][R24.64+0xc] ;  /* 0x00000c0818127981 */ /* 0x000f62000c1e1900 */
[----:B--2---:R-:W-:-:S03]  /*3b10*/  FFMA R11, R23, R29, R11 ;  /* 0x0000001d170b7223 */ /* 0x004fc6000000000b */
[----:B------:R-:W4:Y:S04]  /*3b20*/  LDG.E R23, desc[UR8][R24.64+0x4] ;  /* 0x0000040818177981 */ /* 0x000f28000c1e1900 */
[----:B------:R-:W5:Y:S01]  /*3b30*/  LDG.E R29, desc[UR8][R20.64+0xc] ;  /* 0x00000c08141d7981 */ /* 0x000f62000c1e1900 */
[----:B------:R-:W-:Y:S02]  /*3b40*/  PLOP3.LUT P0, PT, PT, PT, PT, 0x8, 0x0 ;  /* 0x000000000000781c */ /* 0x000fe40003f0e170 */
[----:B------:R-:W-:Y:S01]  /*3b50*/  IADD3 R13, R13, -0x8, RZ ;  /* 0xfffffff80d0d7810 */ /* 0x000fe20007ffe0ff */
[----:B------:R-:W-:Y:S01]  /*3b60*/  UIADD3 UR4, UR4, 0x8, URZ ;  /* 0x0000000804047890 */ /* 0x000fe2000fffe03f */
[----:B----4-:R-:W-:-:S04]  /*3b70*/  FFMA R11, R26, R23, R11 ;  /* 0x000000171a0b7223 */ /* 0x010fc8000000000b */
[----:B---3--:R-:W-:-:S04]  /*3b80*/  FFMA R11, R28, R27, R11 ;  /* 0x0000001b1c0b7223 */ /* 0x008fc8000000000b */
[----:B-----5:R-:W-:-:S07]  /*3b90*/  FFMA R11, R29, R18, R11 ;  /* 0x000000121d0b7223 */ /* 0x020fce000000000b */
.L_x_267:
[----:B------:R-:W-:-:S13]  /*3ba0*/  ISETP.NE.OR P0, PT, R13, RZ, P0 ;  /* 0x000000ff0d00720c */ /* 0x000fda0000705670 */
[----:B------:R-:W-:Y:S05]  /*3bb0*/  @!P0 BRA `(.L_x_263) ;  /* 0x0000000000688947 */ /* 0x000fea0003800000 */
.L_x_264:
        /* <DEDUP_REMOVED lines=15> */
[----:B------:R-:W4:Y:S01]  /*3cb0*/  LDG.E R27, desc[UR8][R20.64+0xc] ;  /* 0x00000c08141b7981 */ /* 0x000f22000c1e1900 */
[----:B--2---:R-:W-:-:S03]  /*3cc0*/  FFMA R23, R24, R23, R11 ;  /* 0x0000001718177223 */ /* 0x004fc6000000000b */
[----:B------:R-:W2:Y:S04]  /*3cd0*/  LDG.E R11, desc[UR8][R20.64+0x4] ;  /* 0x00000408140b7981 */ /* 0x000ea8000c1e1900 */
[----:B------:R-:W2:Y:S01]  /*3ce0*/  LDG.E R24, desc[UR8][R18.64+0x4] ;  /* 0x0000040812187981 */ /* 0x000ea2000c1e1900 */
[----:B------:R-:W-:-:S04]  /*3cf0*/  IADD3 R13, R13, -0x4, RZ ;  /* 0xfffffffc0d0d7810 */ /* 0x000fc80007ffe0ff */
[----:B------:R-:W-:Y:S01]  /*3d00*/  ISETP.NE.AND P0, PT, R13, RZ, PT ;  /* 0x000000ff0d00720c */ /* 0x000fe20003f05270 */
[----:B------:R-:W-:Y:S01]  /*3d10*/  UIADD3 UR4, UR4, 0x4, URZ ;  /* 0x0000000404047890 */ /* 0x000fe2000fffe03f */
[----:B--2---:R-:W-:-:S04]  /*3d20*/  FFMA R11, R24, R11, R23 ;  /* 0x0000000b180b7223 */ /* 0x004fc80000000017 */
[----:B---3--:R-:W-:-:S04]  /*3d30*/  FFMA R11, R26, R25, R11 ;  /* 0x000000191a0b7223 */ /* 0x008fc8000000000b */
[----:B----4-:R-:W-:-:S03]  /*3d40*/  FFMA R11, R28, R27, R11 ;  /* 0x0000001b1c0b7223 */ /* 0x010fc6000000000b */
[----:B------:R-:W-:Y:S05]  /*3d50*/  @P0 BRA `(.L_x_264) ;  /* 0xfffffffc00980947 */ /* 0x000fea000383ffff */
.L_x_263:
        /* <DEDUP_REMOVED lines=24> */
.L_x_262:
[----:B------:R-:W-:Y:S05]  /*3ee0*/  @!P4 BRA `(.L_x_268) ;  /* 0x0000000c0034c947 */ /* 0x000fea0003800000 */
[----:B------:R-:W0:Y:S01]  /*3ef0*/  LDC R20, c[0x0][0x25c] ;  /* 0x00009700ff147b82 */ /* 0x000e220000000800 */
[----:B------:R-:W-:Y:S02]  /*3f00*/  ULDC UR4, c[0x0][0x254] ;  /* 0x0000950000047ab9 */ /* 0x000fe40000000800 */
[----:B------:R-:W-:Y:S01]  /*3f10*/  IMAD R18, R7, UR4, R22 ;  /* 0x0000000407127c24 */ /* 0x000fe2000f8e0216 */
[----:B------:R-:W-:-:S03]  /*3f20*/  UMOV UR4, URZ ;  /* 0x0000003f00047c82 */ /* 0x000fc60008000000 */
        /* <DEDUP_REMOVED lines=12> */
.L_x_272:
        /* <DEDUP_REMOVED lines=89> */
.L_x_271:
        /* <DEDUP_REMOVED lines=48> */
.L_x_273:
[----:B------:R-:W-:-:S13]  /*4880*/  ISETP.NE.OR P0, PT, R13, RZ, P0 ;  /* 0x000000ff0d00720c */ /* 0x000fda0000705670 */
[----:B------:R-:W-:Y:S05]  /*4890*/  @!P0 BRA `(.L_x_269) ;  /* 0x0000000000688947 */ /* 0x000fea0003800000 */
.L_x_270:
        /* <DEDUP_REMOVED lines=26> */
.L_x_269:
        /* <DEDUP_REMOVED lines=24> */
.L_x_268:
[----:B------:R-:W-:Y:S01]  /*4bc0*/  ULDC.64 UR12, c[0x0][0x228] ;  /* 0x00008a00000c7ab9 */ /* 0x000fe20000000a00 */
[----:B------:R-:W-:Y:S01]  /*4bd0*/  ULDC UR4, c[0x0][0x254] ;  /* 0x0000950000047ab9 */ /* 0x000fe20000000800 */
[----:B------:R-:W-:-:S04]  /*4be0*/  ISETP.NE.U32.AND P5, PT, RZ, UR12, PT ;  /* 0x0000000cff007c0c */ /* 0x000fc8000bfa5070 */
[----:B------:R-:W-:-:S13]  /*4bf0*/  ISETP.NE.AND.EX P5, PT, RZ, UR13, PT, P5 ;  /* 0x0000000dff007c0c */ /* 0x000fda000bfa5350 */
[----:B------:R-:W-:Y:S05]  /*4c00*/  @!P5 BRA `(.L_x_274) ;  /* 0x000000000020d947 */ /* 0x000fea0003800000 */
[----:B------:R-:W0:Y:S01]  /*4c10*/  LDC.64 R20, c[0x0][0x228] ;  /* 0x00008a00ff147b82 */ /* 0x000e220000000a00 */
[----:B------:R-:W-:Y:S02]  /*4c20*/  IMAD R13, R7, UR4, R22 ;  /* 0x00000004070d7c24 */ /* 0x000fe4000f8e0216 */
[----:B0-----:R-:W-:-:S04]  /*4c30*/  IMAD.WIDE.U32 R18, R10, 0x4, R20 ;  /* 0x000000040a127825 */ /* 0x001fc800078e0014 */
[----:B------:R-:W-:Y:S02]  /*4c40*/  IMAD.WIDE.U32 R20, R13, 0x4, R20 ;  /* 0x000000040d147825 */ /* 0x000fe400078e0014 */
[----:B------:R-:W2:Y:S04]  /*4c50*/  LDG.E R18, desc[UR8][R18.64] ;  /* 0x0000000812127981 */ /* 0x000ea8000c1e1900 */
[----:B------:R-:W3:Y:S01]  /*4c60*/  LDG.E R20, desc[UR8][R20.64] ;  /* 0x0000000814147981 */ /* 0x000ee2000c1e1900 */
[----:B--2---:R-:W-:Y:S01]  /*4c70*/  FADD R11, R11, R18 ;  /* 0x000000120b0b7221 */ /* 0x004fe20000000000 */
[----:B---3--:R-:W-:-:S07]  /*4c80*/  FADD R9, R9, R20 ;  /* 0x0000001409097221 */ /* 0x008fce0000000000 */
.L_x_274:
[----:B------:R-:W-:Y:S01]  /*4c90*/  BSSY B1, `(.L_x_275) ;  /* 0x00001ab000017945 */ /* 0x000fe20003800000 */
[----:B------:R-:W-:Y:S02]  /*4ca0*/  IMAD.MOV.U32 R24, RZ, RZ, RZ ;  /* 0x000000ffff187224 */ /* 0x000fe400078e00ff */
[----:B------:R-:W-:Y:S01]  /*4cb0*/  IMAD.MOV.U32 R13, RZ, RZ, RZ ;  /* 0x000000ffff0d7224 */ /* 0x000fe200078e00ff */
[----:B------:R-:W-:Y:S06]  /*4cc0*/  @P2 BRA `(.L_x_276) ;  /* 0x00000018009c2947 */ /* 0x000fec0003800000 */
[----:B------:R-:W-:Y:S02]  /*4cd0*/  IMAD.MOV.U32 R13, RZ, RZ, RZ ;  /* 0x000000ffff0d7224 */ /* 0x000fe400078e00ff */
[----:B------:R-:W-:Y:S01]  /*4ce0*/  IMAD.MOV.U32 R24, RZ, RZ, RZ ;  /* 0x000000ffff187224 */ /* 0x000fe200078e00ff */
[----:B------:R-:W-:Y:S06]  /*4cf0*/  @!P4 BRA `(.L_x_277) ;  /* 0x0000000c002cc947 */ /* 0x000fec0003800000 */
[----:B------:R-:W0:Y:S01]  /*4d00*/  LDC R18, c[0x0][0x25c] ;  /* 0x00009700ff127b82 */ /* 0x000e220000000800 */
[----:B------:R-:W-:Y:S01]  /*4d10*/  UMOV UR4, URZ ;  /* 0x0000003f00047c82 */ /* 0x000fe20008000000 */
[----:B------:R-:W-:Y:S01]  /*4d20*/  IMAD.MOV.U32 R24, RZ, RZ, RZ ;  /* 0x000000ffff187224 */ /* 0x000fe200078e00ff */
[----:B0-----:R-:W-:-:S04]  /*4d30*/  IADD3 R15, R18, -0x1, RZ ;  /* 0xffffffff120f7810 */ /* 0x001fc80007ffe0ff */
[----:B------:R-:W-:Y:S01]  /*4d40*/  ISETP.GE.U32.AND P0, PT, R15, 0x3, PT ;  /* 0x000000030f00780c */ /* 0x000fe20003f06070 */
[----:B------:R-:W-:-:S12]  /*4d50*/  IMAD R15, R14, R5, RZ ;  /* 0x000000050e0f7224 */ /* 0x000fd800078e02ff */
        /* <DEDUP_REMOVED lines=8> */
.L_x_281:
[----:B------:R-:W-:Y:S01]  /*4de0*/  IADD3 R18, P6, R8, UR4, RZ ;  /* 0x0000000408127c10 */ /* 0x000fe2000ffde0ff */
[----:B------:R-:W-:Y:S01]  /*4df0*/  ULDC.64 UR12, c[0x0][0x210] ;  /* 0x00008400000c7ab9 */ /* 0x000fe20000000a00 */
[----:B------:R-:W-:-:S03]  /*4e00*/  ULDC.64 UR14, c[0x0][0x218] ;  /* 0x00008600000e7ab9 */ /* 0x000fc60000000a00 */
[----:B------:R-:W-:Y:S01]  /*4e10*/  IMAD.X R19, RZ, RZ, RZ, P6 ;  /* 0x000000ffff137224 */ /* 0x000fe200030e06ff */
[----:B------:R-:W-:-:S04]  /*4e20*/  LEA R20, P6, R18, UR12, 0x2 ;  /* 0x0000000c12147c11 */ /* 0x000fc8000f8c10ff */
[----:B------:R-:W-:Y:S02]  /*4e30*/  LEA.HI.X R21, R18, UR13, R19, 0x2, P6 ;  /* 0x0000000d12157c11 */ /* 0x000fe4000b0f1413 */
[----:B------:R-:W-:-:S03]  /*4e40*/  IADD3 R19, P6, R15, UR4, RZ ;  /* 0x000000040f137c10 */ /* 0x000fc6000ffde0ff */
[----:B------:R-:W2:Y:S02]  /*4e50*/  LDG.E R27, desc[UR8][R20.64+0x4] ;  /* 0x00000408141b7981 */ /* 0x000ea4000c1e1900 */
[----:B------:R-:W-:Y:S01]  /*4e60*/  IMAD.X R26, RZ, RZ, RZ, P6 ;  /* 0x000000ffff1a7224 */ /* 0x000fe200030e06ff */
[----:B------:R-:W-:-:S04]  /*4e70*/  LEA R18, P6, R19, UR14, 0x2 ;  /* 0x0000000e13127c11 */ /* 0x000fc8000f8c10ff */
[----:B------:R-:W-:Y:S02]  /*4e80*/  LEA.HI.X R19, R19, UR15, R26, 0x2, P6 ;  /* 0x0000000f13137c11 */ /* 0x000fe4000b0f141a */
[----:B------:R-:W3:Y:S04]  /*4e90*/  LDG.E R26, desc[UR8][R20.64] ;  /* 0x00000008141a7981 */ /* 0x000ee8000c1e1900 */
[----:B------:R-:W3:Y:S04]  /*4ea0*/  LDG.E R25, desc[UR8][R18.64] ;  /* 0x0000000812197981 */ /* 0x000ee8000c1e1900 */
[----:B------:R-:W2:Y:S01]  /*4eb0*/  LDG.E R28, desc[UR8][R18.64+0x4] ;  /* 0x00000408121c7981 */ /* 0x000ea2000c1e1900 */
[----:B------:R-:W-:Y:S01]  /*4ec0*/  UIADD3 UR7, UR4, 0x4, URZ ;  /* 0x0000000404077890 */ /* 0x000fe2000fffe03f */
[----:B---3--:R-:W-:-:S02]  /*4ed0*/  FFMA R25, R25, R26, R24 ;  /* 0x0000001a19197223 */ /* 0x008fc40000000018 */
[----:B------:R-:W3:Y:S02]  /*4ee0*/  LDG.E R26, desc[UR8][R18.64+0x8] ;  /* 0x00000808121a7981 */ /* 0x000ee4000c1e1900 */
[----:B--2---:R-:W-:Y:S02]  /*4ef0*/  FFMA R27, R28, R27, R25 ;  /* 0x0000001b1c1b7223 */ /* 0x004fe40000000019 */
[----:B------:R-:W3:Y:S04]  /*4f00*/  LDG.E R28, desc[UR8][R20.64+0x8] ;  /* 0x00000808141c7981 */ /* 0x000ee8000c1e1900 */
[----:B------:R-:W2:Y:S04]  /*4f10*/  LDG.E R24, desc[UR8][R18.64+0xc] ;  /* 0x00000c0812187981 */ /* 0x000ea8000c1e1900 */
[----:B------:R0:W2:Y:S02]  /*4f20*/  LDG.E R25, desc[UR8][R20.64+0xc] ;  /* 0x00000c0814197981 */ /* 0x0000a4000c1e1900 */
[----:B0-----:R-:W-:Y:S01]  /*4f30*/  IADD3 R20, P6, R8, UR7, RZ ;  /* 0x0000000708147c10 */ /* 0x001fe2000ffde0ff */
[----:B---3--:R-:W-:-:S04]  /*4f40*/  FFMA R29, R26, R28, R27 ;  /* 0x0000001c1a1d7223 */ /* 0x008fc8000000001b */
[----:B------:R-:W-:Y:S01]  /*4f50*/  IMAD.X R27, RZ, RZ, RZ, P6 ;  /* 0x000000ffff1b7224 */ /* 0x000fe200030e06ff */
[----:B------:R-:W-:-:S04]  /*4f60*/  LEA R26, P6, R20, UR12, 0x2 ;  /* 0x0000000c141a7c11 */ /* 0x000fc8000f8c10ff */
[----:B------:R-:W-:Y:S02]  /*4f70*/  LEA.HI.X R27, R20, UR13, R27, 0x2, P6 ;  /* 0x0000000d141b7c11 */ /* 0x000fe4000b0f141b */
[----:B------:R-:W-:Y:S01]  /*4f80*/  IADD3 R28, P6, R15, UR7, RZ ;  /* 0x000000070f1c7c10 */ /* 0x000fe2000ffde0ff */
[----:B--2---:R-:W-:Y:S02]  /*4f90*/  FFMA R24, R24, R25, R29 ;  /* 0x0000001918187223 */ /* 0x004fe4000000001d */
[----:B------:R-:W2:Y:S02]  /*4fa0*/  LDG.E R20, desc[UR8][R26.64] ;  /* 0x000000081a147981 */ /* 0x000ea4000c1e1900 */
[----:B------:R-:W-:Y:S01]  /*4fb0*/  IMAD.X R25, RZ, RZ, RZ, P6 ;  /* 0x000000ffff197224 */ /* 0x000fe200030e06ff */
[----:B------:R-:W-:-:S04]  /*4fc0*/  LEA R18, P6, R28, UR14, 0x2 ;  /* 0x0000000e1c127c11 */ /* 0x000fc8000f8c10ff */
[----:B------:R-:W-:Y:S02]  /*4fd0*/  LEA.HI.X R19, R28, UR15, R25, 0x2, P6 ;  /* 0x0000000f1c137c11 */ /* 0x000fe4000b0f1419 */
[----:B------:R-:W3:Y:S04]  /*4fe0*/  LDG.E R28, desc[UR8][R26.64+0x4] ;  /* 0x000004081a1c7981 */ /* 0x000ee8000c1e1900 */
[----:B------:R-:W2:Y:S04]  /*4ff0*/  LDG.E R21, desc[UR8][R18.64] ;  /* 0x0000000812157981 */ /* 0x000ea8000c1e1900 */
[----:B------:R-:W3:Y:S01]  /*5000*/  LDG.E R25, desc[UR8][R18.64+0x4] ;  /* 0x0000040812197981 */ /* 0x000ee2000c1e1900 */
[----:B------:R-:W-:Y:S01]  /*5010*/  UIADD3 UR7, UR4, 0x8, URZ ;  /* 0x0000000804077890 */ /* 0x000fe2000fffe03f */
[----:B--2---:R-:W-:-:S02]  /*5020*/  FFMA R20, R21, R20, R24 ;  /* 0x0000001415147223 */ /* 0x004fc40000000018 */
[----:B------:R-:W2:Y:S02]  /*5030*/  LDG.E R24, desc[UR8][R18.64+0x8] ;  /* 0x0000080812187981 */ /* 0x000ea4000c1e1900 */
[----:B---3--:R-:W-:Y:S02]  /*5040*/  FFMA R25, R25, R28, R20 ;  /* 0x0000001c19197223 */ /* 0x008fe40000000014 */
[----:B------:R-:W2:Y:S04]  /*5050*/  LDG.E R28, desc[UR8][R26.64+0x8] ;  /* 0x000008081a1c7981 */ /* 0x000ea8000c1e1900 */
[----:B------:R-:W3:Y:S04]  /*5060*/  LDG.E R20, desc[UR8][R18.64+0xc] ;  /* 0x00000c0812147981 */ /* 0x000ee8000c1e1900 */
[----:B------:R0:W3:Y:S02]  /*5070*/  LDG.E R21, desc[UR8][R26.64+0xc] ;  /* 0x00000c081a157981 */ /* 0x0000e4000c1e1900 */
[----:B0-----:R-:W-:Y:S01]  /*5080*/  IADD3 R26, P6, R8, UR7, RZ ;  /* 0x00000007081a7c10 */ /* 0x001fe2000ffde0ff */
[----:B--2---:R-:W-:-:S04]  /*5090*/  FFMA R29, R24, R28, R25 ;  /* 0x0000001c181d7223 */ /* 0x004fc80000000019 */
[----:B------:R-:W-:Y:S01]  /*50a0*/  IMAD.X R25, RZ, RZ, RZ, P6 ;  /* 0x000000ffff197224 */ /* 0x000fe200030e06ff */
[----:B------:R-:W-:-:S04]  /*50b0*/  LEA R24, P6, R26, UR12, 0x2 ;  /* 0x0000000c1a187c11 */ /* 0x000fc8000f8c10ff */
[----:B------:R-:W-:Y:S02]  /*50c0*/  LEA.HI.X R25, R26, UR13, R25, 0x2, P6 ;  /* 0x0000000d1a197c11 */ /* 0x000fe4000b0f1419 */
[----:B------:R-:W-:Y:S01]  /*50d0*/  IADD3 R28, P6, R15, UR7, RZ ;  /* 0x000000070f1c7c10 */ /* 0x000fe2000ffde0ff */
[----:B---3--:R-:W-:Y:S02]  /*50e0*/  FFMA R20, R20, R21, R29 ;  /* 0x0000001514147223 */ /* 0x008fe4000000001d */
        /* <DEDUP_REMOVED lines=28> */
[----:B------:R-:W-:-:S04]  /*52b0*/  IADD3 R23, R23, -0x10, RZ ;  /* 0xfffffff017177810 */ /* 0x000fc80007ffe0ff */
[----:B------:R-:W-:Y:S01]  /*52c0*/  ISETP.GT.AND P6, PT, R23, 0xc, PT ;  /* 0x0000000c1700780c */ /* 0x000fe20003fc4270 */
[----:B--2---:R-:W-:Y:S02]  /*52d0*/  FFMA R24, R25, R24, R26 ;  /* 0x0000001819187223 */ /* 0x004fe4000000001a */
[----:B------:R-:W2:Y:S04]  /*52e0*/  LDG.E R25, desc[UR8][R18.64+0x8] ;  /* 0x0000080812197981 */ /* 0x000ea8000c1e1900 */
[----:B------:R-:W2:Y:S01]  /*52f0*/  LDG.E R26, desc[UR8][R20.64+0x8] ;  /* 0x00000808141a7981 */ /* 0x000ea2000c1e1900 */
[----:B---3--:R-:W-:-:S03]  /*5300*/  FFMA R24, R27, R28, R24 ;  /* 0x0000001c1b187223 */ /* 0x008fc60000000018 */
[----:B------:R-:W3:Y:S04]  /*5310*/  LDG.E R27, desc[UR8][R18.64+0xc] ;  /* 0x00000c08121b7981 */ /* 0x000ee8000c1e1900 */
[----:B------:R-:W3:Y:S01]  /*5320*/  LDG.E R28, desc[UR8][R20.64+0xc] ;  /* 0x00000c08141c7981 */ /* 0x000ee2000c1e1900 */
[----:B------:R-:W-:Y:S01]  /*5330*/  UIADD3 UR4, UR4, 0x10, URZ ;  /* 0x0000001004047890 */ /* 0x000fe2000fffe03f */
[----:B--2---:R-:W-:-:S04]  /*5340*/  FFMA R24, R25, R26, R24 ;  /* 0x0000001a19187223 */ /* 0x004fc80000000018 */
[----:B---3--:R-:W-:Y:S01]  /*5350*/  FFMA R24, R27, R28, R24 ;  /* 0x0000001c1b187223 */ /* 0x008fe20000000018 */
[----:B------:R-:W-:Y:S06]  /*5360*/  @P6 BRA `(.L_x_281) ;  /* 0xfffffff8009c6947 */ /* 0x000fec000383ffff */
.L_x_280:
        /* <DEDUP_REMOVED lines=16> */
[----:B------:R-:W-:Y:S01]  /*5470*/  UIADD3 UR7, UR4, 0x4, URZ ;  /* 0x0000000404077890 */ /* 0x000fe2000fffe03f */
[----:B---3--:R-:W-:-:S02]  /*5480*/  FFMA R25, R25, R26, R24 ;  /* 0x0000001a19197223 */ /* 0x008fc40000000018 */
[----:B------:R-:W3:Y:S04]  /*5490*/  LDG.E R24, desc[UR8][R20.64+0x8] ;  /* 0x0000080814187981 */ /* 0x000ee8000c1e1900 */
[----:B------:R-:W3:Y:S01]  /*54a0*/  LDG.E R26, desc[UR8][R18.64+0x8] ;  /* 0x00000808121a7981 */ /* 0x000ee2000c1e1900 */
[----:B--2---:R-:W-:-:S03]  /*54b0*/  FFMA R25, R28, R27, R25 ;  /* 0x0000001b1c197223 */ /* 0x004fc60000000019 */
[----:B------:R-:W2:Y:S04]  /*54c0*/  LDG.E R27, desc[UR8][R20.64+0xc] ;  /* 0x00000c08141b7981 */ /* 0x000ea8000c1e1900 */
[----:B------:R0:W2:Y:S01]  /*54d0*/  LDG.E R28, desc[UR8][R18.64+0xc] ;  /* 0x00000c08121c7981 */ /* 0x0000a2000c1e1900 */
[----:B------:R-:W-:-:S05]  /*54e0*/  IADD3 R29, P0, R8, UR7, RZ ;  /* 0x00000007081d7c10 */ /* 0x000fca000ff1e0ff */
[----:B0-----:R-:W-:Y:S02]  /*54f0*/  IMAD.X R18, RZ, RZ, RZ, P0 ;  /* 0x000000ffff127224 */ /* 0x001fe400000e06ff */
[----:B---3--:R-:W-:Y:S01]  /*5500*/  FFMA R24, R24, R26, R25 ;  /* 0x0000001a18187223 */ /* 0x008fe20000000019 */
[----:B------:R-:W-:Y:S02]  /*5510*/  IADD3 R25, P6, R15, UR7, RZ ;  /* 0x000000070f197c10 */ /* 0x000fe4000ffde0ff */
[----:B------:R-:W-:Y:S01]  /*5520*/  LEA R26, P0, R29, UR12, 0x2 ;  /* 0x0000000c1d1a7c11 */ /* 0x000fe2000f8010ff */
[----:B--2---:R-:W-:-:S03]  /*5530*/  FFMA R24, R27, R28, R24 ;  /* 0x0000001c1b187223 */ /* 0x004fc60000000018 */
[----:B------:R-:W-:Y:S01]  /*5540*/  LEA.HI.X R27, R29, UR13, R18, 0x2, P0 ;  /* 0x0000000d1d1b7c11 */ /* 0x000fe200080f1412 */
[----:B------:R-:W-:Y:S01]  /*5550*/  IMAD.X R28, RZ, RZ, RZ, P6 ;  /* 0x000000ffff1c7224 */ /* 0x000fe200030e06ff */
[----:B------:R-:W-:-:S03]  /*5560*/  LEA R20, P0, R25, UR14, 0x2 ;  /* 0x0000000e19147c11 */ /* 0x000fc6000f8010ff */
[----:B------:R-:W2:Y:S01]  /*5570*/  LDG.E R18, desc[UR8][R26.64] ;  /* 0x000000081a127981 */ /* 0x000ea2000c1e1900 */
[----:B------:R-:W-:-:S03]  /*5580*/  LEA.HI.X R21, R25, UR15, R28, 0x2, P0 ;  /* 0x0000000f19157c11 */ /* 0x000fc600080f141c */
[----:B------:R-:W3:Y:S04]  /*5590*/  LDG.E R28, desc[UR8][R26.64+0x4] ;  /* 0x000004081a1c7981 */ /* 0x000ee8000c1e1900 */
[----:B------:R-:W2:Y:S04]  /*55a0*/  LDG.E R19, desc[UR8][R20.64] ;  /* 0x0000000814137981 */ /* 0x000ea8000c1e1900 */
[----:B------:R-:W3:Y:S01]  /*55b0*/  LDG.E R25, desc[UR8][R20.64+0x4] ;  /* 0x0000040814197981 */ /* 0x000ee2000c1e1900 */
[----:B--2---:R-:W-:-:S03]  /*55c0*/  FFMA R18, R19, R18, R24 ;  /* 0x0000001213127223 */ /* 0x004fc60000000018 */
[----:B------:R-:W2:Y:S04]  /*55d0*/  LDG.E R19, desc[UR8][R20.64+0x8] ;  /* 0x0000080814137981 */ /* 0x000ea8000c1e1900 */
[----:B------:R-:W2:Y:S01]  /*55e0*/  LDG.E R24, desc[UR8][R26.64+0x8] ;  /* 0x000008081a187981 */ /* 0x000ea2000c1e1900 */
[----:B---3--:R-:W-:-:S03]  /*55f0*/  FFMA R18, R25, R28, R18 ;  /* 0x0000001c19127223 */ /* 0x008fc60000000012 */
[----:B------:R-:W3:Y:S04]  /*5600*/  LDG.E R25, desc[UR8][R20.64+0xc] ;  /* 0x00000c0814197981 */ /* 0x000ee8000c1e1900 */
[----:B------:R-:W3:Y:S01]  /*5610*/  LDG.E R28, desc[UR8][R26.64+0xc] ;  /* 0x00000c081a1c7981 */ /* 0x000ee2000c1e1900 */
[----:B------:R-:W-:Y:S02]  /*5620*/  PLOP3.LUT P0, PT, PT, PT, PT, 0x8, 0x0 ;  /* 0x000000000000781c */ /* 0x000fe40003f0e170 */
[----:B------:R-:W-:Y:S01]  /*5630*/  IADD3 R23, R23, -0x8, RZ ;  /* 0xfffffff817177810 */ /* 0x000fe20007ffe0ff */
[----:B------:R-:W-:Y:S01]  /*5640*/  UIADD3 UR4, UR4, 0x8, URZ ;  /* 0x0000000804047890 */ /* 0x000fe2000fffe03f */
[----:B--2---:R-:W-:-:S04]  /*5650*/  FFMA R24, R19, R24, R18 ;  /* 0x0000001813187223 */ /* 0x004fc80000000012 */
[----:B---3--:R-:W-:-:S07]  /*5660*/  FFMA R24, R25, R28, R24 ;  /* 0x0000001c19187223 */ /* 0x008fce0000000018 */
.L_x_282:
[----:B------:R-:W-:-:S13]  /*5670*/  ISETP.NE.OR P0, PT, R23, RZ, P0 ;  /* 0x000000ff1700720c */ /* 0x000fda0000705670 */
[----:B------:R-:W-:Y:S05]  /*5680*/  @!P0 BRA `(.L_x_278) ;  /* 0x0000000000688947 */ /* 0x000fea0003800000 */
.L_x_279:
        /* <DEDUP_REMOVED lines=14> */
[----:B------:R-:W-:-:S04]  /*5770*/  IADD3 R23, R23, -0x4, RZ ;  /* 0xfffffffc17177810 */ /* 0x000fc80007ffe0ff */
[----:B------:R-:W-:Y:S01]  /*5780*/  ISETP.NE.AND P0, PT, R23, RZ, PT ;  /* 0x000000ff1700720c */ /* 0x000fe20003f05270 */
[----:B---3--:R-:W-:Y:S02]  /*5790*/  FFMA R25, R25, R26, R24 ;  /* 0x0000001a19197223 */ /* 0x008fe40000000018 */
[----:B------:R-:W3:Y:S04]  /*57a0*/  LDG.E R24, desc[UR8][R20.64+0x8] ;  /* 0x0000080814187981 */ /* 0x000ee8000c1e1900 */
[----:B------:R-:W3:Y:S01]  /*57b0*/  LDG.E R26, desc[UR8][R18.64+0x8] ;  /* 0x00000808121a7981 */ /* 0x000ee2000c1e1900 */
[----:B--2---:R-:W-:-:S03]  /*57c0*/  FFMA R25, R28, R27, R25 ;  /* 0x0000001b1c197223 */ /* 0x004fc60000000019 */
[----:B------:R-:W2:Y:S04]  /*57d0*/  LDG.E R27, desc[UR8][R20.64+0xc] ;  /* 0x00000c08141b7981 */ /* 0x000ea8000c1e1900 */
[----:B------:R-:W2:Y:S01]  /*57e0*/  LDG.E R28, desc[UR8][R18.64+0xc] ;  /* 0x00000c08121c7981 */ /* 0x000ea2000c1e1900 */
[----:B------:R-:W-:Y:S01]  /*57f0*/  UIADD3 UR4, UR4, 0x4, URZ ;  /* 0x0000000404047890 */ /* 0x000fe2000fffe03f */
[----:B---3--:R-:W-:-:S04]  /*5800*/  FFMA R24, R24, R26, R25 ;  /* 0x0000001a18187223 */ /* 0x008fc80000000019 */
[----:B--2---:R-:W-:Y:S01]  /*5810*/  FFMA R24, R27, R28, R24 ;  /* 0x0000001c1b187223 */ /* 0x004fe20000000018 */
[----:B------:R-:W-:Y:S06]  /*5820*/  @P0 BRA `(.L_x_279) ;  /* 0xfffffffc00980947 */ /* 0x000fec000383ffff */
.L_x_278:
        /* <DEDUP_REMOVED lines=12> */
[----:B------:R-:W-:-:S05]  /*58f0*/  LEA.HI.X R19, R15, UR15, R26, 0x2, P0 ;  /* 0x0000000f0f137c11 */ /* 0x000fca00080f141a */
        /* <DEDUP_REMOVED lines=11> */
.L_x_277:
[----:B------:R-:W-:Y:S05]  /*59b0*/  @!P4 BRA `(.L_x_283) ;  /* 0x0000000c0038c947 */ /* 0x000fea0003800000 */
[----:B------:R-:W0:Y:S01]  /*59c0*/  LDC R18, c[0x0][0x25c] ;  /* 0x00009700ff127b82 */ /* 0x000e220000000800 */
[----:B------:R-:W-:Y:S01]  /*59d0*/  IMAD.IADD R13, R7, 0x1, R12 ;  /* 0x00000001070d7824 */ /* 0x000fe200078e020c */
[----:B------:R-:W-:-:S03]  /*59e0*/  ULDC UR4, c[0x0][0x254] ;  /* 0x0000950000047ab9 */ /* 0x000fc60000000800 */
[----:B------:R-:W-:Y:S01]  /*59f0*/  IMAD R20, R13, UR4, R22 ;  /* 0x000000040d147c24 */ /* 0x000fe2000f8e0216 */
[----:B------:R-:W-:Y:S01]  /*5a00*/  UMOV UR4, URZ ;  /* 0x0000003f00047c82 */ /* 0x000fe20008000000 */
[----:B------:R-:W-:Y:S02]  /*5a10*/  IMAD.MOV.U32 R13, RZ, RZ, RZ ;  /* 0x000000ffff0d7224 */ /* 0x000fe400078e00ff */
[----:B------:R-:W-:Y:S01]  /*5a20*/  IMAD R5, R20, R5, RZ ;  /* 0x0000000514057224 */ /* 0x000fe200078e02ff */
        /* <DEDUP_REMOVED lines=10> */
.L_x_287:
        /* <DEDUP_REMOVED lines=13> */
[----:B------:R-:W3:Y:S01]  /*5ba0*/  LDG.E R28, desc[UR8][R18.64+0x4] ;  /* 0x00000408121c7981 */ /* 0x000ee2000c1e1900 */
[----:B------:R-:W-:Y:S01]  /*5bb0*/  UIADD3 UR7, UR4, 0x4, URZ ;  /* 0x0000000404077890 */ /* 0x000fe2000fffe03f */
[----:B--2---:R-:W-:-:S02]  /*5bc0*/  FFMA R13, R26, R23, R13 ;  /* 0x000000171a0d7223 */ /* 0x004fc4000000000d */
[----:B------:R-:W2:Y:S04]  /*5bd0*/  LDG.E R23, desc[UR8][R18.64+0x8] ;  /* 0x0000080812177981 */ /* 0x000ea8000c1e1900 */
[----:B------:R-:W2:Y:S01]  /*5be0*/  LDG.E R26, desc[UR8][R20.64+0x8] ;  /* 0x00000808141a7981 */ /* 0x000ea2000c1e1900 */
[----:B---3--:R-:W-:-:S03]  /*5bf0*/  FFMA R27, R28, R25, R13 ;  /* 0x000000191c1b7223 */ /* 0x008fc6000000000d */
[----:B------:R0:W3:Y:S04]  /*5c00*/  LDG.E R13, desc[UR8][R18.64+0xc] ;  /* 0x00000c08120d7981 */ /* 0x0000e8000c1e1900 */
[----:B------:R-:W3:Y:S01]  /*5c10*/  LDG.E R28, desc[UR8][R20.64+0xc] ;  /* 0x00000c08141c7981 */ /* 0x000ee2000c1e1900 */
[----:B------:R-:W-:Y:S02]  /*5c20*/  IADD3 R25, P4, R8, UR7, RZ ;  /* 0x0000000708197c10 */ /* 0x000fe4000ff9e0ff */
[----:B------:R-:W-:Y:S01]  /*5c30*/  IADD3 R29, P6, R5, UR7, RZ ;  /* 0x00000007051d7c10 */ /* 0x000fe2000ffde0ff */
[----:B--2---:R-:W-:Y:S02]  /*5c40*/  FFMA R23, R23, R26, R27 ;  /* 0x0000001a17177223 */ /* 0x004fe4000000001b */
[----:B------:R-:W-:Y:S01]  /*5c50*/  IMAD.X R27, RZ, RZ, RZ, P4 ;  /* 0x000000ffff1b7224 */ /* 0x000fe200020e06ff */
[----:B------:R-:W-:-:S04]  /*5c60*/  LEA R26, P4, R25, UR12, 0x2 ;  /* 0x0000000c191a7c11 */ /* 0x000fc8000f8810ff */
[----:B------:R-:W-:Y:S01]  /*5c70*/  LEA.HI.X R27, R25, UR13, R27, 0x2, P4 ;  /* 0x0000000d191b7c11 */ /* 0x000fe2000a0f141b */
[----:B------:R-:W-:Y:S01]  /*5c80*/  IMAD.X R25, RZ, RZ, RZ, P6 ;  /* 0x000000ffff197224 */ /* 0x000fe200030e06ff */
[----:B0-----:R-:W-:Y:S01]  /*5c90*/  LEA R18, P4, R29, UR14, 0x2 ;  /* 0x0000000e1d127c11 */ /* 0x001fe2000f8810ff */
[----:B---3--:R-:W-:Y:S02]  /*5ca0*/  FFMA R13, R13, R28, R23 ;  /* 0x0000001c0d0d7223 */ /* 0x008fe40000000017 */
[----:B------:R-:W2:Y:S01]  /*5cb0*/  LDG.E R23, desc[UR8][R26.64+0x4] ;  /* 0x000004081a177981 */ /* 0x000ea2000c1e1900 */
[----:B------:R-:W-:-:S03]  /*5cc0*/  LEA.HI.X R19, R29, UR15, R25, 0x2, P4 ;  /* 0x0000000f1d137c11 */ /* 0x000fc6000a0f1419 */
[----:B------:R-:W3:Y:S04]  /*5cd0*/  LDG.E R29, desc[UR8][R26.64] ;  /* 0x000000081a1d7981 */ /* 0x000ee8000c1e1900 */
[----:B------:R-:W3:Y:S04]  /*5ce0*/  LDG.E R25, desc[UR8][R18.64] ;  /* 0x0000000812197981 */ /* 0x000ee8000c1e1900 */
[----:B------:R-:W2:Y:S04]  /*5cf0*/  LDG.E R28, desc[UR8][R18.64+0x4] ;  /* 0x00000408121c7981 */ /* 0x000ea8000c1e1900 */
[----:B------:R-:W4:Y:S04]  /*5d00*/  LDG.E R20, desc[UR8][R18.64+0x8] ;  /* 0x0000080812147981 */ /* 0x000f28000c1e1900 */
[----:B------:R-:W4:Y:S01]  /*5d10*/  LDG.E R21, desc[UR8][R26.64+0x8] ;  /* 0x000008081a157981 */ /* 0x000f22000c1e1900 */
[----:B------:R-:W-:Y:S01]  /*5d20*/  UIADD3 UR7, UR4, 0x8, URZ ;  /* 0x0000000804077890 */ /* 0x000fe2000fffe03f */
[----:B---3--:R-:W-:-:S05]  /*5d30*/  FFMA R13, R25, R29, R13 ;  /* 0x0000001d190d7223 */ /* 0x008fca000000000d */
[----:B------:R-:W-:Y:S01]  /*5d40*/  IADD3 R25, P4, R8, UR7, RZ ;  /* 0x0000000708197c10 */ /* 0x000fe2000ff9e0ff */
[----:B--2---:R-:W-:Y:S02]  /*5d50*/  FFMA R29, R28, R23, R13 ;  /* 0x000000171c1d7223 */ /* 0x004fe4000000000d */
[----:B------:R0:W2:Y:S04]  /*5d60*/  LDG.E R23, desc[UR8][R26.64+0xc] ;  /* 0x00000c081a177981 */ /* 0x0000a8000c1e1900 */
[----:B------:R1:W2:Y:S01]  /*5d70*/  LDG.E R13, desc[UR8][R18.64+0xc] ;  /* 0x00000c08120d7981 */ /* 0x0002a2000c1e1900 */
[----:B----4-:R-:W-:Y:S01]  /*5d80*/  FFMA R20, R20, R21, R29 ;  /* 0x0000001514147223 */ /* 0x010fe2000000001d */
[----:B------:R-:W-:Y:S01]  /*5d90*/  IMAD.X R29, RZ, RZ, RZ, P4 ;  /* 0x000000ffff1d7224 */ /* 0x000fe200020e06ff */
[----:B------:R-:W-:-:S02]  /*5da0*/  LEA R28, P4, R25, UR12, 0x2 ;  /* 0x0000000c191c7c11 */ /* 0x000fc4000f8810ff */
[----:B------:R-:W-:Y:S02]  /*5db0*/  IADD3 R21, P6, R5, UR7, RZ ;  /* 0x0000000705157c10 */ /* 0x000fe4000ffde0ff */
[----:B------:R-:W-:Y:S02]  /*5dc0*/  LEA.HI.X R29, R25, UR13, R29, 0x2, P4 ;  /* 0x0000000d191d7c11 */ /* 0x000fe4000a0f141d */
[C---:B0-----:R-:W-:Y:S01]  /*5dd0*/  LEA R26, P4, R21.reuse, UR14, 0x2 ;  /* 0x0000000e151a7c11 */ /* 0x041fe2000f8810ff */
[----:B------:R-:W-:Y:S02]  /*5de0*/  IMAD.X R25, RZ, RZ, RZ, P6 ;  /* 0x000000ffff197224 */ /* 0x000fe400030e06ff */
[----:B-1----:R-:W3:Y:S03]  /*5df0*/  LDG.E R19, desc[UR8][R28.64] ;  /* 0x000000081c137981 */ /* 0x002ee6000c1e1900 */
[----:B------:R-:W-:-:S02]  /*5e00*/  LEA.HI.X R27, R21, UR15, R25, 0x2, P4 ;  /* 0x0000000f151b7c11 */ /* 0x000fc4000a0f1419 */
[----:B------:R-:W4:Y:S04]  /*5e10*/  LDG.E R21, desc[UR8][R28.64+0x4] ;  /* 0x000004081c157981 */ /* 0x000f28000c1e1900 */
[----:B------:R-:W3:Y:S01]  /*5e20*/  LDG.E R18, desc[UR8][R26.64] ;  /* 0x000000081a127981 */ /* 0x000ee2000c1e1900 */
[----:B--2---:R-:W-:-:S03]  /*5e30*/  FFMA R13, R13, R23, R20 ;  /* 0x000000170d0d7223 */ /* 0x004fc60000000014 */
[----:B------:R-:W4:Y:S01]  /*5e40*/  LDG.E R20, desc[UR8][R26.64+0x4] ;  /* 0x000004081a147981 */ /* 0x000f22000c1e1900 */
[----:B------:R-:W-:-:S03]  /*5e50*/  UIADD3 UR7, UR4, 0xc, URZ ;  /* 0x0000000c04077890 */ /* 0x000fc6000fffe03f */
[----:B------:R-:W2:Y:S01]  /*5e60*/  LDG.E R23, desc[UR8][R28.64+0xc] ;  /* 0x00000c081c177981 */ /* 0x000ea2000c1e1900 */
[----:B---3--:R-:W-:-:S03]  /*5e70*/  FFMA R13, R18, R19, R13 ;  /* 0x00000013120d7223 */ /* 0x008fc6000000000d */
[----:B------:R-:W3:Y:S04]  /*5e80*/  LDG.E R18, desc[UR8][R26.64+0x8] ;  /* 0x000008081a127981 */ /* 0x000ee8000c1e1900 */
[----:B------:R-:W3:Y:S01]  /*5e90*/  LDG.E R19, desc[UR8][R28.64+0x8] ;  /* 0x000008081c137981 */ /* 0x000ee2000c1e1900 */
[----:B----4-:R-:W-:Y:S01]  /*5ea0*/  FFMA R25, R20, R21, R13 ;  /* 0x0000001514197223 */ /* 0x010fe2000000000d */
[----:B------:R-:W-:Y:S02]  /*5eb0*/  IADD3 R21, P4, R8, UR7, RZ ;  /* 0x0000000708157c10 */ /* 0x000fe4000ff9e0ff */
[----:B------:R0:W2:Y:S01]  /*5ec0*/  LDG.E R13, desc[UR8][R26.64+0xc] ;  /* 0x00000c081a0d7981 */ /* 0x0000a2000c1e1900 */
[----:B---3--:R-:W-:Y:S02]  /*5ed0*/  FFMA R25, R18, R19, R25 ;  /* 0x0000001312197223 */ /* 0x008fe40000000019 */
[----:B------:R-:W-:Y:S01]  /*5ee0*/  IMAD.X R18, RZ, RZ, RZ, P4 ;  /* 0x000000ffff127224 */ /* 0x000fe200020e06ff */
[----:B------:R-:W-:-:S02]  /*5ef0*/  IADD3 R19, P6, R5, UR7, RZ ;  /* 0x0000000705137c10 */ /* 0x000fc4000ffde0ff */
[----:B------:R-:W-:-:S03]  /*5f00*/  LEA R20, P4, R21, UR12, 0x2 ;  /* 0x0000000c15147c11 */ /* 0x000fc6000f8810ff */
[----:B0-----:R-:W-:Y:S01]  /*5f10*/  IMAD.X R26, RZ, RZ, RZ, P6 ;  /* 0x000000ffff1a7224 */ /* 0x001fe200030e06ff */
[----:B------:R-:W-:Y:S02]  /*5f20*/  LEA.HI.X R21, R21, UR13, R18, 0x2, P4 ;  /* 0x0000000d15157c11 */ /* 0x000fe4000a0f1412 */
[----:B------:R-:W-:-:S03]  /*5f30*/  LEA R18, P4, R19, UR14, 0x2 ;  /* 0x0000000e13127c11 */ /* 0x000fc6000f8810ff */
[----:B------:R-:W3:Y:S01]  /*5f40*/  LDG.E R27, desc[UR8][R20.64] ;  /* 0x00000008141b7981 */ /* 0x000ee2000c1e1900 */
[----:B------:R-:W-:-:S03]  /*5f50*/  LEA.HI.X R19, R19, UR15, R26, 0x2, P4 ;  /* 0x0000000f13137c11 */ /* 0x000fc6000a0f141a */
[----:B------:R-:W4:Y:S04]  /*5f60*/  LDG.E R29, desc[UR8][R20.64+0xc] ;  /* 0x00000c08141d7981 */ /* 0x000f28000c1e1900 */
[----:B------:R-:W3:Y:S04]  /*5f70*/  LDG.E R26, desc[UR8][R18.64] ;  /* 0x00000008121a7981 */ /* 0x000ee8000c1e1900 */
[----:B------:R-:W4:Y:S01]  /*5f80*/  LDG.E R28, desc[UR8][R18.64+0xc] ;  /* 0x00000c08121c7981 */ /* 0x000f22000c1e1900 */
[----:B--2---:R-:W-:-:S03]  /*5f90*/  FFMA R13, R13, R23, R25 ;  /* 0x000000170d0d7223 */ /* 0x004fc60000000019 */
[----:B------:R-:W2:Y:S04]  /*5fa0*/  LDG.E R23, desc[UR8][R18.64+0x4] ;  /* 0x0000040812177981 */ /* 0x000ea8000c1e1900 */
[----:B------:R-:W2:Y:S01]  /*5fb0*/  LDG.E R25, desc[UR8][R20.64+0x4] ;  /* 0x0000040814197981 */ /* 0x000ea2000c1e1900 */
[----:B---3--:R-:W-:-:S03]  /*5fc0*/  FFMA R26, R26, R27, R13 ;  /* 0x0000001b1a1a7223 */ /* 0x008fc6000000000d */
[----:B------:R-:W3:Y:S04]  /*5fd0*/  LDG.E R13, desc[UR8][R18.64+0x8] ;  /* 0x00000808120d7981 */ /* 0x000ee8000c1e1900 */
[----:B------:R-:W3:Y:S01]  /*5fe0*/  LDG.E R27, desc[UR8][R20.64+0x8] ;  /* 0x00000808141b7981 */ /* 0x000ee2000c1e1900 */
[----:B------:R-:W-:-:S04]  /*5ff0*/  IADD3 R15, R15, -0x10, RZ ;  /* 0xfffffff00f0f7810 */ /* 0x000fc80007ffe0ff */
[----:B------:R-:W-:Y:S01]  /*6000*/  ISETP.GT.AND P4, PT, R15, 0xc, PT ;  /* 0x0000000c0f00780c */ /* 0x000fe20003f84270 */
[----:B------:R-:W-:Y:S01]  /*6010*/  UIADD3 UR4, UR4, 0x10, URZ ;  /* 0x0000001004047890 */ /* 0x000fe2000fffe03f */
[----:B--2---:R-:W-:-:S04]  /*6020*/  FFMA R26, R23, R25, R26 ;  /* 0x00000019171a7223 */ /* 0x004fc8000000001a */
[----:B---3--:R-:W-:-:S04]  /*6030*/  FFMA R13, R13, R27, R26 ;  /* 0x0000001b0d0d7223 */ /* 0x008fc8000000001a */
[----:B----4-:R-:W-:-:S03]  /*6040*/  FFMA R13, R28, R29, R13 ;  /* 0x0000001d1c0d7223 */ /* 0x010fc6000000000d */
[----:B------:R-:W-:Y:S05]  /*6050*/  @P4 BRA `(.L_x_287) ;  /* 0xfffffff8009c4947 */ /* 0x000fea000383ffff */
.L_x_286:
        /* <DEDUP_REMOVED lines=16> */
[----:B------:R-:W-:Y:S01]  /*6160*/  UIADD3 UR7, UR4, 0x4, URZ ;  /* 0x0000000404077890 */ /* 0x000fe2000fffe03f */
[----:B--2---:R-:W-:-:S02]  /*6170*/  FFMA R13, R26, R23, R13 ;  /* 0x000000171a0d7223 */ /* 0x004fc4000000000d */
[----:B------:R-:W2:Y:S04]  /*6180*/  LDG.E R23, desc[UR8][R18.64+0x8] ;  /* 0x0000080812177981 */ /* 0x000ea8000c1e1900 */
[----:B------:R-:W2:Y:S01]  /*6190*/  LDG.E R26, desc[UR8][R20.64+0x8] ;  /* 0x00000808141a7981 */ /* 0x000ea2000c1e1900 */
[----:B------:R-:W-:Y:S01]  /*61a0*/  IADD3 R27, P0, R8, UR7, RZ ;  /* 0x00000007081b7c10 */ /* 0x000fe2000ff1e0ff */
[----:B---3--:R-:W-:Y:S02]  /*61b0*/  FFMA R28, R28, R25, R13 ;  /* 0x000000191c1c7223 */ /* 0x008fe4000000000d */
[----:B------:R0:W3:Y:S04]  /*61c0*/  LDG.E R13, desc[UR8][R18.64+0xc] ;  /* 0x00000c08120d7981 */ /* 0x0000e8000c1e1900 */
[----:B------:R-:W3:Y:S01]  /*61d0*/  LDG.E R25, desc[UR8][R20.64+0xc] ;  /* 0x00000c0814197981 */ /* 0x000ee2000c1e1900 */
[----:B0-----:R-:W-:Y:S01]  /*61e0*/  IADD3 R18, P4, R5, UR7, RZ ;  /* 0x0000000705127c10 */ /* 0x001fe2000ff9e0ff */
[----:B--2---:R-:W-:Y:S01]  /*61f0*/  FFMA R23, R23, R26, R28 ;  /* 0x0000001a17177223 */ /* 0x004fe2000000001c */
[----:B------:R-:W-:Y:S01]  /*6200*/  IMAD.X R26, RZ, RZ, RZ, P0 ;  /* 0x000000ffff1a7224 */ /* 0x000fe200000e06ff */
[----:B------:R-:W-:-:S04]  /*6210*/  LEA R28, P0, R27, UR12, 0x2 ;  /* 0x0000000c1b1c7c11 */ /* 0x000fc8000f8010ff */
[----:B------:R-:W-:Y:S01]  /*6220*/  LEA.HI.X R29, R27, UR13, R26, 0x2, P0 ;  /* 0x0000000d1b1d7c11 */ /* 0x000fe200080f141a */
[----:B------:R-:W-:Y:S01]  /*6230*/  IMAD.X R27, RZ, RZ, RZ, P4 ;  /* 0x000000ffff1b7224 */ /* 0x000fe200020e06ff */
[----:B------:R-:W-:-:S03]  /*6240*/  LEA R26, P0, R18, UR14, 0x2 ;  /* 0x0000000e121a7c11 */ /* 0x000fc6000f8010ff */
[----:B------:R-:W2:Y:S01]  /*6250*/  LDG.E R19, desc[UR8][R28.64] ;  /* 0x000000081c137981 */ /* 0x000ea2000c1e1900 */
[----:B------:R-:W-:Y:S01]  /*6260*/  LEA.HI.X R27, R18, UR15, R27, 0x2, P0 ;  /* 0x0000000f121b7c11 */ /* 0x000fe200080f141b */
[----:B---3--:R-:W-:Y:S02]  /*6270*/  FFMA R13, R13, R25, R23 ;  /* 0x000000190d0d7223 */ /* 0x008fe40000000017 */
[----:B------:R-:W3:Y:S04]  /*6280*/  LDG.E R20, desc[UR8][R28.64+0x4] ;  /* 0x000004081c147981 */ /* 0x000ee8000c1e1900 */
[----:B------:R-:W2:Y:S04]  /*6290*/  LDG.E R18, desc[UR8][R26.64] ;  /* 0x000000081a127981 */ /* 0x000ea8000c1e1900 */
[----:B------:R-:W4:Y:S04]  /*62a0*/  LDG.E R21, desc[UR8][R28.64+0x8] ;  /* 0x000008081c157981 */ /* 0x000f28000c1e1900 */
[----:B------:R-:W5:Y:S04]  /*62b0*/  LDG.E R23, desc[UR8][R26.64+0xc] ;  /* 0x00000c081a177981 */ /* 0x000f68000c1e1900 */
[----:B------:R-:W5:Y:S01]  /*62c0*/  LDG.E R25, desc[UR8][R28.64+0xc] ;  /* 0x00000c081c197981 */ /* 0x000f62000c1e1900 */
[----:B--2---:R-:W-:-:S03]  /*62d0*/  FFMA R18, R18, R19, R13 ;  /* 0x0000001312127223 */ /* 0x004fc6000000000d */
[----:B------:R-:W3:Y:S04]  /*62e0*/  LDG.E R19, desc[UR8][R26.64+0x4] ;  /* 0x000004081a137981 */ /* 0x000ee8000c1e1900 */
[----:B------:R-:W4:Y:S01]  /*62f0*/  LDG.E R13, desc[UR8][R26.64+0x8] ;  /* 0x000008081a0d7981 */ /* 0x000f22000c1e1900 */
[----:B------:R-:W-:Y:S02]  /*6300*/  PLOP3.LUT P0, PT, PT, PT, PT, 0x8, 0x0 ;  /* 0x000000000000781c */ /* 0x000fe40003f0e170 */
[----:B------:R-:W-:Y:S01]  /*6310*/  IADD3 R15, R15, -0x8, RZ ;  /* 0xfffffff80f0f7810 */ /* 0x000fe20007ffe0ff */
[----:B------:R-:W-:Y:S01]  /*6320*/  UIADD3 UR4, UR4, 0x8, URZ ;  /* 0x0000000804047890 */ /* 0x000fe2000fffe03f */
[----:B---3--:R-:W-:-:S04]  /*6330*/  FFMA R18, R19, R20, R18 ;  /* 0x0000001413127223 */ /* 0x008fc80000000012 */
[----:B----4-:R-:W-:-:S04]  /*6340*/  FFMA R13, R13, R21, R18 ;  /* 0x000000150d0d7223 */ /* 0x010fc80000000012 */
[----:B-----5:R-:W-:-:S07]  /*6350*/  FFMA R13, R23, R25, R13 ;  /* 0x00000019170d7223 */ /* 0x020fce000000000d */
.L_x_288:
[----:B------:R-:W-:-:S13]  /*6360*/  ISETP.NE.OR P0, PT, R15, RZ, P0 ;  /* 0x000000ff0f00720c */ /* 0x000fda0000705670 */
[----:B------:R-:W-:Y:S05]  /*6370*/  @!P0 BRA `(.L_x_284) ;  /* 0x0000000000688947 */ /* 0x000fea0003800000 */
.L_x_285:
        /* <DEDUP_REMOVED lines=13> */
[----:B------:R-:W4:Y:S04]  /*6450*/  LDG.E R27, desc[UR8][R20.64+0x8] ;  /* 0x00000808141b7981 */ /* 0x000f28000c1e1900 */
[----:B------:R-:W5:Y:S04]  /*6460*/  LDG.E R28, desc[UR8][R18.64+0xc] ;  /* 0x00000c08121c7981 */ /* 0x000f68000c1e1900 */
[----:B------:R-:W5:Y:S01]  /*6470*/  LDG.E R29, desc[UR8][R20.64+0xc] ;  /* 0x00000c08141d7981 */ /* 0x000f62000c1e1900 */
[----:B--2---:R-:W-:-:S03]  /*6480*/  FFMA R23, R26, R23, R13 ;  /* 0x000000171a177223 */ /* 0x004fc6000000000d */
[----:B------:R-:W3:Y:S04]  /*6490*/  LDG.E R26, desc[UR8][R18.64+0x4] ;  /* 0x00000408121a7981 */ /* 0x000ee8000c1e1900 */
[----:B------:R-:W4:Y:S01]  /*64a0*/  LDG.E R13, desc[UR8][R18.64+0x8] ;  /* 0x00000808120d7981 */ /* 0x000f22000c1e1900 */
[----:B------:R-:W-:-:S04]  /*64b0*/  IADD3 R15, R15, -0x4, RZ ;  /* 0xfffffffc0f0f7810 */ /* 0x000fc80007ffe0ff */
[----:B------:R-:W-:Y:S01]  /*64c0*/  ISETP.NE.AND P0, PT, R15, RZ, PT ;  /* 0x000000ff0f00720c */ /* 0x000fe20003f05270 */
[----:B------:R-:W-:Y:S01]  /*64d0*/  UIADD3 UR4, UR4, 0x4, URZ ;  /* 0x0000000404047890 */ /* 0x000fe2000fffe03f */
[----:B---3--:R-:W-:-:S04]  /*64e0*/  FFMA R26, R26, R25, R23 ;  /* 0x000000191a1a7223 */ /* 0x008fc80000000017 */
[----:B----4-:R-:W-:-:S04]  /*64f0*/  FFMA R13, R13, R27, R26 ;  /* 0x0000001b0d0d7223 */ /* 0x010fc8000000001a */
[----:B-----5:R-:W-:-:S03]  /*6500*/  FFMA R13, R28, R29, R13 ;  /* 0x0000001d1c0d7223 */ /* 0x020fc6000000000d */
[----:B------:R-:W-:Y:S05]  /*6510*/  @P0 BRA `(.L_x_285) ;  /* 0xfffffffc00980947 */ /* 0x000fea000383ffff */
.L_x_284:
        /* <DEDUP_REMOVED lines=24> */
.L_x_283:
[----:B------:R-:W-:Y:S05]  /*66a0*/  @!P5 BRA `(.L_x_276) ;  /* 0x000000000024d947 */ /* 0x000fea0003800000 */
[----:B------:R-:W0:Y:S01]  /*66b0*/  LDC.64 R18, c[0x0][0x228] ;  /* 0x00008a00ff127b82 */ /* 0x000e220000000a00 */
[----:B------:R-:W-:Y:S01]  /*66c0*/  IMAD.IADD R5, R7, 0x1, R12 ;  /* 0x0000000107057824 */ /* 0x000fe200078e020c */
[----:B------:R-:W-:Y:S01]  /*66d0*/  ULDC UR4, c[0x0][0x254] ;  /* 0x0000950000047ab9 */ /* 0x000fe20000000800 */
[----:B------:R-:W2:Y:S02]  /*66e0*/  LDG.E R17, desc[UR8][R16.64] ;  /* 0x0000000810117981 */ /* 0x000ea4000c1e1900 */
[----:B------:R-:W-:-:S04]  /*66f0*/  IMAD R5, R5, UR4, R22 ;  /* 0x0000000405057c24 */ /* 0x000fc8000f8e0216 */
[----:B0-----:R-:W-:-:S06]  /*6700*/  IMAD.WIDE.U32 R18, R5, 0x4, R18 ;  /* 0x0000000405127825 */ /* 0x001fcc00078e0012 */
[----:B------:R-:W3:Y:S01]  /*6710*/  LDG.E R18, desc[UR8][R18.64] ;  /* 0x0000000812127981 */ /* 0x000ee2000c1e1900 */
[----:B--2---:R-:W-:Y:S01]  /*6720*/  FADD R24, R24, R17 ;  /* 0x0000001118187221 */ /* 0x004fe20000000000 */
[----:B---3--:R-:W-:-:S07]  /*6730*/  FADD R13, R13, R18 ;  /* 0x000000120d0d7221 */ /* 0x008fce0000000000 */
.L_x_276:
[----:B------:R-:W-:Y:S05]  /*6740*/  BSYNC B1 ;  /* 0x0000000000017941 */ /* 0x000fea0003800000 */
.L_x_275:
[----:B------:R-:W-:Y:S01]  /*6750*/  ULDC UR4, c[0x0][0x24c] ;  /* 0x0000930000047ab9 */ /* 0x000fe20000000800 */
[----:B------:R-:W-:Y:S01]  /*6760*/  ULDC.64 UR12, c[0x0][0x230] ;  /* 0x00008c00000c7ab9 */ /* 0x000fe20000000a00 */
[----:B------:R-:W0:Y:S01]  /*6770*/  I2F.U32.RP R5, UR4 ;  /* 0x0000000400057d06 */ /* 0x000e220008209000 */
[----:B------:R-:W-:Y:S02]  /*6780*/  ISETP.NE.U32.AND P0, PT, RZ, UR12, PT ;  /* 0x0000000cff007c0c */ /* 0x000fe4000bf05070 */
[----:B------:R-:W-:Y:S02]  /*6790*/  ISETP.NE.U32.AND P5, PT, RZ, UR4, PT ;  /* 0x00000004ff007c0c */ /* 0x000fe4000bfa5070 */
[----:B------:R-:W-:-:S03]  /*67a0*/  ISETP.NE.AND.EX P0, PT, RZ, UR13, PT, P0 ;  /* 0x0000000dff007c0c */ /* 0x000fc6000bf05300 */
[----:B0-----:R-:W0:Y:S02]  /*67b0*/  MUFU.RCP R5, R5 ;  /* 0x0000000500057308 */ /* 0x001e240000001000 */
[----:B0-----:R-:W-:-:S06]  /*67c0*/  IADD3 R16, R5, 0xffffffe, RZ ;  /* 0x0ffffffe05107810 */ /* 0x001fcc0007ffe0ff */
[----:B------:R0:W1:Y:S02]  /*67d0*/  F2I.FTZ.U32.TRUNC.NTZ R17, R16 ;  /* 0x0000001000117305 */ /* 0x000064000021f000 */
[----:B0-----:R-:W-:Y:S02]  /*67e0*/  IMAD.MOV.U32 R16, RZ, RZ, RZ ;  /* 0x000000ffff107224 */ /* 0x001fe400078e00ff */
[----:B-1----:R-:W-:-:S04]  /*67f0*/  IMAD.MOV R15, RZ, RZ, -R17 ;  /* 0x000000ffff0f7224 */ /* 0x002fc800078e0a11 */
[----:B------:R-:W-:-:S04]  /*6800*/  IMAD R15, R15, UR4, RZ ;  /* 0x000000040f0f7c24 */ /* 0x000fc8000f8e02ff */
[----:B------:R-:W-:-:S06]  /*6810*/  IMAD.HI.U32 R17, R17, R15, R16 ;  /* 0x0000000f11117227 */ /* 0x000fcc00078e0010 */
[----:B------:R-:W-:-:S04]  /*6820*/  IMAD.HI.U32 R17, R17, R4, RZ ;  /* 0x0000000411117227 */ /* 0x000fc800078e00ff */
[----:B------:R-:W-:-:S04]  /*6830*/  IMAD.MOV R17, RZ, RZ, -R17 ;  /* 0x000000ffff117224 */ /* 0x000fc800078e0a11 */
[----:B------:R-:W-:Y:S02]  /*6840*/  IMAD R5, R17, UR4, R4 ;  /* 0x0000000411057c24 */ /* 0x000fe4000f8e0204 */
[----:B------:R-:W0:Y:S03]  /*6850*/  @P0 LDC.64 R16, c[0x0][0x230] ;  /* 0x00008c00ff100b82 */ /* 0x000e260000000a00 */
[----:B------:R-:W-:-:S13]  /*6860*/  ISETP.GE.U32.AND P4, PT, R5, UR4, PT ;  /* 0x0000000405007c0c */ /* 0x000fda000bf86070 */
[----:B------:R-:W-:-:S04]  /*6870*/  @P4 IADD3 R5, R5, -UR4, RZ ;  /* 0x8000000405054c10 */ /* 0x000fc8000fffe0ff */
[----:B------:R-:W-:Y:S01]  /*6880*/  ISETP.GE.U32.AND P4, PT, R5, UR4, PT ;  /* 0x0000000405007c0c */ /* 0x000fe2000bf86070 */
[----:B0-----:R-:W-:-:S12]  /*6890*/  @P0 IMAD.WIDE.U32 R16, R4, 0x4, R16 ;  /* 0x0000000404100825 */ /* 0x001fd800078e0010 */
[----:B------:R-:W-:Y:S02]  /*68a0*/  @P4 IADD3 R5, R5, -UR4, RZ ;  /* 0x8000000405054c10 */ /* 0x000fe4000fffe0ff */
[----:B------:R-:W-:Y:S01]  /*68b0*/  @!P5 LOP3.LUT R5, RZ, UR4, RZ, 0x33, !PT ;  /* 0x00000004ff05dc12 */ /* 0x000fe2000f8e33ff */
[----:B------:R-:W-:-:S04]  /*68c0*/  ULDC UR4, c[0x0][0x270] ;  /* 0x00009c0000047ab9 */ /* 0x000fc80000000800 */
[----:B------:R-:W-:-:S06]  /*68d0*/  IMAD.MOV.U32 R15, RZ, RZ, R5 ;  /* 0x000000ffff0f7224 */ /* 0x000fcc00078e0005 */
[----:B------:R-:W2:Y:S01]  /*68e0*/  @P0 LDG.E R15, desc[UR8][R16.64] ;  /* 0x00000008100f0981 */ /* 0x000ea2000c1e1900 */
[----:B------:R-:W-:Y:S01]  /*68f0*/  BSSY B1, `(.L_x_289) ;  /* 0x0000151000017945 */ /* 0x000fe20003800000 */
[C---:B--2---:R-:W-:Y:S02]  /*6900*/  ISETP.GT.AND P0, PT, R15.reuse, -0x1, P1 ;  /* 0xffffffff0f00780c */ /* 0x044fe40000f04270 */
[----:B------:R-:W-:-:S13]  /*6910*/  ISETP.LT.U32.AND P4, PT, R15, UR4, PT ;  /* 0x000000040f007c0c */ /* 0x000fda000bf81070 */
[----:B------:R-:W-:Y:S05]  /*6920*/  @P0 BRA P4, `(.L_x_290) ;  /* 0x0000001400140947 */ /* 0x000fea0002000000 */
[----:B------:R-:W-:Y:S01]  /*6930*/  I2FP.F32.U32 R12, UR5 ;  /* 0x00000005000c7c45 */ /* 0x000fe20008201000 */
[----:B------:R-:W-:Y:S01]  /*6940*/  ULDC UR4, c[0x0][0x268] ;  /* 0x00009a0000047ab9 */ /* 0x000fe20000000800 */
[----:B------:R-:W-:Y:S01]  /*6950*/  I2FP.F32.U32 R5, R6 ;  /* 0x0000000600057245 */ /* 0x000fe20000201000 */
[----:B------:R-:W-:Y:S01]  /*6960*/  BSSY B2, `(.L_x_291) ;  /* 0x000000f000027945 */ /* 0x000fe20003800000 */
[----:B------:R-:W0:Y:S01]  /*6970*/  MUFU.RCP R17, R12 ;  /* 0x0000000c00117308 */ /* 0x000e220000001000 */
[----:B------:R-:W-:Y:S02]  /*6980*/  I2FP.F32.S32 R8, R15 ;  /* 0x0000000f00087245 */ /* 0x000fe40000201400 */
[----:B------:R-:W-:-:S03]  /*6990*/  FMUL R5, R5, -2 ;  /* 0xc000000005057820 */ /* 0x000fc60000400000 */
[----:B------:R-:W-:Y:S02]  /*69a0*/  FMUL R8, R8, UR4 ;  /* 0x0000000408087c20 */ /* 0x000fe40008400000 */
[----:B------:R-:W1:Y:S01]  /*69b0*/  FCHK P0, R5, R12 ;  /* 0x0000000c05007302 */ /* 0x000e620000000000 */
[----:B0-----:R-:W-:-:S04]  /*69c0*/  FFMA R6, -R12, R17, 1 ;  /* 0x3f8000000c067423 */ /* 0x001fc80000000111 */
[----:B------:R-:W-:-:S04]  /*69d0*/  FFMA R6, R17, R6, R17 ;  /* 0x0000000611067223 */ /* 0x000fc80000000011 */
[----:B------:R-:W-:-:S04]  /*69e0*/  FFMA R17, R5, R6, RZ ;  /* 0x0000000605117223 */ /* 0x000fc800000000ff */
[----:B------:R-:W-:-:S04]  /*69f0*/  FFMA R15, -R12, R17, R5 ;  /* 0x000000110c0f7223 */ /* 0x000fc80000000105 */
[----:B------:R-:W-:Y:S01]  /*6a00*/  FFMA R6, R6, R15, R17 ;  /* 0x0000000f06067223 */ /* 0x000fe20000000011 */
[----:B-1----:R-:W-:Y:S06]  /*6a10*/  @!P0 BRA `(.L_x_292) ;  /* 0x00000000000c8947 */ /* 0x002fec0003800000 */
[----:B------:R-:W-:-:S07]  /*6a20*/  MOV R16, 0x6a40 ;  /* 0x00006a4000107802 */ /* 0x000fce0000000f00 */
[----:B------:R-:W-:Y:S05]  /*6a30*/  CALL.REL.NOINC `($fused_qkv_rope$__cuda_sm3x_div_rn_noftz_f32_slowpath) ;  /* 0x0000001400787944 */ /* 0x000fea0003c00000 */
[----:B0-----:R-:W-:-:S07]  /*6a40*/  IMAD.MOV.U32 R6, RZ, RZ, R5 ;  /* 0x000000ffff067224 */ /* 0x001fce00078e0005 */
.L_x_292:
[----:B------:R-:W-:Y:S05]  /*6a50*/  BSYNC B2 ;  /* 0x0000000000027941 */ /* 0x000fea0003800000 */
.L_x_291:
[----:B------:R-:W0:Y:S01]  /*6a60*/  LDC R15, c[0x0][0x264] ;  /* 0x00009900ff0f7b82 */ /* 0x000e220000000800 */
[----:B------:R-:W-:Y:S01]  /*6a70*/  IMAD.MOV.U32 R19, RZ, RZ, 0x3b18f0fe ;  /* 0x3b18f0feff137424 */ /* 0x000fe200078e00ff */
[----:B------:R-:W-:Y:S01]  /*6a80*/  BSSY B2, `(.L_x_293) ;  /* 0x000005d000027945 */ /* 0x000fe20003800000 */
[C---:B0-----:R-:W-:Y:S01]  /*6a90*/  FMUL R18, |R15|.reuse, 16777216 ;  /* 0x4b8000000f127820 */ /* 0x041fe20000400200 */
[C---:B------:R-:W-:Y:S02]  /*6aa0*/  FSETP.GEU.AND P4, PT, |R15|.reuse, 1.175494350822287508e-38, PT ;  /* 0x008000000f00780b */ /* 0x040fe40003f8e200 */
[----:B------:R-:W-:Y:S02]  /*6ab0*/  FSETP.NEU.AND P6, PT, R15, RZ, PT ;  /* 0x000000ff0f00720b */ /* 0x000fe40003fcd000 */
[----:B------:R-:W-:-:S04]  /*6ac0*/  FSEL R18, R18, |R15|, !P4 ;  /* 0x4000000f12127208 */ /* 0x000fc80006000000 */
[----:B------:R-:W-:Y:S02]  /*6ad0*/  LOP3.LUT R5, R18, 0x7fffff, RZ, 0xc0, !PT ;  /* 0x007fffff12057812 */ /* 0x000fe400078ec0ff */
[----:B------:R-:W-:Y:S02]  /*6ae0*/  SHF.R.U32.HI R20, RZ, 0x17, R18 ;  /* 0x00000017ff147819 */ /* 0x000fe40000011612 */
[----:B------:R-:W-:Y:S02]  /*6af0*/  LOP3.LUT R12, R5, 0x3f800000, RZ, 0xfc, !PT ;  /* 0x3f800000050c7812 */ /* 0x000fe400078efcff */
[----:B------:R-:W-:Y:S02]  /*6b00*/  I2FP.F32.U32 R20, R20 ;  /* 0x0000001400147245 */ /* 0x000fe40000201000 */
[----:B------:R-:W-:-:S13]  /*6b10*/  FSETP.GT.AND P0, PT, R12, 1.4142135381698608398, PT ;  /* 0x3fb504f30c00780b */ /* 0x000fda0003f04000 */
[----:B------:R-:W-:-:S04]  /*6b20*/  @P0 FMUL R12, R12, 0.5 ;  /* 0x3f0000000c0c0820 */ /* 0x000fc80000400000 */
[C---:B------:R-:W-:Y:S01]  /*6b30*/  FADD R5, R12.reuse, 1 ;  /* 0x3f8000000c057421 */ /* 0x040fe20000000000 */
[----:B------:R-:W-:-:S04]  /*6b40*/  FADD R12, R12, -1 ;  /* 0xbf8000000c0c7421 */ /* 0x000fc80000000000 */
[----:B------:R-:W-:Y:S01]  /*6b50*/  FADD R16, R12, R12 ;  /* 0x0000000c0c107221 */ /* 0x000fe20000000000 */
[----:B------:R-:W0:Y:S03]  /*6b60*/  MUFU.RCP R5, R5 ;  /* 0x0000000500057308 */ /* 0x000e260000001000 */
[----:B0-----:R-:W-:-:S04]  /*6b70*/  FMUL R17, R5, R16 ;  /* 0x0000001005117220 */ /* 0x001fc80000400000 */
[----:B------:R-:W-:Y:S01]  /*6b80*/  FMUL R16, R17, R17 ;  /* 0x0000001111107220 */ /* 0x000fe20000400000 */
[----:B------:R-:W-:-:S03]  /*6b90*/  FADD R21, R12, -R17 ;  /* 0x800000110c157221 */ /* 0x000fc60000000000 */
[----:B------:R-:W-:Y:S01]  /*6ba0*/  FFMA R19, R16, R19, 0.01249298732727766037 ;  /* 0x3c4caf6310137423 */ /* 0x000fe20000000013 */
[----:B------:R-:W-:-:S03]  /*6bb0*/  FADD R21, R21, R21 ;  /* 0x0000001515157221 */ /* 0x000fc60000000000 */
[----:B------:R-:W-:Y:S01]  /*6bc0*/  FFMA R19, R16, R19, 0.083333469927310943604 ;  /* 0x3daaaabd10137423 */ /* 0x000fe20000000013 */
[----:B------:R-:W-:-:S03]  /*6bd0*/  FFMA R26, R12, -R17, R21 ;  /* 0x800000110c1a7223 */ /* 0x000fc60000000015 */
[----:B------:R-:W-:Y:S01]  /*6be0*/  FMUL R16, R16, R19 ;  /* 0x0000001310107220 */ /* 0x000fe20000400000 */
[----:B------:R-:W-:Y:S02]  /*6bf0*/  IMAD.MOV.U32 R19, RZ, RZ, 0x43170000 ;  /* 0x43170000ff137424 */ /* 0x000fe400078e00ff */
[----:B------:R-:W-:Y:S01]  /*6c00*/  FMUL R26, R5, R26 ;  /* 0x0000001a051a7220 */ /* 0x000fe20000400000 */
[----:B------:R-:W-:Y:S02]  /*6c10*/  FMUL R16, R17, R16 ;  /* 0x0000001011107220 */ /* 0x000fe40000400000 */
[----:B------:R-:W-:Y:S02]  /*6c20*/  FSEL R19, -R19, -127, !P4 ;  /* 0xc2fe000013137808 */ /* 0x000fe40006000100 */
[----:B------:R-:W-:-:S03]  /*6c30*/  FADD R18, R17, R16 ;  /* 0x0000001011127221 */ /* 0x000fc60000000000 */
[----:B------:R-:W-:Y:S01]  /*6c40*/  FADD R12, R19, R20 ;  /* 0x00000014130c7221 */ /* 0x000fe20000000000 */
[----:B------:R-:W-:-:S03]  /*6c50*/  FADD R17, R17, -R18 ;  /* 0x8000001211117221 */ /* 0x000fc60000000000 */
[----:B------:R-:W-:Y:S01]  /*6c60*/  @P0 FADD R12, R12, 1 ;  /* 0x3f8000000c0c0421 */ /* 0x000fe20000000000 */
[----:B------:R-:W-:Y:S01]  /*6c70*/  FADD R17, R16, R17 ;  /* 0x0000001110117221 */ /* 0x000fe20000000000 */
[----:B------:R-:W-:Y:S02]  /*6c80*/  FSETP.GT.AND P0, PT, |R6|, 9.99999979021476795361e+33, PT ;  /* 0x77f684df0600780b */ /* 0x000fe40003f04200 */
[----:B------:R-:W-:Y:S01]  /*6c90*/  FMUL R16, R12, 0.693145751953125 ;  /* 0x3f3172000c107820 */ /* 0x000fe20000400000 */
[----:B------:R-:W-:Y:S01]  /*6ca0*/  FADD R17, R26, R17 ;  /* 0x000000111a117221 */ /* 0x000fe20000000000 */
[----:B------:R-:W-:-:S03]  /*6cb0*/  FMUL R12, R12, 1.428606765330187045e-06 ;  /* 0x35bfbe8e0c0c7820 */ /* 0x000fc60000400000 */
[----:B------:R-:W-:-:S04]  /*6cc0*/  FADD R19, R18, R17 ;  /* 0x0000001112137221 */ /* 0x000fc80000000000 */
[----:B------:R-:W-:Y:S01]  /*6cd0*/  FADD R5, R19, R16 ;  /* 0x0000001013057221 */ /* 0x000fe20000000000 */
[----:B------:R-:W-:-:S03]  /*6ce0*/  FADD R18, R18, -R19 ;  /* 0x8000001312127221 */ /* 0x000fc60000000000 */
[----:B------:R-:W-:Y:S01]  /*6cf0*/  FADD R16, R16, -R5 ;  /* 0x8000000510107221 */ /* 0x000fe20000000000 */
[----:B------:R-:W-:Y:S01]  /*6d00*/  FADD R18, R17, R18 ;  /* 0x0000001211127221 */ /* 0x000fe20000000000 */
[----:B------:R-:W-:Y:S02]  /*6d10*/  FMUL R17, R6, 0.0001220703125 ;  /* 0x3900000006117820 */ /* 0x000fe40000400000 */
[----:B------:R-:W-:-:S03]  /*6d20*/  FADD R19, R19, R16 ;  /* 0x0000001013137221 */ /* 0x000fc60000000000 */
[----:B------:R-:W-:Y:S01]  /*6d30*/  FSEL R17, R17, R6, P0 ;  /* 0x0000000611117208 */ /* 0x000fe20000000000 */
[----:B------:R-:W-:-:S04]  /*6d40*/  FADD R19, R18, R19 ;  /* 0x0000001312137221 */ /* 0x000fc80000000000 */
[----:B------:R-:W-:-:S04]  /*6d50*/  FADD R12, R12, R19 ;  /* 0x000000130c0c7221 */ /* 0x000fc80000000000 */
[----:B------:R-:W-:-:S04]  /*6d60*/  FADD R16, R5, R12 ;  /* 0x0000000c05107221 */ /* 0x000fc80000000000 */
[----:B------:R-:W-:Y:S01]  /*6d70*/  FADD R5, R5, -R16 ;  /* 0x8000001005057221 */ /* 0x000fe20000000000 */
[----:B------:R-:W-:-:S03]  /*6d80*/  FMUL R19, R16, R17 ;  /* 0x0000001110137220 */ /* 0x000fc60000400000 */
[----:B------:R-:W-:Y:S01]  /*6d90*/  FADD R5, R12, R5 ;  /* 0x000000050c057221 */ /* 0x000fe20000000000 */
[----:B------:R-:W-:-:S04]  /*6da0*/  FFMA R12, R16, R17, -R19 ;  /* 0x00000011100c7223 */ /* 0x000fc80000000813 */
[----:B------:R-:W-:-:S04]  /*6db0*/  FFMA R5, R5, R17, R12 ;  /* 0x0000001105057223 */ /* 0x000fc8000000000c */
[----:B------:R-:W-:-:S04]  /*6dc0*/  FFMA R5, RZ, R16, R5 ;  /* 0x00000010ff057223 */ /* 0x000fc80000000005 */
[----:B------:R-:W-:-:S04]  /*6dd0*/  FADD R16, R19, R5 ;  /* 0x0000000513107221 */ /* 0x000fc80000000000 */
[----:B------:R-:W-:Y:S01]  /*6de0*/  FADD R12, R19, -R16 ;  /* 0x80000010130c7221 */ /* 0x000fe20000000000 */
[----:B------:R-:W-:-:S03]  /*6df0*/  ISETP.NE.AND P4, PT, R16, 0x42b17218, PT ;  /* 0x42b172181000780c */ /* 0x000fc60003f85270 */
[----:B------:R-:W-:Y:S01]  /*6e00*/  FADD R5, R5, R12 ;  /* 0x0000000c05057221 */ /* 0x000fe20000000000 */
[----:B------:R-:W-:-:S09]  /*6e10*/  IMAD.MOV.U32 R12, RZ, RZ, 0x7f800000 ;  /* 0x7f800000ff0c7424 */ /* 0x000fd200078e00ff */
[----:B------:R-:W-:Y:S01]  /*6e20*/  @!P4 IADD3 R16, R16, -0x1, RZ ;  /* 0xffffffff1010c810 */ /* 0x000fe20007ffe0ff */
[----:B------:R-:W-:-:S04]  /*6e30*/  @!P4 FADD R5, R5, 7.62939453125e-06 ;  /* 0x370000000505c421 */ /* 0x000fc80000000000 */
[----:B------:R-:W-:-:S04]  /*6e40*/  FMUL R17, R16, 1.4426950216293334961 ;  /* 0x3fb8aa3b10117820 */ /* 0x000fc80000400000 */
[----:B------:R-:W0:Y:S02]  /*6e50*/  FRND.TRUNC R19, R17 ;  /* 0x0000001100137307 */ /* 0x000e24000020d000 */
[C---:B0-----:R-:W-:Y:S02]  /*6e60*/  FSETP.GT.AND P0, PT, |R19|.reuse, 126, PT ;  /* 0x42fc00001300780b */ /* 0x041fe40003f04200 */
[----:B------:R-:W-:-:S11]  /*6e70*/  LOP3.LUT R18, R19, 0x80000000, RZ, 0xc0, !PT ;  /* 0x8000000013127812 */ /* 0x000fd600078ec0ff */
[----:B------:R-:W-:Y:S01]  /*6e80*/  @P0 LOP3.LUT R19, R18, 0x42fc0000, RZ, 0xfc, !PT ;  /* 0x42fc000012130812 */ /* 0x000fe200078efcff */
[----:B------:R-:W-:-:S04]  /*6e90*/  FMUL R18, R6, 0.5 ;  /* 0x3f00000006127820 */ /* 0x000fc80000400000 */
[C---:B------:R-:W-:Y:S02]  /*6ea0*/  FFMA R16, R19.reuse, -0.69314718246459960938, R16 ;  /* 0xbf31721813107823 */ /* 0x040fe40000000010 */
[----:B------:R-:W0:Y:S02]  /*6eb0*/  FRND.TRUNC R18, R18 ;  /* 0x0000001200127307 */ /* 0x000e24000020d000 */
[C---:B------:R-:W-:Y:S01]  /*6ec0*/  FFMA R16, R19.reuse, 1.9046542121259335545e-09, R16 ;  /* 0x3102e30813107823 */ /* 0x040fe20000000010 */
[----:B------:R-:W-:-:S03]  /*6ed0*/  FADD R19, R19, 12583039 ;  /* 0x4b40007f13137421 */ /* 0x000fc60000000000 */
[----:B------:R-:W-:Y:S01]  /*6ee0*/  FMUL R16, R16, 1.4426950216293334961 ;  /* 0x3fb8aa3b10107820 */ /* 0x000fe20000400000 */
[----:B------:R-:W-:-:S05]  /*6ef0*/  IMAD.SHL.U32 R19, R19, 0x800000, RZ ;  /* 0x0080000013137824 */ /* 0x000fca00078e00ff */
[----:B------:R-:W1:Y:S01]  /*6f00*/  MUFU.EX2 R16, R16 ;  /* 0x0000001000107308 */ /* 0x000e620000000800 */
[----:B0-----:R-:W-:-:S04]  /*6f10*/  FADD R17, R18, R18 ;  /* 0x0000001212117221 */ /* 0x001fc80000000000 */
[----:B------:R-:W-:-:S05]  /*6f20*/  FADD R17, -R17, R6 ;  /* 0x0000000611117221 */ /* 0x000fca0000000100 */
[----:B------:R-:W-:Y:S01]  /*6f30*/  FSETP.NEU.AND P0, PT, |R17|, 1, PT ;  /* 0x3f8000001100780b */ /* 0x000fe20003f0d200 */
[----:B-1----:R-:W-:-:S03]  /*6f40*/  FMUL R20, R19, R16 ;  /* 0x0000001013147220 */ /* 0x002fc60000400000 */
[----:B------:R-:W-:Y:S02]  /*6f50*/  FSETP.LT.AND P4, PT, R15, RZ, !P0 ;  /* 0x000000ff0f00720b */ /* 0x000fe40004781000 */
[----:B------:R-:W-:-:S13]  /*6f60*/  FSETP.NEU.AND P5, PT, R20, +INF , PT ;  /* 0x7f8000001400780b */ /* 0x000fda0003fad000 */
[----:B------:R-:W-:Y:S01]  /*6f70*/  @P5 FFMA R12, R5, R20, R20 ;  /* 0x00000014050c5223 */ /* 0x000fe20000000014 */
[----:B------:R-:W-:Y:S06]  /*6f80*/  @!P6 BRA `(.L_x_294) ;  /* 0x00000000001ce947 */ /* 0x000fec0003800000 */
[----:B------:R-:W0:Y:S01]  /*6f90*/  FRND.TRUNC R5, R6 ;  /* 0x0000000600057307 */ /* 0x000e22000020d000 */
[----:B------:R-:W-:Y:S02]  /*6fa0*/  @P4 LOP3.LUT R12, R12, 0x80000000, RZ, 0x3c, !PT ;  /* 0x800000000c0c4812 */ /* 0x000fe400078e3cff */
[----:B0-----:R-:W-:-:S04]  /*6fb0*/  FSETP.NEU.AND P0, PT, R5, R6, PT ;  /* 0x000000060500720b */ /* 0x001fc80003f0d000 */
[----:B------:R-:W-:-:S13]  /*6fc0*/  FSETP.GEU.OR P0, PT, R15, RZ, !P0 ;  /* 0x000000ff0f00720b */ /* 0x000fda000470e400 */
[----:B------:R-:W-:Y:S05]  /*6fd0*/  @P0 BRA `(.L_x_295) ;  /* 0x00000000001c0947 */ /* 0x000fea0003800000 */
[----:B------:R-:W-:Y:S01]  /*6fe0*/  IMAD.MOV.U32 R12, RZ, RZ, 0x7fffffff ;  /* 0x7fffffffff0c7424 */ /* 0x000fe200078e00ff */
[----:B------:R-:W-:Y:S06]  /*6ff0*/  BRA `(.L_x_295) ;  /* 0x0000000000147947 */ /* 0x000fec0003800000 */
.L_x_294:
[----:B------:R-:W0:Y:S01]  /*7000*/  LDC R5, c[0x0][0x264] ;  /* 0x00009900ff057b82 */ /* 0x000e220000000800 */
[----:B------:R-:W-:Y:S01]  /*7010*/  FSETP.GEU.AND P5, PT, R6, RZ, PT ;  /* 0x000000ff0600720b */ /* 0x000fe20003fae000 */
[----:B0-----:R-:W-:-:S05]  /*7020*/  FADD R5, R5, R5 ;  /* 0x0000000505057221 */ /* 0x001fca0000000000 */
[----:B------:R-:W-:-:S07]  /*7030*/  SEL R12, R5, RZ, !P0 ;  /* 0x000000ff050c7207 */ /* 0x000fce0004000000 */
[----:B------:R-:W-:-:S07]  /*7040*/  @!P5 LOP3.LUT R12, R12, 0x7f800000, RZ, 0xfc, !PT ;  /* 0x7f8000000c0cd812 */ /* 0x000fce00078efcff */
.L_x_295:
[----:B------:R-:W-:Y:S05]  /*7050*/  BSYNC B2 ;  /* 0x0000000000027941 */ /* 0x000fea0003800000 */
.L_x_293:
[----:B------:R-:W-:Y:S01]  /*7060*/  FADD R5, |R6|, |R15| ;  /* 0x4000000f06057221 */ /* 0x000fe20000000200 */
[----:B------:R-:W-:Y:S04]  /*7070*/  BSSY B2, `(.L_x_296) ;  /* 0x0000016000027945 */ /* 0x000fe80003800000 */
[----:B------:R-:W-:-:S13]  /*7080*/  ISETP.GE.AND P0, PT, R5, 0x7f800000, PT ;  /* 0x7f8000000500780c */ /* 0x000fda0003f06270 */
[----:B------:R-:W-:Y:S05]  /*7090*/  @!P0 BRA `(.L_x_297) ;  /* 0x00000000004c8947 */ /* 0x000fea0003800000 */
[----:B------:R-:W-:-:S04]  /*70a0*/  FSETP.GTU.AND P0, PT, |R6|, +INF , PT ;  /* 0x7f8000000600780b */ /* 0x000fc80003f0c200 */
[----:B------:R-:W-:-:S13]  /*70b0*/  FSETP.GTU.OR P0, PT, |R15|, +INF , P0 ;  /* 0x7f8000000f00780b */ /* 0x000fda000070c600 */
[----:B------:R-:W-:Y:S05]  /*70c0*/  @P0 BRA `(.L_x_298) ;  /* 0x00000000003c0947 */ /* 0x000fea0003800000 */
[----:B------:R-:W-:-:S13]  /*70d0*/  FSETP.NEU.AND P0, PT, |R6|, +INF , PT ;  /* 0x7f8000000600780b */ /* 0x000fda0003f0d200 */
[----:B------:R-:W-:Y:S05]  /*70e0*/  @!P0 BRA `(.L_x_299) ;  /* 0x0000000000188947 */ /* 0x000fea0003800000 */
[----:B------:R-:W-:-:S13]  /*70f0*/  FSETP.NEU.AND P0, PT, |R15|, +INF , PT ;  /* 0x7f8000000f00780b */ /* 0x000fda0003f0d200 */
[----:B------:R-:W-:Y:S05]  /*7100*/  @P0 BRA `(.L_x_297) ;  /* 0x0000000000300947 */ /* 0x000fea0003800000 */
[----:B------:R-:W-:-:S04]  /*7110*/  FSETP.GE.AND P0, PT, R6, RZ, PT ;  /* 0x000000ff0600720b */ /* 0x000fc80003f06000 */
[----:B------:R-:W-:-:S04]  /*7120*/  SEL R12, RZ, 0x7f800000, !P0 ;  /* 0x7f800000ff0c7807 */ /* 0x000fc80004000000 */
[----:B------:R-:W-:Y:S01]  /*7130*/  @P4 IADD3 R12, R12, -0x80000000, RZ ;  /* 0x800000000c0c4810 */ /* 0x000fe20007ffe0ff */
[----:B------:R-:W-:Y:S06]  /*7140*/  BRA `(.L_x_297) ;  /* 0x0000000000207947 */ /* 0x000fec0003800000 */
.L_x_299:
[----:B------:R-:W-:Y:S02]  /*7150*/  FSETP.GEU.AND P4, PT, R6, RZ, PT ;  /* 0x000000ff0600720b */ /* 0x000fe40003f8e000 */
[----:B------:R-:W-:-:S04]  /*7160*/  FSETP.GT.AND P0, PT, |R15|, 1, PT ;  /* 0x3f8000000f00780b */ /* 0x000fc80003f04200 */
[----:B------:R-:W-:Y:S02]  /*7170*/  SEL R12, RZ, 0x7f800000, !P0 ;  /* 0x7f800000ff0c7807 */ /* 0x000fe40004000000 */
[----:B------:R-:W-:-:S05]  /*7180*/  FSETP.NEU.AND P0, PT, R15, -1, PT ;  /* 0xbf8000000f00780b */ /* 0x000fca0003f0d000 */
[----:B------:R-:W-:-:S04]  /*7190*/  @!P4 LOP3.LUT R12, R12, 0x7f800000, RZ, 0x3c, !PT ;  /* 0x7f8000000c0cc812 */ /* 0x000fc800078e3cff */
[----:B------:R-:W-:Y:S01]  /*71a0*/  FSEL R12, R12, 1, P0 ;  /* 0x3f8000000c0c7808 */ /* 0x000fe20000000000 */
[----:B------:R-:W-:Y:S06]  /*71b0*/  BRA `(.L_x_297) ;  /* 0x0000000000047947 */ /* 0x000fec0003800000 */
.L_x_298:
[----:B------:R-:W-:-:S07]  /*71c0*/  FADD R12, R6, R15 ;  /* 0x0000000f060c7221 */ /* 0x000fce0000000000 */
.L_x_297:
[----:B------:R-:W-:Y:S05]  /*71d0*/  BSYNC B2 ;  /* 0x0000000000027941 */ /* 0x000fea0003800000 */
.L_x_296:
[----:B------:R-:W-:Y:S01]  /*71e0*/  FSETP.NEU.AND P0, PT, R6, RZ, PT ;  /* 0x000000ff0600720b */ /* 0x000fe20003f0d000 */
[----:B------:R-:W-:Y:S03]  /*71f0*/  BSSY B2, `(.L_x_300) ;  /* 0x0000050000027945 */ /* 0x000fe60003800000 */
[----:B------:R-:W-:-:S04]  /*7200*/  FSETP.EQ.OR P0, PT, R15, 1, !P0 ;  /* 0x3f8000000f00780b */ /* 0x000fc80004702400 */
[----:B------:R-:W-:-:S05]  /*7210*/  FSEL R5, R12, 1, !P0 ;  /* 0x3f8000000c057808 */ /* 0x000fca0004000000 */
[----:B------:R-:W-:-:S04]  /*7220*/  FMUL R5, R8, R5 ;  /* 0x0000000508057220 */ /* 0x000fc80000400000 */
[C---:B------:R-:W-:Y:S01]  /*7230*/  FMUL R6, R5.reuse, 0.63661974668502807617 ;  /* 0x3f22f98305067820 */ /* 0x040fe20000400000 */
[----:B------:R-:W-:-:S05]  /*7240*/  FSETP.GE.AND P0, PT, |R5|, 105615, PT ;  /* 0x47ce47800500780b */ /* 0x000fca0003f06200 */
[----:B------:R-:W0:Y:S02]  /*7250*/  F2I.NTZ R6, R6 ;  /* 0x0000000600067305 */ /* 0x000e240000203100 */
[----:B0-----:R-:W-:Y:S01]  /*7260*/  I2FP.F32.S32 R12, R6 ;  /* 0x00000006000c7245 */ /* 0x001fe20000201400 */
[----:B------:R-:W-:-:S04]  /*7270*/  IMAD.MOV.U32 R20, RZ, RZ, R6 ;  /* 0x000000ffff147224 */ /* 0x000fc800078e0006 */
[----:B------:R-:W-:-:S04]  /*7280*/  FFMA R15, R12, -1.5707962512969970703, R5 ;  /* 0xbfc90fda0c0f7823 */ /* 0x000fc80000000005 */
[----:B------:R-:W-:-:S04]  /*7290*/  FFMA R15, R12, -7.5497894158615963534e-08, R15 ;  /* 0xb3a221680c0f7823 */ /* 0x000fc8000000000f */
[----:B------:R-:W-:-:S04]  /*72a0*/  FFMA R12, R12, -5.3903029534742383927e-15, R15 ;  /* 0xa7c234c50c0c7823 */ /* 0x000fc8000000000f */
[----:B------:R-:W-:Y:S01]  /*72b0*/  IMAD.MOV.U32 R8, RZ, RZ, R12 ;  /* 0x000000ffff087224 */ /* 0x000fe200078e000c */
[----:B------:R-:W-:Y:S06]  /*72c0*/  @!P0 BRA `(.L_x_301) ;  /* 0x0000000400088947 */ /* 0x000fec0003800000 */
[----:B------:R-:W-:-:S13]  /*72d0*/  FSETP.NEU.AND P4, PT, |R5|, +INF , PT ;  /* 0x7f8000000500780b */ /* 0x000fda0003f8d200 */
[----:B------:R-:W-:Y:S05]  /*72e0*/  @!P4 BRA `(.L_x_302) ;  /* 0x0000000000f8c947 */ /* 0x000fea0003800000 */
[----:B------:R-:W-:Y:S01]  /*72f0*/  IMAD.SHL.U32 R15, R5, 0x100, RZ ;  /* 0x00000100050f7824 */ /* 0x000fe200078e00ff */
[----:B------:R-:W-:Y:S01]  /*7300*/  UMOV UR7, 32@lo(__cudart_i2opi_f) ;  /* 0x0000000000077882 */ /* 0x000fe20000000000 */
[----:B------:R-:W-:Y:S01]  /*7310*/  IMAD.MOV.U32 R8, RZ, RZ, RZ ;  /* 0x000000ffff087224 */ /* 0x000fe200078e00ff */
[----:B------:R-:W-:Y:S01]  /*7320*/  UMOV UR11, 32@hi(__cudart_i2opi_f) ;  /* 0x00000000000b7882 */ /* 0x000fe20000000000 */
[----:B------:R-:W-:Y:S01]  /*7330*/  IMAD.MOV.U32 R21, RZ, RZ, RZ ;  /* 0x000000ffff157224 */ /* 0x000fe200078e00ff */
[----:B------:R-:W-:Y:S01]  /*7340*/  LOP3.LUT R23, R15, 0x80000000, RZ, 0xfc, !PT ;  /* 0x800000000f177812 */ /* 0x000fe200078efcff */
[----:B------:R-:W-:Y:S01]  /*7350*/  IMAD.MOV.U32 R6, RZ, RZ, R1 ;  /* 0x000000ffff067224 */ /* 0x000fe200078e0001 */
[----:B------:R-:W-:-:S06]  /*7360*/  UMOV UR4, URZ ;  /* 0x0000003f00047c82 */ /* 0x000fcc0008000000 */
.L_x_303:
[----:B------:R-:W-:Y:S02]  /*7370*/  IMAD.U32 R16, RZ, RZ, UR7 ;  /* 0x00000007ff107e24 */ /* 0x000fe4000f8e00ff */
[----:B------:R-:W-:-:S05]  /*7380*/  IMAD.U32 R17, RZ, RZ, UR11 ;  /* 0x0000000bff117e24 */ /* 0x000fca000f8e00ff */
[----:B------:R-:W2:Y:S01]  /*7390*/  LDG.E.CONSTANT R16, desc[UR8][R16.64] ;  /* 0x0000000810107981 */ /* 0x000ea2000c1e9900 */
[----:B------:R-:W-:Y:S01]  /*73a0*/  IADD3 R21, R21, 0x1, RZ ;  /* 0x0000000115157810 */ /* 0x000fe20007ffe0ff */
[----:B------:R-:W-:-:S03]  /*73b0*/  UIADD3 UR7, UP0, UR7, 0x4, URZ ;  /* 0x0000000407077890 */ /* 0x000fc6000ff1e03f */
[----:B------:R-:W-:Y:S01]  /*73c0*/  ISETP.NE.AND P4, PT, R21, 0x6, PT ;  /* 0x000000061500780c */ /* 0x000fe20003f85270 */
[----:B------:R-:W-:Y:S01]  /*73d0*/  UIADD3.X UR11, URZ, UR11, URZ, UP0, !UPT ;  /* 0x0000000b3f0b7290 */ /* 0x000fe200087fe43f */
[----:B--2---:R-:W-:-:S03]  /*73e0*/  IMAD.WIDE.U32 R18, R16, R23, RZ ;  /* 0x0000001710127225 */ /* 0x004fc600078e00ff */
[----:B------:R-:W-:-:S04]  /*73f0*/  IADD3 R15, P5, R18, R8, RZ ;  /* 0x00000008120f7210 */ /* 0x000fc80007fbe0ff */
[----:B------:R-:W-:Y:S01]  /*7400*/  IADD3.X R8, R19, UR4, RZ, P5, !PT ;  /* 0x0000000413087c10 */ /* 0x000fe2000affe4ff */
[----:B------:R0:W-:Y:S02]  /*7410*/  STL [R6], R15 ;  /* 0x0000000f06007387 */ /* 0x0001e40000100800 */
[----:B0-----:R-:W-:Y:S01]  /*7420*/  IADD3 R6, R6, 0x4, RZ ;  /* 0x0000000406067810 */ /* 0x001fe20007ffe0ff */
[----:B------:R-:W-:Y:S06]  /*7430*/  @P4 BRA `(.L_x_303) ;  /* 0xfffffffc00cc4947 */ /* 0x000fec000383ffff */
[----:B------:R-:W-:Y:S01]  /*7440*/  SHF.R.U32.HI R6, RZ, 0x17, R5 ;  /* 0x00000017ff067819 */ /* 0x000fe20000011605 */
[----:B------:R0:W-:Y:S03]  /*7450*/  STL [R1+0x18], R8 ;  /* 0x0000180801007387 */ /* 0x0001e60000100800 */
[----:B------:R-:W-:-:S04]  /*7460*/  LOP3.LUT R6, R6, 0xff, RZ, 0xc0, !PT ;  /* 0x000000ff06067812 */ /* 0x000fc800078ec0ff */
[----:B------:R-:W-:-:S04]  /*7470*/  IADD3 R6, R6, -0x80, RZ ;  /* 0xffffff8006067810 */ /* 0x000fc80007ffe0ff */
[----:B------:R-:W-:Y:S02]  /*7480*/  LOP3.LUT R19, R6, 0x1f, RZ, 0xc0, !PT ;  /* 0x0000001f06137812 */ /* 0x000fe400078ec0ff */
[----:B------:R-:W-:Y:S02]  /*7490*/  SHF.R.U32.HI R6, RZ, 0x5, R6 ;  /* 0x00000005ff067819 */ /* 0x000fe40000011606 */
[----:B------:R-:W-:Y:S02]  /*74a0*/  ISETP.NE.AND P4, PT, R19, RZ, PT ;  /* 0x000000ff1300720c */ /* 0x000fe40003f85270 */
[C---:B------:R-:W-:Y:S02]  /*74b0*/  IADD3 R23, -R6.reuse, 0x4, RZ ;  /* 0x0000000406177810 */ /* 0x040fe40007ffe1ff */
[----:B------:R-:W-:-:S04]  /*74c0*/  IADD3 R6, -R6, 0x6, RZ ;  /* 0x0000000606067810 */ /* 0x000fc80007ffe1ff */
[----:B------:R-:W-:-:S05]  /*74d0*/  LEA R21, R6, UR10, 0x2 ;  /* 0x0000000a06157c11 */ /* 0x000fca000f8e10ff */
[----:B------:R-:W-:Y:S01]  /*74e0*/  @P4 LEA R23, R23, UR10, 0x2 ;  /* 0x0000000a17174c11 */ /* 0x000fe2000f8e10ff */
[----:B------:R-:W2:Y:S04]  /*74f0*/  LDL R6, [R21] ;  /* 0x0000000015067983 */ /* 0x000ea80000100800 */
[----:B------:R-:W3:Y:S04]  /*7500*/  @P4 LDL R17, [R23] ;  /* 0x0000000017114983 */ /* 0x000ee80000100800 */
[----:B------:R-:W4:Y:S01]  /*7510*/  LDL R15, [R21+-0x4] ;  /* 0xfffffc00150f7983 */ /* 0x000f220000100800 */
[----:B------:R-:W-:Y:S01]  /*7520*/  @P4 IADD3 R16, -R19, 0x20, RZ ;  /* 0x0000002013104810 */ /* 0x000fe20007ffe1ff */
[----:B------:R-:W-:Y:S01]  /*7530*/  UMOV UR12, 0x54442d19 ;  /* 0x54442d19000c7882 */ /* 0x000fe20000000000 */
[----:B------:R-:W-:Y:S01]  /*7540*/  UMOV UR13, 0x3bf921fb ;  /* 0x3bf921fb000d7882 */ /* 0x000fe20000000000 */
[----:B0-----:R-:W-:-:S04]  /*7550*/  LOP3.LUT R8, R5, 0x80000000, RZ, 0xc0, !PT ;  /* 0x8000000005087812 */ /* 0x001fc800078ec0ff */
[----:B------:R-:W-:Y:S02]  /*7560*/  ISETP.NE.AND P5, PT, R8, RZ, PT ;  /* 0x000000ff0800720c */ /* 0x000fe40003fa5270 */
[-C--:B---3--:R-:W-:Y:S02]  /*7570*/  @P4 SHF.R.U32.HI R18, RZ, R16.reuse, R17 ;  /* 0x00000010ff124219 */ /* 0x088fe40000011611 */
[-C--:B--2---:R-:W-:Y:S02]  /*7580*/  @P4 SHF.L.U32 R17, R6, R19.reuse, RZ ;  /* 0x0000001306114219 */ /* 0x084fe400000006ff */
[----:B----4-:R-:W-:Y:S02]  /*7590*/  @P4 SHF.R.U32.HI R16, RZ, R16, R15 ;  /* 0x00000010ff104219 */ /* 0x010fe4000001160f */
[----:B------:R-:W-:-:S03]  /*75a0*/  @P4 SHF.L.U32 R19, R15, R19, RZ ;  /* 0x000000130f134219 */ /* 0x000fc600000006ff */
[----:B------:R-:W-:Y:S02]  /*75b0*/  @P4 IMAD.IADD R6, R16, 0x1, R17 ;  /* 0x0000000110064824 */ /* 0x000fe400078e0211 */
[----:B------:R-:W-:-:S05]  /*75c0*/  @P4 IMAD.IADD R15, R18, 0x1, R19 ;  /* 0x00000001120f4824 */ /* 0x000fca00078e0213 */
[----:B------:R-:W-:-:S04]  /*75d0*/  SHF.L.U32.HI R17, R15, 0x2, R6 ;  /* 0x000000020f117819 */ /* 0x000fc80000010606 */
[----:B------:R-:W-:-:S04]  /*75e0*/  SHF.R.U32.HI R23, RZ, 0x1f, R17 ;  /* 0x0000001fff177819 */ /* 0x000fc80000011611 */
[----:B------:R-:W-:Y:S01]  /*75f0*/  ISETP.NE.AND P4, PT, R23, RZ, PT ;  /* 0x000000ff1700720c */ /* 0x000fe20003f85270 */
[----:B------:R-:W-:-:S12]  /*7600*/  IMAD.SHL.U32 R16, R15, 0x4, RZ ;  /* 0x000000040f107824 */ /* 0x000fd800078e00ff */
[----:B------:R-:W-:Y:S02]  /*7610*/  @P4 LOP3.LUT R17, RZ, R17, RZ, 0x33, !PT ;  /* 0x00000011ff114212 */ /* 0x000fe400078e33ff */
[----:B------:R-:W-:-:S06]  /*7620*/  @P4 LOP3.LUT R16, RZ, R16, RZ, 0x33, !PT ;  /* 0x00000010ff104212 */ /* 0x000fcc00078e33ff */
[----:B------:R-:W0:Y:S02]  /*7630*/  I2F.F64.S64 R16, R16 ;  /* 0x0000001000107312 */ /* 0x000e240000301c00 */
[----:B0-----:R-:W-:Y:S01]  /*7640*/  DMUL R18, R16, UR12 ;  /* 0x0000000c10127c28 */ /* 0x001fe20008000000 */
[----:B------:R-:W-:Y:S02]  /*7650*/  @P4 LOP3.LUT R8, R8, 0x80000000, RZ, 0x3c, !PT ;  /* 0x8000000008084812 */ /* 0x000fe400078e3cff */
[----:B------:R-:W-:-:S07]  /*7660*/  LEA.HI R6, R6, R23, RZ, 0x2 ;  /* 0x0000001706067211 */ /* 0x000fce00078f10ff */
[----:B------:R-:W0:Y:S01]  /*7670*/  F2F.F32.F64 R18, R18 ;  /* 0x0000001200127310 */ /* 0x000e220000301000 */
[----:B------:R-:W-:Y:S01]  /*7680*/  ISETP.NE.AND P4, PT, R8, RZ, PT ;  /* 0x000000ff0800720c */ /* 0x000fe20003f85270 */
[----:B------:R-:W-:-:S04]  /*7690*/  IMAD.MOV R8, RZ, RZ, -R6 ;  /* 0x000000ffff087224 */ /* 0x000fc800078e0a06 */
[----:B------:R-:W-:Y:S01]  /*76a0*/  @P5 IMAD.MOV.U32 R6, RZ, RZ, R8 ;  /* 0x000000ffff065224 */ /* 0x000fe200078e0008 */
[----:B0-----:R-:W-:Y:S01]  /*76b0*/  FSEL R8, R18, -R18, !P4 ;  /* 0x8000001212087208 */ /* 0x001fe20006000000 */
[----:B------:R-:W-:Y:S06]  /*76c0*/  BRA `(.L_x_301) ;  /* 0x0000000000087947 */ /* 0x000fec0003800000 */
.L_x_302:
[----:B------:R-:W-:Y:S01]  /*76d0*/  FMUL R8, RZ, R5 ;  /* 0x00000005ff087220 */ /* 0x000fe20000400000 */
[----:B------:R-:W-:-:S07]  /*76e0*/  IMAD.MOV.U32 R6, RZ, RZ, RZ ;  /* 0x000000ffff067224 */ /* 0x000fce00078e00ff */
.L_x_301:
[----:B------:R-:W-:Y:S05]  /*76f0*/  BSYNC B2 ;  /* 0x0000000000027941 */ /* 0x000fea0003800000 */
.L_x_300:
[----:B------:R-:W-:Y:S01]  /*7700*/  IADD3 R18, R6, 0x1, RZ ;  /* 0x0000000106127810 */ /* 0x000fe20007ffe0ff */
[----:B------:R-:W-:Y:S02]  /*7710*/  IMAD.MOV.U32 R16, RZ, RZ, 0x3c0885e4 ;  /* 0x3c0885e4ff107424 */ /* 0x000fe400078e00ff */
[----:B------:R-:W-:Y:S01]  /*7720*/  FMUL R19, R8, R8 ;  /* 0x0000000808137220 */ /* 0x000fe20000400000 */
[----:B------:R-:W-:Y:S01]  /*7730*/  IMAD.MOV.U32 R17, RZ, RZ, 0x3e2aaaa8 ;  /* 0x3e2aaaa8ff117424 */ /* 0x000fe200078e00ff */
[C---:B------:R-:W-:Y:S01]  /*7740*/  LOP3.LUT P5, RZ, R18.reuse, 0x1, RZ, 0xc0, !PT ;  /* 0x0000000112ff7812 */ /* 0x040fe200078ac0ff */
[----:B------:R-:W-:Y:S01]  /*7750*/  IMAD.MOV.U32 R15, RZ, RZ, -0x46b2bead ;  /* 0xb94d4153ff0f7424 */ /* 0x000fe200078e00ff */
[----:B------:R-:W-:Y:S01]  /*7760*/  LOP3.LUT P4, RZ, R18, 0x2, RZ, 0xc0, !PT ;  /* 0x0000000212ff7812 */ /* 0x000fe2000788c0ff */
[----:B------:R-:W-:Y:S01]  /*7770*/  BSSY B2, `(.L_x_304) ;  /* 0x000004e000027945 */ /* 0x000fe20003800000 */
[----:B------:R-:W-:-:S09]  /*7780*/  FSEL R16, R16, 0.041666727513074874878, !P5 ;  /* 0x3d2aaabb10107808 */ /* 0x000fd20006800000 */
[----:B------:R-:W-:-:S04]  /*7790*/  @P5 IMAD.MOV.U32 R6, RZ, RZ, 0x37cbac00 ;  /* 0x37cbac00ff065424 */ /* 0x000fc800078e00ff */
[----:B------:R-:W-:Y:S01]  /*77a0*/  @P5 FFMA R15, R19, R6, -0.0013887860113754868507 ;  /* 0xbab607ed130f5423 */ /* 0x000fe20000000006 */
[----:B------:R-:W-:Y:S02]  /*77b0*/  FSEL R6, R8, 1, !P5 ;  /* 0x3f80000008067808 */ /* 0x000fe40006800000 */
[----:B------:R-:W-:Y:S01]  /*77c0*/  FSEL R8, -R17, -0.4999999701976776123, !P5 ;  /* 0xbeffffff11087808 */ /* 0x000fe20006800100 */
[C---:B------:R-:W-:Y:S02]  /*77d0*/  FFMA R15, R19.reuse, R15, R16 ;  /* 0x0000000f130f7223 */ /* 0x040fe40000000010 */
[----:B------:R-:W-:Y:S02]  /*77e0*/  FFMA R16, R6, R19, RZ ;  /* 0x0000001306107223 */ /* 0x000fe400000000ff */
[----:B------:R-:W-:-:S04]  /*77f0*/  FFMA R15, R19, R15, R8 ;  /* 0x0000000f130f7223 */ /* 0x000fc80000000008 */
[----:B------:R-:W-:-:S04]  /*7800*/  FFMA R6, R15, R16, R6 ;  /* 0x000000100f067223 */ /* 0x000fc80000000006 */
[----:B------:R-:W-:Y:S01]  /*7810*/  @P4 FFMA R6, R6, -1, RZ ;  /* 0xbf80000006064823 */ /* 0x000fe200000000ff */
[----:B------:R-:W-:Y:S06]  /*7820*/  @!P0 BRA `(.L_x_305) ;  /* 0x0000000400088947 */ /* 0x000fec0003800000 */
[----:B------:R-:W-:-:S13]  /*7830*/  FSETP.NEU.AND P0, PT, |R5|, +INF , PT ;  /* 0x7f8000000500780b */ /* 0x000fda0003f0d200 */
[----:B------:R-:W-:Y:S05]  /*7840*/  @!P0 BRA `(.L_x_306) ;  /* 0x0000000000f88947 */ /* 0x000fea0003800000 */
[----:B------:R-:W-:Y:S01]  /*7850*/  SHF.R.U32.HI R8, RZ, 0x17, R5 ;  /* 0x00000017ff087819 */ /* 0x000fe20000011605 */
[----:B------:R-:W-:Y:S01]  /*7860*/  IMAD.SHL.U32 R23, R5, 0x100, RZ ;  /* 0x0000010005177824 */ /* 0x000fe200078e00ff */
[----:B------:R-:W-:Y:S01]  /*7870*/  CS2R R16, SRZ ;  /* 0x0000000000107805 */ /* 0x000fe2000001ff00 */
[----:B------:R-:W-:Y:S01]  /*7880*/  IMAD.MOV.U32 R12, RZ, RZ, RZ ;  /* 0x000000ffff0c7224 */ /* 0x000fe200078e00ff */
[----:B------:R-:W-:Y:S01]  /*7890*/  LOP3.LUT R8, R8, 0xff, RZ, 0xc0, !PT ;  /* 0x000000ff08087812 */ /* 0x000fe200078ec0ff */
[----:B------:R-:W-:Y:S01]  /*78a0*/  UMOV UR4, URZ ;  /* 0x0000003f00047c82 */ /* 0x000fe20008000000 */
[----:B------:R-:W-:Y:S01]  /*78b0*/  LOP3.LUT R23, R23, 0x80000000, RZ, 0xfc, !PT ;  /* 0x8000000017177812 */ /* 0x000fe200078efcff */
[----:B------:R-:W-:Y:S01]  /*78c0*/  UMOV UR7, 32@lo(__cudart_i2opi_f) ;  /* 0x0000000000077882 */ /* 0x000fe20000000000 */
[----:B------:R-:W-:Y:S01]  /*78d0*/  IADD3 R15, R8, -0x80, RZ ;  /* 0xffffff80080f7810 */ /* 0x000fe20007ffe0ff */
[----:B------:R-:W-:-:S06]  /*78e0*/  UMOV UR11, 32@hi(__cudart_i2opi_f) ;  /* 0x00000000000b7882 */ /* 0x000fcc0000000000 */
.L_x_307:
[C---:B0-----:R-:W-:Y:S01]  /*78f0*/  IMAD.SHL.U32 R8, R16.reuse, 0x4, RZ ;  /* 0x0000000410087824 */ /* 0x041fe200078e00ff */
[----:B------:R-:W-:-:S04]  /*7900*/  SHF.L.U64.HI R17, R16, 0x2, R17 ;  /* 0x0000000210117819 */ /* 0x000fc80000010211 */
[----:B------:R-:W-:-:S04]  /*7910*/  IADD3 R18, P0, R8, UR7, RZ ;  /* 0x0000000708127c10 */ /* 0x000fc8000ff1e0ff */
[----:B------:R-:W-:-:S05]  /*7920*/  IADD3.X R19, R17, UR11, RZ, P0, !PT ;  /* 0x0000000b11137c10 */ /* 0x000fca00087fe4ff */
[----:B------:R-:W2:Y:S01]  /*7930*/  LDG.E.CONSTANT R18, desc[UR8][R18.64] ;  /* 0x0000000812127981 */ /* 0x000ea2000c1e9900 */
[----:B------:R-:W-:Y:S01]  /*7940*/  IMAD.IADD R8, R1, 0x1, R8 ;  /* 0x0000000101087824 */ /* 0x000fe200078e0208 */
[----:B------:R-:W-:-:S04]  /*7950*/  IADD3 R16, R16, 0x1, RZ ;  /* 0x0000000110107810 */ /* 0x000fc80007ffe0ff */
[----:B------:R-:W-:Y:S02]  /*7960*/  ISETP.NE.AND P0, PT, R16, 0x6, PT ;  /* 0x000000061000780c */ /* 0x000fe40003f05270 */
[----:B------:R-:W-:Y:S01]  /*7970*/  SHF.R.S32.HI R17, RZ, 0x1f, R16 ;  /* 0x0000001fff117819 */ /* 0x000fe20000011410 */
[----:B--2---:R-:W-:-:S03]  /*7980*/  IMAD.WIDE.U32 R20, R18, R23, RZ ;  /* 0x0000001712147225 */ /* 0x004fc600078e00ff */
[----:B------:R-:W-:-:S04]  /*7990*/  IADD3 R25, P4, R20, R12, RZ ;  /* 0x0000000c14197210 */ /* 0x000fc80007f9e0ff */
[----:B------:R-:W-:Y:S01]  /*79a0*/  IADD3.X R12, R21, UR4, RZ, P4, !PT ;  /* 0x00000004150c7c10 */ /* 0x000fe2000a7fe4ff */
[----:B------:R0:W-:Y:S02]  /*79b0*/  STL [R8], R25 ;  /* 0x0000001908007387 */ /* 0x0001e40000100800 */
[----:B------:R-:W-:Y:S06]  /*79c0*/  @P0 BRA `(.L_x_307) ;  /* 0xfffffffc00c80947 */ /* 0x000fec000383ffff */
[----:B------:R-:W-:Y:S01]  /*79d0*/  LOP3.LUT R19, R15, 0x1f, RZ, 0xc0, !PT ;  /* 0x0000001f0f137812 */ /* 0x000fe200078ec0ff */
[----:B------:R1:W-:Y:S01]  /*79e0*/  STL [R1+0x18], R12 ;  /* 0x0000180c01007387 */ /* 0x0003e20000100800 */
[----:B0-----:R-:W-:Y:S02]  /*79f0*/  SHF.R.U32.HI R8, RZ, 0x5, R15 ;  /* 0x00000005ff087819 */ /* 0x001fe4000001160f */
        /* <DEDUP_REMOVED lines=11> */
[----:B------:R-:W-:-:S04]  /*7ab0*/  LOP3.LUT R5, R5, 0x80000000, RZ, 0xc0, !PT ;  /* 0x8000000005057812 */ /* 0x000fc800078ec0ff */
        /* <DEDUP_REMOVED lines=17> */
[----:B------:R-:W1:Y:S01]  /*7bd0*/  F2F.F32.F64 R18, R18 ;  /* 0x0000001200127310 */ /* 0x000e620000301000 */
[----:B------:R-:W-:Y:S01]  /*7be0*/  ISETP.NE.AND P0, PT, R5, RZ, PT ;  /* 0x000000ff0500720c */ /* 0x000fe20003f05270 */
[----:B------:R-:W-:-:S04]  /*7bf0*/  IMAD.MOV R5, RZ, RZ, -R20 ;  /* 0x000000ffff057224 */ /* 0x000fc800078e0a14 */
[----:B------:R-:W-:Y:S01]  /*7c00*/  @P4 IMAD.MOV.U32 R20, RZ, RZ, R5 ;  /* 0x000000ffff144224 */ /* 0x000fe200078e0005 */
[----:B-1----:R-:W-:Y:S01]  /*7c10*/  FSEL R12, R18, -R18, !P0 ;  /* 0x80000012120c7208 */ /* 0x002fe20004000000 */
[----:B------:R-:W-:Y:S06]  /*7c20*/  BRA `(.L_x_305) ;  /* 0x0000000000087947 */ /* 0x000fec0003800000 */
.L_x_306:
[----:B------:R-:W-:Y:S01]  /*7c30*/  FMUL R12, RZ, R5 ;  /* 0x00000005ff0c7220 */ /* 0x000fe20000400000 */
[----:B------:R-:W-:-:S07]  /*7c40*/  IMAD.MOV.U32 R20, RZ, RZ, RZ ;  /* 0x000000ffff147224 */ /* 0x000fce00078e00ff */
.L_x_305:
[----:B------:R-:W-:Y:S05]  /*7c50*/  BSYNC B2 ;  /* 0x0000000000027941 */ /* 0x000fea0003800000 */
.L_x_304:
[----:B------:R-:W-:Y:S01]  /*7c60*/  LOP3.LUT P0, RZ, R20, 0x1, RZ, 0xc0, !PT ;  /* 0x0000000114ff7812 */ /* 0x000fe2000780c0ff */
[----:B------:R-:W-:Y:S01]  /*7c70*/  FMUL R17, R12, R12 ;  /* 0x0000000c0c117220 */ /* 0x000fe20000400000 */
[----:B------:R-:W-:Y:S02]  /*7c80*/  IMAD.MOV.U32 R16, RZ, RZ, 0x3c0885e4 ;  /* 0x3c0885e4ff107424 */ /* 0x000fe400078e00ff */
[----:B------:R-:W-:Y:S02]  /*7c90*/  IMAD.MOV.U32 R15, RZ, RZ, 0x3e2aaaa8 ;  /* 0x3e2aaaa8ff0f7424 */ /* 0x000fe400078e00ff */
[----:B------:R-:W-:Y:S01]  /*7ca0*/  IMAD.MOV.U32 R5, RZ, RZ, -0x46b2bead ;  /* 0xb94d4153ff057424 */ /* 0x000fe200078e00ff */
[----:B------:R-:W-:-:S06]  /*7cb0*/  FSEL R16, R16, 0.041666727513074874878, !P0 ;  /* 0x3d2aaabb10107808 */ /* 0x000fcc0004000000 */
[----:B------:R-:W-:-:S04]  /*7cc0*/  @P0 IMAD.MOV.U32 R8, RZ, RZ, 0x37cbac00 ;  /* 0x37cbac00ff080424 */ /* 0x000fc800078e00ff */
[----:B------:R-:W-:Y:S01]  /*7cd0*/  @P0 FFMA R5, R17, R8, -0.0013887860113754868507 ;  /* 0xbab607ed11050423 */ /* 0x000fe20000000008 */
[----:B------:R-:W-:Y:S02]  /*7ce0*/  FSEL R8, R12, 1, !P0 ;  /* 0x3f8000000c087808 */ /* 0x000fe40004000000 */
[----:B------:R-:W-:Y:S01]  /*7cf0*/  FSEL R12, -R15, -0.4999999701976776123, !P0 ;  /* 0xbeffffff0f0c7808 */ /* 0x000fe20004000100 */
[C---:B------:R-:W-:Y:S01]  /*7d00*/  FFMA R5, R17.reuse, R5, R16 ;  /* 0x0000000511057223 */ /* 0x040fe20000000010 */
[----:B------:R-:W-:Y:S01]  /*7d10*/  LOP3.LUT P0, RZ, R20, 0x2, RZ, 0xc0, !PT ;  /* 0x0000000214ff7812 */ /* 0x000fe2000780c0ff */
[----:B------:R-:W-:Y:S02]  /*7d20*/  FFMA R15, R8, R17, RZ ;  /* 0x00000011080f7223 */ /* 0x000fe400000000ff */
[----:B------:R-:W-:-:S04]  /*7d30*/  FFMA R5, R17, R5, R12 ;  /* 0x0000000511057223 */ /* 0x000fc8000000000c */
[----:B------:R-:W-:-:S06]  /*7d40*/  FFMA R8, R5, R15, R8 ;  /* 0x0000000f05087223 */ /* 0x000fcc0000000008 */
[----:B------:R-:W-:Y:S05]  /*7d50*/  @!P0 BRA `(.L_x_308) ;  /* 0x0000000000288947 */ /* 0x000fea0003800000 */
[----:B------:R-:W-:Y:S01]  /*7d60*/  FFMA R8, R8, -1, RZ ;  /* 0xbf80000008087823 */ /* 0x000fe200000000ff */
[----:B------:R-:W-:Y:S06]  /*7d70*/  BRA `(.L_x_308) ;  /* 0x0000000000207947 */ /* 0x000fec0003800000 */
.L_x_290:
[----:B------:R-:W0:Y:S01]  /*7d80*/  LDC.64 R18, c[0x0][0x238] ;  /* 0x00008e00ff127b82 */ /* 0x000e220000000a00 */
[----:B------:R-:W-:-:S06]  /*7d90*/  USHF.R.U32.HI UR4, URZ, 0x1, UR5 ;  /* 0x000000013f047899 */ /* 0x000fcc0008011605 */
[----:B------:R-:W-:Y:S01]  /*7da0*/  IMAD R15, R15, UR4, R6 ;  /* 0x000000040f0f7c24 */ /* 0x000fe2000f8e0206 */
[----:B------:R-:W1:Y:S03]  /*7db0*/  LDC.64 R16, c[0x0][0x240] ;  /* 0x00009000ff107b82 */ /* 0x000e660000000a00 */
[----:B0-----:R-:W-:-:S05]  /*7dc0*/  IMAD.WIDE.U32 R18, R15, 0x4, R18 ;  /* 0x000000040f127825 */ /* 0x001fca00078e0012 */
[----:B------:R0:W5:Y:S01]  /*7dd0*/  LDG.E R6, desc[UR8][R18.64] ;  /* 0x0000000812067981 */ /* 0x000162000c1e1900 */
[----:B-1----:R-:W-:-:S05]  /*7de0*/  IMAD.WIDE.U32 R16, R15, 0x4, R16 ;  /* 0x000000040f107825 */ /* 0x002fca00078e0010 */
[----:B------:R0:W5:Y:S02]  /*7df0*/  LDG.E R8, desc[UR8][R16.64] ;  /* 0x0000000810087981 */ /* 0x000164000c1e1900 */
.L_x_308:
[----:B------:R-:W-:Y:S05]  /*7e00*/  BSYNC B1 ;  /* 0x0000000000017941 */ /* 0x000fea0003800000 */
.L_x_289:
[----:B------:R-:W1:Y:S01]  /*7e10*/  LDC R12, c[0x0][0x254] ;  /* 0x00009500ff0c7b82 */ /* 0x000e620000000800 */
[----:B------:R-:W-:Y:S01]  /*7e20*/  ULDC UR4, c[0x0][0x260] ;  /* 0x0000980000047ab9 */ /* 0x000fe20000000800 */
[----:B-----5:R-:W-:Y:S01]  /*7e30*/  FMUL R5, R8, R9 ;  /* 0x0000000908057220 */ /* 0x020fe20000400000 */
[----:B------:R-:W-:Y:S02]  /*7e40*/  IMAD R15, R4, UR4, RZ ;  /* 0x00000004040f7c24 */ /* 0x000fe4000f8e02ff */
[-C--:B------:R-:W-:Y:S01]  /*7e50*/  FMUL R4, R8, R11.reuse ;  /* 0x0000000b08047220 */ /* 0x080fe20000400000 */
[C---:B------:R-:W-:Y:S01]  /*7e60*/  FFMA R11, R6.reuse, R11, -R5 ;  /* 0x0000000b060b7223 */ /* 0x040fe20000000805 */
[----:B------:R-:W-:Y:S01]  /*7e70*/  IMAD.IADD R23, R15, 0x1, R10 ;  /* 0x000000010f177824 */ /* 0x000fe200078e020a */
[----:B0-----:R-:W0:Y:S01]  /*7e80*/  LDC.64 R18, c[0x0][0x220] ;  /* 0x00008800ff127b82 */ /* 0x001e220000000a00 */
[----:B------:R-:W-:-:S07]  /*7e90*/  FFMA R9, R6, R9, R4 ;  /* 0x0000000906097223 */ /* 0x000fce0000000004 */
[----:B------:R-:W2:Y:S01]  /*7ea0*/  LDC.64 R16, c[0x0][0x220] ;  /* 0x00008800ff107b82 */ /* 0x000ea20000000a00 */
[----:B-1----:R-:W-:-:S04]  /*7eb0*/  IMAD R20, R7, R12, R22 ;  /* 0x0000000c07147224 */ /* 0x002fc800078e0216 */
[----:B------:R-:W-:Y:S02]  /*7ec0*/  IMAD.IADD R21, R15, 0x1, R20 ;  /* 0x000000010f157824 */ /* 0x000fe400078e0214 */
[----:B0-----:R-:W-:-:S05]  /*7ed0*/  IMAD.WIDE.U32 R18, R23, 0x4, R18 ;  /* 0x0000000417127825 */ /* 0x001fca00078e0012 */
[----:B------:R0:W-:Y:S01]  /*7ee0*/  STG.E desc[UR8][R18.64], R11 ;  /* 0x0000000b12007986 */ /* 0x0001e2000c101908 */
[----:B--2---:R-:W-:-:S05]  /*7ef0*/  IMAD.WIDE.U32 R4, R21, 0x4, R16 ;  /* 0x0000000415047825 */ /* 0x004fca00078e0010 */
[----:B------:R0:W-:Y:S01]  /*7f00*/  STG.E desc[UR8][R4.64], R9 ;  /* 0x0000000904007986 */ /* 0x0001e2000c101908 */
[----:B------:R-:W-:Y:S05]  /*7f10*/  @P2 BRA `(.L_x_252) ;  /* 0x0000000000342947 */ /* 0x000fea0003800000 */
[----:B------:R-:W-:Y:S01]  /*7f20*/  ULDC UR4, c[0x0][0x250] ;  /* 0x0000940000047ab9 */ /* 0x000fe20000000800 */
[C---:B0-----:R-:W-:Y:S01]  /*7f30*/  FMUL R5, R8.reuse, R13 ;  /* 0x0000000d08057220 */ /* 0x041fe20000400000 */
[----:B------:R-:W-:Y:S01]  /*7f40*/  IADD3 R7, R7, UR4, RZ ;  /* 0x0000000407077c10 */ /* 0x000fe2000fffe0ff */
[----:B------:R-:W-:-:S04]  /*7f50*/  FMUL R8, R8, R24 ;  /* 0x0000001808087220 */ /* 0x000fc80000400000 */
[----:B------:R-:W-:Y:S02]  /*7f60*/  IMAD R7, R7, R12, R15 ;  /* 0x0000000c07077224 */ /* 0x000fe400078e020f */
[C---:B------:R-:W-:Y:S01]  /*7f70*/  FFMA R13, R6.reuse, R13, R8 ;  /* 0x0000000d060d7223 */ /* 0x040fe20000000008 */
[----:B------:R-:W-:Y:S02]  /*7f80*/  IMAD.IADD R15, R15, 0x1, R14 ;  /* 0x000000010f0f7824 */ /* 0x000fe400078e020e */
[----:B------:R-:W-:Y:S02]  /*7f90*/  IMAD.IADD R9, R7, 0x1, R22 ;  /* 0x0000000107097824 */ /* 0x000fe400078e0216 */
[----:B------:R-:W-:Y:S01]  /*7fa0*/  FFMA R7, R6, R24, -R5 ;  /* 0x0000001806077223 */ /* 0x000fe20000000805 */
[----:B------:R-:W-:-:S04]  /*7fb0*/  IMAD.WIDE.U32 R4, R15, 0x4, R16 ;  /* 0x000000040f047825 */ /* 0x000fc800078e0010 */
[----:B------:R-:W-:Y:S01]  /*7fc0*/  IMAD.WIDE.U32 R16, R9, 0x4, R16 ;  /* 0x0000000409107825 */ /* 0x000fe200078e0010 */
[----:B------:R0:W-:Y:S04]  /*7fd0*/  STG.E desc[UR8][R4.64], R7 ;  /* 0x0000000704007986 */ /* 0x0001e8000c101908 */
[----:B------:R0:W-:Y:S02]  /*7fe0*/  STG.E desc[UR8][R16.64], R13 ;  /* 0x0000000d10007986 */ /* 0x0001e4000c101908 */
.L_x_252:
[----:B------:R-:W-:Y:S05]  /*7ff0*/  BSYNC B0 ;  /* 0x0000000000007941 */ /* 0x000fea0003800000 */
.L_x_243:
[----:B------:R-:W-:Y:S05]  /*8000*/  @!P3 BRA `(.L_x_309) ;  /* 0xffffff8000e4b947 */ /* 0x000fea000383ffff */
[----:B------:R-:W-:Y:S05]  /*8010*/  EXIT ;  /* 0x000000000000794d */ /* 0x000fea0003800000 */
        .weak           $fused_qkv_rope$__cuda_sm3x_div_rn_noftz_f32_slowpath
        .type           $fused_qkv_rope$__cuda_sm3x_div_rn_noftz_f32_slowpath,@function
        .size           $fused_qkv_rope$__cuda_sm3x_div_rn_noftz_f32_slowpath,(.L_x_454 - $fused_qkv_rope$__cuda_sm3x_div_rn_noftz_f32_slowpath)
$fused_qkv_rope$__cuda_sm3x_div_rn_noftz_f32_slowpath:
[----:B------:R-:W-:Y:S01]  /*8020*/  SHF.R.U32.HI R15, RZ, 0x17, R12 ;  /* 0x00000017ff0f7819 */ /* 0x000fe2000001160c */
[----:B------:R-:W-:Y:S01]  /*8030*/  BSSY B3, `(.L_x_310) ;  /* 0x0000064000037945 */ /* 0x000fe20003800000 */
[--C-:B------:R-:W-:Y:S01]  /*8040*/  SHF.R.U32.HI R6, RZ, 0x17, R5.reuse ;  /* 0x00000017ff067819 */ /* 0x100fe20000011605 */
[----:B------:R-:W-:Y:S01]  /*8050*/  IMAD.MOV.U32 R18, RZ, RZ, R5 ;  /* 0x000000ffff127224 */ /* 0x000fe200078e0005 */
[----:B------:R-:W-:Y:S02]  /*8060*/  LOP3.LUT R15, R15, 0xff, RZ, 0xc0, !PT ;  /* 0x000000ff0f0f7812 */ /* 0x000fe400078ec0ff */
[----:B------:R-:W-:Y:S02]  /*8070*/  LOP3.LUT R20, R6, 0xff, RZ, 0xc0, !PT ;  /* 0x000000ff06147812 */ /* 0x000fe400078ec0ff */
[----:B------:R-:W-:Y:S02]  /*8080*/  IADD3 R19, R15, -0x1, RZ ;  /* 0xffffffff0f137810 */ /* 0x000fe40007ffe0ff */
[----:B------:R-:W-:-:S02]  /*8090*/  IADD3 R21, R20, -0x1, RZ ;  /* 0xffffffff14157810 */ /* 0x000fc40007ffe0ff */
[----:B------:R-:W-:-:S04]  /*80a0*/  ISETP.GT.U32.AND P0, PT, R19, 0xfd, PT ;  /* 0x000000fd1300780c */ /* 0x000fc80003f04070 */
[----:B------:R-:W-:-:S13]  /*80b0*/  ISETP.GT.U32.OR P0, PT, R21, 0xfd, P0 ;  /* 0x000000fd1500780c */ /* 0x000fda0000704470 */
[----:B------:R-:W-:Y:S01]  /*80c0*/  @!P0 IMAD.MOV.U32 R17, RZ, RZ, RZ ;  /* 0x000000ffff118224 */ /* 0x000fe200078e00ff */
[----:B------:R-:W-:Y:S06]  /*80d0*/  @!P0 BRA `(.L_x_311) ;  /* 0x0000000000608947 */ /* 0x000fec0003800000 */
[----:B------:R-:W-:Y:S01]  /*80e0*/  FSETP.GTU.FTZ.AND P0, PT, |R5|, +INF , PT ;  /* 0x7f8000000500780b */ /* 0x000fe20003f1c200 */
[----:B------:R-:W-:Y:S01]  /*80f0*/  IMAD.MOV.U32 R6, RZ, RZ, R12 ;  /* 0x000000ffff067224 */ /* 0x000fe200078e000c */
        /* <DEDUP_REMOVED lines=15> */
[----:B------:R-:W-:Y:S02]  /*81f0*/  ISETP.GE.AND P0, PT, R21, RZ, PT ;  /* 0x000000ff1500720c */ /* 0x000fe40003f06270 */
[----:B------:R-:W-:-:S11]  /*8200*/  ISETP.GE.AND P4, PT, R19, RZ, PT ;  /* 0x000000ff1300720c */ /* 0x000fd60003f86270 */
[----:B------:R-:W-:Y:S02]  /*8210*/  @P0 IMAD.MOV.U32 R17, RZ, RZ, RZ ;  /* 0x000000ffff110224 */ /* 0x000fe400078e00ff */
[----:B------:R-:W-:Y:S01]  /*8220*/  @!P0 FFMA R18, R5, 1.84467440737095516160e+19, RZ ;  /* 0x5f80000005128823 */ /* 0x000fe200000000ff */
[----:B------:R-:W-:Y:S02]  /*8230*/  @!P0 IMAD.MOV.U32 R17, RZ, RZ, -0x40 ;  /* 0xffffffc0ff118424 */ /* 0x000fe400078e00ff */
[----:B------:R-:W-:-:S03]  /*8240*/  @!P4 FFMA R12, R6, 1.84467440737095516160e+19, RZ ;  /* 0x5f800000060cc823 */ /* 0x000fc600000000ff */
[----:B------:R-:W-:-:S07]  /*8250*/  @!P4 IADD3 R17, R17, 0x40, RZ ;  /* 0x000000401111c810 */ /* 0x000fce0007ffe0ff */
.L_x_311:
[----:B------:R-:W-:Y:S01]  /*8260*/  LEA R5, R15, 0xc0800000, 0x17 ;  /* 0xc08000000f057811 */ /* 0x000fe200078eb8ff */
[----:B------:R-:W-:Y:S01]  /*8270*/  BSSY B4, `(.L_x_316) ;  /* 0x0000036000047945 */ /* 0x000fe20003800000 */
[----:B------:R-:W-:-:S03]  /*8280*/  IADD3 R20, R20, -0x7f, RZ ;  /* 0xffffff8114147810 */ /* 0x000fc60007ffe0ff */
[----:B------:R-:W-:Y:S02]  /*8290*/  IMAD.IADD R21, R12, 0x1, -R5 ;  /* 0x000000010c157824 */ /* 0x000fe400078e0a05 */
[C---:B------:R-:W-:Y:S01]  /*82a0*/  IMAD R5, R20.reuse, -0x800000, R18 ;  /* 0xff80000014057824 */ /* 0x040fe200078e0212 */
[----:B------:R-:W-:Y:S01]  /*82b0*/  IADD3 R20, R20, 0x7f, -R15 ;  /* 0x0000007f14147810 */ /* 0x000fe20007ffe80f */
[----:B------:R-:W0:Y:S01]  /*82c0*/  MUFU.RCP R6, R21 ;  /* 0x0000001500067308 */ /* 0x000e220000001000 */
[----:B------:R-:W-:-:S03]  /*82d0*/  FADD.FTZ R12, -R21, -RZ ;  /* 0x800000ff150c7221 */ /* 0x000fc60000010100 */
[----:B------:R-:W-:Y:S02]  /*82e0*/  IMAD.IADD R20, R20, 0x1, R17 ;  /* 0x0000000114147824 */ /* 0x000fe400078e0211 */
[----:B0-----:R-:W-:-:S04]  /*82f0*/  FFMA R19, R6, R12, 1 ;  /* 0x3f80000006137423 */ /* 0x001fc8000000000c */
[----:B------:R-:W-:-:S04]  /*8300*/  FFMA R6, R6, R19, R6 ;  /* 0x0000001306067223 */ /* 0x000fc80000000006 */
[----:B------:R-:W-:-:S04]  /*8310*/  FFMA R19, R5, R6, RZ ;  /* 0x0000000605137223 */ /* 0x000fc800000000ff */
[----:B------:R-:W-:-:S04]  /*8320*/  FFMA R18, R12, R19, R5 ;  /* 0x000000130c127223 */ /* 0x000fc80000000005 */
[----:B------:R-:W-:-:S04]  /*8330*/  FFMA R19, R6, R18, R19 ;  /* 0x0000001206137223 */ /* 0x000fc80000000013 */
[----:B------:R-:W-:-:S04]  /*8340*/  FFMA R12, R12, R19, R5 ;  /* 0x000000130c0c7223 */ /* 0x000fc80000000005 */
[----:B------:R-:W-:-:S05]  /*8350*/  FFMA R5, R6, R12, R19 ;  /* 0x0000000c06057223 */ /* 0x000fca0000000013 */
[----:B------:R-:W-:-:S04]  /*8360*/  SHF.R.U32.HI R15, RZ, 0x17, R5 ;  /* 0x00000017ff0f7819 */ /* 0x000fc80000011605 */
[----:B------:R-:W-:-:S05]  /*8370*/  LOP3.LUT R15, R15, 0xff, RZ, 0xc0, !PT ;  /* 0x000000ff0f0f7812 */ /* 0x000fca00078ec0ff */
[----:B------:R-:W-:-:S05]  /*8380*/  IMAD.IADD R18, R15, 0x1, R20 ;  /* 0x000000010f127824 */ /* 0x000fca00078e0214 */
        /* <DEDUP_REMOVED lines=16> */
[----:B------:R-:W-:Y:S01]  /*8490*/  IADD3 R12, R18, 0x20, RZ ;  /* 0x00000020120c7810 */ /* 0x000fe20007ffe0ff */
[----:B------:R-:W-:Y:S01]  /*84a0*/  IMAD.MOV R18, RZ, RZ, -R18 ;  /* 0x000000ffff127224 */ /* 0x000fe200078e0a12 */
[----:B------:R-:W-:-:S02]  /*84b0*/  LOP3.LUT R17, R17, 0x800000, RZ, 0xfc, !PT ;  /* 0x0080000011117812 */ /* 0x000fc400078efcff */
[----:B------:R-:W-:Y:S02]  /*84c0*/  FSETP.NEU.FTZ.AND P0, PT, R15, R6, PT ;  /* 0x000000060f00720b */ /* 0x000fe40003f1d000 */
[----:B------:R-:W-:Y:S02]  /*84d0*/  SHF.L.U32 R12, R17, R12, RZ ;  /* 0x0000000c110c7219 */ /* 0x000fe400000006ff */
[----:B------:R-:W-:Y:S02]  /*84e0*/  SEL R6, R18, RZ, P5 ;  /* 0x000000ff12067207 */ /* 0x000fe40002800000 */
[----:B------:R-:W-:Y:S02]  /*84f0*/  ISETP.NE.AND P4, PT, R12, RZ, P4 ;  /* 0x000000ff0c00720c */ /* 0x000fe40002785270 */
[----:B------:R-:W-:Y:S02]  /*8500*/  SHF.R.U32.HI R6, RZ, R6, R17 ;  /* 0x00000006ff067219 */ /* 0x000fe40000011611 */
[----:B------:R-:W-:-:S02]  /*8510*/  PLOP3.LUT P0, PT, P0, P4, PT, 0xa8, 0x0 ;  /* 0x000000000000781c */ /* 0x000fc40000709570 */
[----:B------:R-:W-:Y:S02]  /*8520*/  SHF.R.U32.HI R15, RZ, 0x1, R6 ;  /* 0x00000001ff0f7819 */ /* 0x000fe40000011606 */
[----:B------:R-:W-:-:S04]  /*8530*/  SEL R12, RZ, 0x1, !P0 ;  /* 0x00000001ff0c7807 */ /* 0x000fc80004000000 */
[----:B------:R-:W-:-:S04]  /*8540*/  LOP3.LUT R17, R12, 0x1, R15, 0xf8, !PT ;  /* 0x000000010c117812 */ /* 0x000fc800078ef80f */
[----:B------:R-:W-:-:S05]  /*8550*/  LOP3.LUT R6, R17, R6, RZ, 0xc0, !PT ;  /* 0x0000000611067212 */ /* 0x000fca00078ec0ff */
[----:B------:R-:W-:-:S05]  /*8560*/  IMAD.IADD R6, R15, 0x1, R6 ;  /* 0x000000010f067824 */ /* 0x000fca00078e0206 */
[----:B------:R-:W-:Y:S01]  /*8570*/  LOP3.LUT R5, R6, R5, RZ, 0xfc, !PT ;  /* 0x0000000506057212 */ /* 0x000fe200078efcff */
[----:B------:R-:W-:Y:S06]  /*8580*/  BRA `(.L_x_319) ;  /* 0x0000000000107947 */ /* 0x000fec0003800000 */
.L_x_318:
[----:B------:R-:W-:-:S04]  /*8590*/  LOP3.LUT R5, R5, 0x80000000, RZ, 0xc0, !PT ;  /* 0x8000000005057812 */ /* 0x000fc800078ec0ff */
[----:B------:R-:W-:Y:S01]  /*85a0*/  LOP3.LUT R5, R5, 0x7f800000, RZ, 0xfc, !PT ;  /* 0x7f80000005057812 */ /* 0x000fe200078efcff */
[----:B------:R-:W-:Y:S06]  /*85b0*/  BRA `(.L_x_319) ;  /* 0x0000000000047947 */ /* 0x000fec0003800000 */
.L_x_317:
[----:B------:R-:W-:-:S07]  /*85c0*/  IMAD R5, R20, 0x800000, R5 ;  /* 0x0080000014057824 */ /* 0x000fce00078e0205 */
.L_x_319:
[----:B------:R-:W-:Y:S05]  /*85d0*/  BSYNC B4 ;  /* 0x0000000000047941 */ /* 0x000fea0003800000 */
.L_x_316:
[----:B------:R-:W-:Y:S05]  /*85e0*/  BRA `(.L_x_320) ;  /* 0x0000000000207947 */ /* 0x000fea0003800000 */
.L_x_315:
[----:B------:R-:W-:-:S04]  /*85f0*/  LOP3.LUT R5, R12, 0x80000000, R18, 0x48, !PT ;  /* 0x800000000c057812 */ /* 0x000fc800078e4812 */
[----:B------:R-:W-:Y:S01]  /*8600*/  LOP3.LUT R5, R5, 0x7f800000, RZ, 0xfc, !PT ;  /* 0x7f80000005057812 */ /* 0x000fe200078efcff */
[----:B------:R-:W-:Y:S06]  /*8610*/  BRA `(.L_x_320) ;  /* 0x0000000000147947 */ /* 0x000fec0003800000 */
.L_x_314:
[----:B------:R-:W-:Y:S01]  /*8620*/  LOP3.LUT R5, R12, 0x80000000, R18, 0x48, !PT ;  /* 0x800000000c057812 */ /* 0x000fe200078e4812 */
[----:B------:R-:W-:Y:S06]  /*8630*/  BRA `(.L_x_320) ;  /* 0x00000000000c7947 */ /* 0x000fec0003800000 */
.L_x_313:
[----:B------:R-:W0:Y:S01]  /*8640*/  MUFU.RSQ R5, -QNAN ;  /* 0xffc0000000057908 */ /* 0x000e220000001400 */
[----:B------:R-:W-:Y:S05]  /*8650*/  BRA `(.L_x_320) ;  /* 0x0000000000047947 */ /* 0x000fea0003800000 */
.L_x_312:
[----:B------:R-:W-:-:S07]  /*8660*/  FADD.FTZ R5, R5, R6 ;  /* 0x0000000605057221 */ /* 0x000fce0000010000 */
.L_x_320:
[----:B------:R-:W-:Y:S05]  /*8670*/  BSYNC B3 ;  /* 0x0000000000037941 */ /* 0x000fea0003800000 */
.L_x_310:
[----:B------:R-:W-:-:S04]  /*8680*/  IMAD.MOV.U32 R17, RZ, RZ, 0x0 ;  /* 0x00000000ff117424 */ /* 0x000fc800078e00ff */
[----:B------:R-:W-:Y:S05]  /*8690*/  RET.REL.NODEC R16 `(fused_qkv_rope) ;  /* 0xffffff7810587950 */ /* 0x000fea0003c3ffff */
.L_x_321:
        /* <DEDUP_REMOVED lines=14> */
.L_x_454:


//--------------------- .text.rope                --------------------------
	.section	.text.rope,"ax",@progbits
	.align	128
        .global         rope
        .type           rope,@function
        .size           rope,(.L_x_455 - rope)
        .other          rope,@"STO_CUDA_ENTRY STV_DEFAULT"
rope:
.text.rope:
[----:B------:R-:W0:Y:S08]  /*0000*/  LDC R1, c[0x0][0x28] ;  /* 0x00000a00ff017b82 */ /* 0x000e300000000800 */
[----:B------:R-:W1:Y:S01]  /*0010*/  LDC R14, c[0x0][0x250] ;  /* 0x00009400ff0e7b82 */ /* 0x000e620000000800 */
[----:B------:R-:W-:Y:S01]  /*0020*/  ULDC.64 UR8, c[0x0][0x238] ;  /* 0x00008e0000087ab9 */ /* 0x000fe20000000a00 */
[----:B0-----:R-:W-:-:S02]  /*0030*/  IADD3 R1, R1, -0x20, RZ ;  /* 0xffffffe001017810 */ /* 0x001fc40007ffe0ff */
[----:B------:R-:W-:-:S04]  /*0040*/  ISETP.NE.AND P0, PT, RZ, UR8, PT ;  /* 0x00000008ff007c0c */ /* 0x000fc8000bf05270 */
[----:B------:R-:W-:-:S04]  /*0050*/  ISETP.EQ.OR P0, PT, RZ, UR9, !P0 ;  /* 0x00000009ff007c0c */ /* 0x000fc8000c702670 */
[----:B-1----:R-:W-:-:S13]  /*0060*/  ISETP.EQ.OR P0, PT, R14, RZ, P0 ;  /* 0x000000ff0e00720c */ /* 0x002fda0000702670 */
[----:B------:R-:W-:Y:S05]  /*0070*/  @P0 EXIT ;  /* 0x000000000000094d */ /* 0x000fea0003800000 */
[----:B------:R-:W-:Y:S02]  /*0080*/  ULDC UR5, c[0x0][0x240] ;  /* 0x0000900000057ab9 */ /* 0x000fe40000000800 */
[----:B------:R-:W-:-:S04]  /*0090*/  UISETP.LT.U32.AND UP0, UPT, UR9, UR5, UPT ;  /* 0x000000050900728c */ /* 0x000fc8000bf01070 */
[----:B------:R-:W-:-:S06]  /*00a0*/  USEL UR5, UR9, UR5, UP0 ;  /* 0x0000000509057287 */ /* 0x000fcc0008000000 */
[----:B------:R-:W-:-:S13]  /*00b0*/  ISETP.NE.AND P0, PT, RZ, UR5, PT ;  /* 0x00000005ff007c0c */ /* 0x000fda000bf05270 */
[----:B------:R-:W-:Y:S05]  /*00c0*/  @!P0 EXIT ;  /* 0x000000000000894d */ /* 0x000fea0003800000 */
[----:B------:R-:W0:Y:S01]  /*00d0*/  S2R R13, SR_CTAID.X ;  /* 0x00000000000d7919 */ /* 0x000e220000002500 */
[----:B------:R-:W-:Y:S01]  /*00e0*/  ULDC UR6, c[0x0][0x0] ;  /* 0x0000000000067ab9 */ /* 0x000fe20000000800 */
[----:B------:R-:W-:Y:S01]  /*00f0*/  IMAD R14, R14, UR8, RZ ;  /* 0x000000080e0e7c24 */ /* 0x000fe2000f8e02ff */
[----:B------:R-:W0:Y:S02]  /*0100*/  S2R R0, SR_TID.X ;  /* 0x0000000000007919 */ /* 0x000e240000002100 */
[----:B0-----:R-:W-:-:S05]  /*0110*/  IMAD R13, R13, UR6, R0 ;  /* 0x000000060d0d7c24 */ /* 0x001fca000f8e0200 */
[----:B------:R-:W-:-:S13]  /*0120*/  ISETP.GE.U32.AND P0, PT, R13, R14, PT ;  /* 0x0000000e0d00720c */ /* 0x000fda0003f06070 */
[----:B------:R-:W-:Y:S05]  /*0130*/  @P0 EXIT ;  /* 0x000000000000094d */ /* 0x000fea0003800000 */
[----:B------:R-:W0:Y:S01]  /*0140*/  LDC.64 R2, c[0x0][0x228] ;  /* 0x00008a00ff027b82 */ /* 0x000e220000000a00 */
[----:B------:R-:W-:Y:S01]  /*0150*/  ULDC.64 UR8, c[0x0][0x230] ;  /* 0x00008c0000087ab9 */ /* 0x000fe20000000a00 */
[----:B------:R-:W-:Y:S01]  /*0160*/  USHF.R.U32.HI UR7, URZ, 0x1, UR5 ;  /* 0x000000013f077899 */ /* 0x000fe20008011605 */
[----:B------:R-:W-:-:S04]  /*0170*/  ISETP.NE.U32.AND P0, PT, RZ, UR8, PT ;  /* 0x00000008ff007c0c */ /* 0x000fc8000bf05070 */
[----:B------:R-:W-:Y:S01]  /*0180*/  ISETP.NE.AND.EX P0, PT, RZ, UR9, PT, P0 ;  /* 0x00000009ff007c0c */ /* 0x000fe2000bf05300 */
[----:B------:R-:W1:Y:S01]  /*0190*/  LDC R11, c[0x0][0x244] ;  /* 0x00009100ff0b7b82 */ /* 0x000e620000000800 */
[----:B------:R-:W-:-:S07]  /*01a0*/  ULDC.64 UR8, c[0x0][0x208] ;  /* 0x0000820000087ab9 */ /* 0x000fce0000000a00 */
[----:B------:R-:W2:Y:S01]  /*01b0*/  LDC R0, c[0x0][0x254] ;  /* 0x00009500ff007b82 */ /* 0x000ea20000000800 */
[----:B------:R-:W-:Y:S01]  /*01c0*/  ULDC UR4, c[0x0][0xc] ;  /* 0x0000030000047ab9 */ /* 0x000fe20000000800 */
[----:B0-----:R-:W-:-:S04]  /*01d0*/  ISETP.NE.U32.AND P1, PT, R2, RZ, PT ;  /* 0x000000ff0200720c */ /* 0x001fc80003f25070 */
[----:B------:R-:W-:Y:S01]  /*01e0*/  ISETP.NE.AND.EX P0, PT, R3, RZ, P0, P1 ;  /* 0x000000ff0300720c */ /* 0x000fe20000705310 */
[C---:B-1----:R-:W-:Y:S01]  /*01f0*/  FADD R15, R11.reuse, R11 ;  /* 0x0000000b0b0f7221 */ /* 0x042fe20000000000 */
[----:B------:R-:W-:Y:S02]  /*0200*/  FMUL R11, |R11|, 16777216 ;  /* 0x4b8000000b0b7820 */ /* 0x000fe40000400200 */
[----:B--2---:R-:W-:Y:S01]  /*0210*/  ISETP.NE.AND P0, PT, R0, RZ, P0 ;  /* 0x000000ff0000720c */ /* 0x004fe20000705270 */
[----:B------:R-:W-:-:S12]  /*0220*/  UIMAD UR6, UR6, UR4, URZ ;  /* 0x00000004060672a4 */ /* 0x000fd8000f8e023f */
.L_x_346:
[----:B0-----:R-:W0:Y:S01]  /*0230*/  LDC R0, c[0x0][0x250] ;  /* 0x00009400ff007b82 */ /* 0x001e220000000800 */
[----:B------:R-:W-:Y:S01]  /*0240*/  ULDC UR4, c[0x0][0x23c] ;  /* 0x00008f0000047ab9 */ /* 0x000fe20000000800 */
[----:B------:R-:W-:Y:S01]  /*0250*/  BSSY B1, `(.L_x_322) ;  /* 0x00001b2000017945 */ /* 0x000fe20003800000 */
[----:B------:R-:W1:Y:S08]  /*0260*/  I2F.U32.RP R8, UR4 ;  /* 0x0000000400087d06 */ /* 0x000e700008209000 */
[----:B-1----:R-:W-:Y:S01]  /*0270*/  MUFU.RCP R8, R8 ;  /* 0x0000000800087308 */ /* 0x002fe20000001000 */
[----:B0-----:R-:W-:-:S07]  /*0280*/  ISETP.NE.U32.AND P3, PT, R0, RZ, PT ;  /* 0x000000ff0000720c */ /* 0x001fce0003f65070 */
[----:B------:R-:W0:Y:S08]  /*0290*/  I2F.U32.RP R4, R0 ;  /* 0x0000000000047306 */ /* 0x000e300000209000 */
[----:B0-----:R-:W0:Y:S02]  /*02a0*/  MUFU.RCP R4, R4 ;  /* 0x0000000400047308 */ /* 0x001e240000001000 */
[----:B0-----:R-:W-:-:S02]  /*02b0*/  IADD3 R2, R4, 0xffffffe, RZ ;  /* 0x0ffffffe04027810 */ /* 0x001fc40007ffe0ff */
[----:B------:R-:W-:-:S04]  /*02c0*/  IADD3 R4, R8, 0xffffffe, RZ ;  /* 0x0ffffffe08047810 */ /* 0x000fc80007ffe0ff */
[----:B------:R0:W1:Y:S02]  /*02d0*/  F2I.FTZ.U32.TRUNC.NTZ R3, R2 ;  /* 0x0000000200037305 */ /* 0x000064000021f000 */
[----:B0-----:R-:W-:Y:S02]  /*02e0*/  IMAD.MOV.U32 R2, RZ, RZ, RZ ;  /* 0x000000ffff027224 */ /* 0x001fe400078e00ff */
[----:B-1----:R-:W-:-:S04]  /*02f0*/  IMAD.MOV R5, RZ, RZ, -R3 ;  /* 0x000000ffff057224 */ /* 0x002fc800078e0a03 */
[----:B------:R-:W-:-:S04]  /*0300*/  IMAD R5, R5, R0, RZ ;  /* 0x0000000005057224 */ /* 0x000fc800078e02ff */
[----:B------:R-:W-:Y:S02]  /*0310*/  IMAD.HI.U32 R6, R3, R5, R2 ;  /* 0x0000000503067227 */ /* 0x000fe400078e0002 */
[----:B------:R0:W1:Y:S04]  /*0320*/  F2I.FTZ.U32.TRUNC.NTZ R5, R4 ;  /* 0x0000000400057305 */ /* 0x000068000021f000 */
[----:B------:R-:W-:-:S04]  /*0330*/  IMAD.HI.U32 R3, R6, R13, RZ ;  /* 0x0000000d06037227 */ /* 0x000fc800078e00ff */
[----:B------:R-:W-:Y:S02]  /*0340*/  IMAD.MOV R7, RZ, RZ, -R3 ;  /* 0x000000ffff077224 */ /* 0x000fe400078e0a03 */
[----:B0-----:R-:W-:Y:S02]  /*0350*/  IMAD.MOV.U32 R4, RZ, RZ, RZ ;  /* 0x000000ffff047224 */ /* 0x001fe400078e00ff */
[----:B------:R-:W-:-:S05]  /*0360*/  IMAD R7, R0, R7, R13 ;  /* 0x0000000700077224 */ /* 0x000fca00078e020d */
[----:B------:R-:W-:-:S13]  /*0370*/  ISETP.GE.U32.AND P1, PT, R7, R0, PT ;  /* 0x000000000700720c */ /* 0x000fda0003f26070 */
[----:B------:R-:W-:Y:S01]  /*0380*/  @P1 IMAD.IADD R7, R7, 0x1, -R0 ;  /* 0x0000000107071824 */ /* 0x000fe200078e0a00 */
[----:B------:R-:W-:-:S04]  /*0390*/  @P1 IADD3 R3, R3, 0x1, RZ ;  /* 0x0000000103031810 */ /* 0x000fc80007ffe0ff */
[----:B------:R-:W-:Y:S01]  /*03a0*/  ISETP.GE.U32.AND P2, PT, R7, R0, PT ;  /* 0x000000000700720c */ /* 0x000fe20003f46070 */
[----:B-1----:R-:W-:-:S04]  /*03b0*/  IMAD.MOV R7, RZ, RZ, -R5 ;  /* 0x000000ffff077224 */ /* 0x002fc800078e0a05 */
[----:B------:R-:W-:-:S04]  /*03c0*/  IMAD R7, R7, UR4, RZ ;  /* 0x0000000407077c24 */ /* 0x000fc8000f8e02ff */
[----:B------:R-:W-:-:S04]  /*03d0*/  IMAD.HI.U32 R4, R5, R7, R4 ;  /* 0x0000000705047227 */ /* 0x000fc800078e0004 */
[----:B------:R-:W-:Y:S02]  /*03e0*/  @P2 IADD3 R3, R3, 0x1, RZ ;  /* 0x0000000103032810 */ /* 0x000fe40007ffe0ff */
[----:B------:R-:W-:Y:S02]  /*03f0*/  @!P3 LOP3.LUT R3, RZ, R0, RZ, 0x33, !PT ;  /* 0x00000000ff03b212 */ /* 0x000fe400078e33ff */
[----:B------:R-:W-:-:S03]  /*0400*/  ISETP.NE.U32.AND P2, PT, RZ, UR4, PT ;  /* 0x00000004ff007c0c */ /* 0x000fc6000bf45070 */
[----:B------:R-:W-:-:S04]  /*0410*/  IMAD.MOV R2, RZ, RZ, -R3 ;  /* 0x000000ffff027224 */ /* 0x000fc800078e0a03 */
[----:B------:R-:W-:Y:S01]  /*0420*/  IMAD R7, R0, R2, R13 ;  /* 0x0000000200077224 */ /* 0x000fe200078e020d */
[----:B------:R-:W-:-:S03]  /*0430*/  IADD3 R13, R13, UR6, RZ ;  /* 0x000000060d0d7c10 */ /* 0x000fc6000fffe0ff */
[----:B------:R-:W-:-:S04]  /*0440*/  IMAD.HI.U32 R4, R4, R7, RZ ;  /* 0x0000000704047227 */ /* 0x000fc800078e00ff */
[----:B------:R-:W-:-:S04]  /*0450*/  IMAD.MOV R4, RZ, RZ, -R4 ;  /* 0x000000ffff047224 */ /* 0x000fc800078e0a04 */
[----:B------:R-:W-:-:S05]  /*0460*/  IMAD R12, R4, UR4, R7 ;  /* 0x00000004040c7c24 */ /* 0x000fca000f8e0207 */
[----:B------:R-:W-:-:S13]  /*0470*/  ISETP.GE.U32.AND P1, PT, R12, UR4, PT ;  /* 0x000000040c007c0c */ /* 0x000fda000bf26070 */
[----:B------:R-:W-:-:S04]  /*0480*/  @P1 IADD3 R12, R12, -UR4, RZ ;  /* 0x800000040c0c1c10 */ /* 0x000fc8000fffe0ff */
[----:B------:R-:W-:-:S13]  /*0490*/  ISETP.GE.U32.AND P1, PT, R12, UR4, PT ;  /* 0x000000040c007c0c */ /* 0x000fda000bf26070 */
[----:B------:R-:W-:Y:S02]  /*04a0*/  @P1 IADD3 R12, R12, -UR4, RZ ;  /* 0x800000040c0c1c10 */ /* 0x000fe4000fffe0ff */
[----:B------:R-:W-:Y:S02]  /*04b0*/  @!P2 LOP3.LUT R12, RZ, UR4, RZ, 0x33, !PT ;  /* 0x00000004ff0cac12 */ /* 0x000fe4000f8e33ff */
[----:B------:R-:W-:Y:S02]  /*04c0*/  ISETP.GE.U32.AND P2, PT, R13, R14, PT ;  /* 0x0000000e0d00720c */ /* 0x000fe40003f46070 */
[----:B------:R-:W-:-:S13]  /*04d0*/  ISETP.GE.U32.AND P1, PT, R12, UR5, PT ;  /* 0x000000050c007c0c */ /* 0x000fda000bf26070 */
[----:B------:R-:W-:Y:S05]  /*04e0*/  @P1 BRA `(.L_x_323) ;  /* 0x0000001800201947 */ /* 0x000fea0003800000 */
[----:B------:R-:W-:Y:S01]  /*04f0*/  ULDC UR4, c[0x0][0x24c] ;  /* 0x0000930000047ab9 */ /* 0x000fe20000000800 */
[----:B------:R-:W-:Y:S01]  /*0500*/  IMAD.MOV.U32 R2, RZ, RZ, R3 ;  /* 0x000000ffff027224 */ /* 0x000fe200078e0003 */
        /* <DEDUP_REMOVED lines=10> */
.L_x_324:
[----:B------:R-:W-:-:S13]  /*05b0*/  ISETP.GE.U32.AND P1, PT, R12, UR7, PT ;  /* 0x000000070c007c0c */ /* 0x000fda000bf26070 */
[----:B------:R-:W-:Y:S05]  /*05c0*/  @P1 BRA `(.L_x_323) ;  /* 0x0000001400e81947 */ /* 0x000fea0003800000 */
[----:B------:R-:W-:-:S04]  /*05d0*/  IADD3 R10, R12, UR7, RZ ;  /* 0x000000070c0a7c10 */ /* 0x000fc8000fffe0ff */
[----:B------:R-:W-:-:S13]  /*05e0*/  ISETP.GE.U32.AND P1, PT, R10, UR5, PT ;  /* 0x000000050a007c0c */ /* 0x000fda000bf26070 */
[----:B------:R-:W-:Y:S05]  /*05f0*/  @P1 BRA `(.L_x_323) ;  /* 0x0000001400dc1947 */ /* 0x000fea0003800000 */
[----:B------:R-:W-:-:S07]  /*0600*/  IMAD.MOV.U32 R17, RZ, RZ, R12 ;  /* 0x000000ffff117224 */ /* 0x000fce00078e000c */
.L_x_325:
[----:B------:R-:W-:Y:S01]  /*0610*/  ULDC.64 UR10, c[0x0][0x220] ;  /* 0x00008800000a7ab9 */ /* 0x000fe20000000a00 */
[----:B------:R-:W-:Y:S01]  /*0620*/  ULDC UR4, c[0x0][0x254] ;  /* 0x0000950000047ab9 */ /* 0x000fe20000000800 */
[----:B------:R-:W-:-:S04]  /*0630*/  ISETP.NE.U32.AND P1, PT, RZ, UR10, PT ;  /* 0x0000000aff007c0c */ /* 0x000fc8000bf25070 */
[----:B------:R-:W-:-:S13]  /*0640*/  ISETP.NE.AND.EX P1, PT, RZ, UR11, PT, P1 ;  /* 0x0000000bff007c0c */ /* 0x000fda000bf25310 */
[----:B------:R-:W0:Y:S02]  /*0650*/  @P1 LDC.64 R4, c[0x0][0x220] ;  /* 0x00008800ff041b82 */ /* 0x000e240000000a00 */
[----:B0-----:R-:W-:-:S05]  /*0660*/  @P1 IMAD.WIDE.U32 R4, R2, 0x4, R4 ;  /* 0x0000000402041825 */ /* 0x001fca00078e0004 */
[----:B------:R-:W2:Y:S01]  /*0670*/  @P1 LDG.E R2, desc[UR8][R4.64] ;  /* 0x0000000804021981 */ /* 0x000ea2000c1e1900 */
[----:B------:R-:W-:Y:S01]  /*0680*/  IMAD R9, R3, R0, -R12 ;  /* 0x0000000003097224 */ /* 0x000fe200078e0a0c */
[----:B------:R-:W-:Y:S03]  /*0690*/  BSSY B0, `(.L_x_326) ;  /* 0x000014b000007945 */ /* 0x000fe60003800000 */
[----:B------:R-:W-:Y:S01]  /*06a0*/  IMAD.IADD R9, R7, 0x1, R9 ;  /* 0x0000000107097824 */ /* 0x000fe200078e0209 */
        /* <DEDUP_REMOVED lines=19> */
[----:B------:R-:W-:Y:S05]  /*07e0*/  CALL.REL.NOINC `($rope$__cuda_sm3x_div_rn_noftz_f32_slowpath) ;  /* 0x00000014006c7944 */ /* 0x000fea0003c00000 */
[----:B0-----:R-:W-:-:S07]  /*07f0*/  IMAD.MOV.U32 R2, RZ, RZ, R0 ;  /* 0x000000ffff027224 */ /* 0x001fce00078e0000 */
.L_x_329:
[----:B------:R-:W-:Y:S05]  /*0800*/  BSYNC B2 ;  /* 0x0000000000027941 */ /* 0x000fea0003800000 */
.L_x_328:
[----:B------:R-:W0:Y:S01]  /*0810*/  LDC R3, c[0x0][0x244] ;  /* 0x00009100ff037b82 */ /* 0x000e220000000800 */
[----:B------:R-:W-:Y:S01]  /*0820*/  IMAD.MOV.U32 R8, RZ, RZ, 0x3b18f0fe ;  /* 0x3b18f0feff087424 */ /* 0x000fe200078e00ff */
[----:B------:R-:W-:Y:S01]  /*0830*/  BSSY B2, `(.L_x_330) ;  /* 0x000005a000027945 */ /* 0x000fe20003800000 */
[----:B------:R-:W-:Y:S01]  /*0840*/  IMAD.MOV.U32 R18, RZ, RZ, 0x43170000 ;  /* 0x43170000ff127424 */ /* 0x000fe200078e00ff */
[C---:B0-----:R-:W-:Y:S02]  /*0850*/  FSETP.GEU.AND P3, PT, |R3|.reuse, 1.175494350822287508e-38, PT ;  /* 0x008000000300780b */ /* 0x041fe40003f6e200 */
[----:B------:R-:W-:Y:S02]  /*0860*/  FSETP.NEU.AND P6, PT, R3, RZ, PT ;  /* 0x000000ff0300720b */ /* 0x000fe40003fcd000 */
[----:B------:R-:W-:-:S04]  /*0870*/  FSEL R4, R11, |R3|, !P3 ;  /* 0x400000030b047208 */ /* 0x000fc80005800000 */
[----:B------:R-:W-:-:S04]  /*0880*/  LOP3.LUT R0, R4, 0x7fffff, RZ, 0xc0, !PT ;  /* 0x007fffff04007812 */ /* 0x000fc800078ec0ff */
[----:B------:R-:W-:-:S04]  /*0890*/  LOP3.LUT R5, R0, 0x3f800000, RZ, 0xfc, !PT ;  /* 0x3f80000000057812 */ /* 0x000fc800078efcff */
        /* <DEDUP_REMOVED lines=14> */
[----:B------:R-:W-:Y:S01]  /*0980*/  SHF.R.U32.HI R5, RZ, 0x17, R4 ;  /* 0x00000017ff057819 */ /* 0x000fe20000011604 */
[----:B------:R-:W-:Y:S01]  /*0990*/  FMUL R17, R0, R17 ;  /* 0x0000001100117220 */ /* 0x000fe20000400000 */
[----:B------:R-:W-:Y:S01]  /*09a0*/  FSEL R4, -R18, -127, !P3 ;  /* 0xc2fe000012047808 */ /* 0x000fe20005800100 */
[----:B------:R-:W-:Y:S01]  /*09b0*/  FMUL R8, R7, R8 ;  /* 0x0000000807087220 */ /* 0x000fe20000400000 */
[----:B------:R-:W-:-:S03]  /*09c0*/  I2FP.F32.U32 R5, R5 ;  /* 0x0000000500057245 */ /* 0x000fc60000201000 */
[C---:B------:R-:W-:Y:S02]  /*09d0*/  FADD R18, R7.reuse, R8 ;  /* 0x0000000807127221 */ /* 0x040fe40000000000 */
[----:B------:R-:W-:Y:S02]  /*09e0*/  FADD R4, R4, R5 ;  /* 0x0000000504047221 */ /* 0x000fe40000000000 */
[----:B------:R-:W-:Y:S02]  /*09f0*/  FADD R7, R7, -R18 ;  /* 0x8000001207077221 */ /* 0x000fe40000000000 */
[----:B------:R-:W-:Y:S01]  /*0a00*/  @P1 FADD R4, R4, 1 ;  /* 0x3f80000004041421 */ /* 0x000fe20000000000 */
[----:B------:R-:W-:Y:S01]  /*0a10*/  FSETP.GT.AND P1, PT, |R2|, 9.99999979021476795361e+33, PT ;  /* 0x77f684df0200780b */ /* 0x000fe20003f24200 */
[----:B------:R-:W-:Y:S02]  /*0a20*/  FADD R8, R8, R7 ;  /* 0x0000000708087221 */ /* 0x000fe40000000000 */
[C---:B------:R-:W-:Y:S01]  /*0a30*/  FMUL R0, R4.reuse, 0.693145751953125 ;  /* 0x3f31720004007820 */ /* 0x040fe20000400000 */
[----:B------:R-:W-:Y:S01]  /*0a40*/  FMUL R4, R4, 1.428606765330187045e-06 ;  /* 0x35bfbe8e04047820 */ /* 0x000fe20000400000 */
[----:B------:R-:W-:-:S04]  /*0a50*/  FADD R17, R17, R8 ;  /* 0x0000000811117221 */ /* 0x000fc80000000000 */
        /* <DEDUP_REMOVED lines=20> */
[----:B------:R-:W-:-:S10]  /*0ba0*/  FADD R5, R5, R8 ;  /* 0x0000000805057221 */ /* 0x000fd40000000000 */
[----:B------:R-:W-:Y:S01]  /*0bb0*/  @!P1 IADD3 R7, R7, -0x1, RZ ;  /* 0xffffffff07079810 */ /* 0x000fe20007ffe0ff */
[----:B------:R-:W-:-:S04]  /*0bc0*/  @!P1 FADD R5, R5, 7.62939453125e-06 ;  /* 0x3700000005059421 */ /* 0x000fc80000000000 */
[----:B------:R-:W-:-:S04]  /*0bd0*/  FMUL R0, R7, 1.4426950216293334961 ;  /* 0x3fb8aa3b07007820 */ /* 0x000fc80000400000 */
[----:B------:R0:W1:Y:S02]  /*0be0*/  FRND.TRUNC R4, R0 ;  /* 0x0000000000047307 */ /* 0x000064000020d000 */
[----:B0-----:R-:W-:Y:S01]  /*0bf0*/  IMAD.MOV.U32 R0, RZ, RZ, 0x7f800000 ;  /* 0x7f800000ff007424 */ /* 0x001fe200078e00ff */
[C---:B-1----:R-:W-:Y:S02]  /*0c00*/  FSETP.GT.AND P3, PT, |R4|.reuse, 126, PT ;  /* 0x42fc00000400780b */ /* 0x042fe40003f64200 */
        /* <DEDUP_REMOVED lines=25> */
.L_x_331:
[----:B------:R-:W-:Y:S02]  /*0da0*/  FSETP.GEU.AND P1, PT, R2, RZ, PT ;  /* 0x000000ff0200720b */ /* 0x000fe40003f2e000 */
[----:B------:R-:W-:-:S11]  /*0db0*/  SEL R0, R15, RZ, !P4 ;  /* 0x000000ff0f007207 */ /* 0x000fd60006000000 */
[----:B------:R-:W-:-:S07]  /*0dc0*/  @!P1 LOP3.LUT R0, R0, 0x7f800000, RZ, 0xfc, !PT ;  /* 0x7f80000000009812 */ /* 0x000fce00078efcff */
.L_x_332:
[----:B------:R-:W-:Y:S05]  /*0dd0*/  BSYNC B2 ;  /* 0x0000000000027941 */ /* 0x000fea0003800000 */
.L_x_330:
        /* <DEDUP_REMOVED lines=15> */
.L_x_336:
[----:B------:R-:W-:Y:S02]  /*0ed0*/  FSETP.GEU.AND P3, PT, R2, RZ, PT ;  /* 0x000000ff0200720b */ /* 0x000fe40003f6e000 */
[----:B------:R-:W-:-:S04]  /*0ee0*/  FSETP.GT.AND P1, PT, |R3|, 1, PT ;  /* 0x3f8000000300780b */ /* 0x000fc80003f24200 */
[----:B------:R-:W-:Y:S02]  /*0ef0*/  SEL R0, RZ, 0x7f800000, !P1 ;  /* 0x7f800000ff007807 */ /* 0x000fe40004800000 */
[----:B------:R-:W-:-:S05]  /*0f00*/  FSETP.NEU.AND P1, PT, R3, -1, PT ;  /* 0xbf8000000300780b */ /* 0x000fca0003f2d000 */
[----:B------:R-:W-:-:S04]  /*0f10*/  @!P3 LOP3.LUT R0, R0, 0x7f800000, RZ, 0x3c, !PT ;  /* 0x7f8000000000b812 */ /* 0x000fc800078e3cff */
[----:B------:R-:W-:Y:S01]  /*0f20*/  FSEL R0, R0, 1, P1 ;  /* 0x3f80000000007808 */ /* 0x000fe20000800000 */
[----:B------:R-:W-:Y:S06]  /*0f30*/  BRA `(.L_x_334) ;  /* 0x0000000000047947 */ /* 0x000fec0003800000 */
.L_x_335:
[----:B------:R-:W-:-:S07]  /*0f40*/  FADD R0, R2, R3 ;  /* 0x0000000302007221 */ /* 0x000fce0000000000 */
.L_x_334:
[----:B------:R-:W-:Y:S05]  /*0f50*/  BSYNC B2 ;  /* 0x0000000000027941 */ /* 0x000fea0003800000 */
.L_x_333:
        /* <DEDUP_REMOVED lines=17> */
[----:B------:R-:W-:Y:S01]  /*1070*/  SHF.R.U32.HI R0, RZ, 0x17, R16 ;  /* 0x00000017ff007819 */ /* 0x000fe20000011610 */
[----:B------:R-:W-:Y:S01]  /*1080*/  IMAD.SHL.U32 R2, R16, 0x100, RZ ;  /* 0x0000010010027824 */ /* 0x000fe200078e00ff */
[----:B------:R-:W-:Y:S01]  /*1090*/  CS2R R6, SRZ ;  /* 0x0000000000067805 */ /* 0x000fe2000001ff00 */
[----:B------:R-:W-:Y:S01]  /*10a0*/  UMOV UR10, 32@lo(__cudart_i2opi_f) ;  /* 0x00000000000a7882 */ /* 0x000fe20000000000 */
[----:B------:R-:W-:Y:S01]  /*10b0*/  LOP3.LUT R0, R0, 0xff, RZ, 0xc0, !PT ;  /* 0x000000ff00007812 */ /* 0x000fe200078ec0ff */
[----:B------:R-:W-:Y:S01]  /*10c0*/  UMOV UR11, 32@hi(__cudart_i2opi_f) ;  /* 0x00000000000b7882 */ /* 0x000fe20000000000 */
[----:B------:R-:W-:Y:S01]  /*10d0*/  LOP3.LUT R21, R2, 0x80000000, RZ, 0xfc, !PT ;  /* 0x8000000002157812 */ /* 0x000fe200078efcff */
[----:B------:R-:W-:Y:S01]  /*10e0*/  UMOV UR4, URZ ;  /* 0x0000003f00047c82 */ /* 0x000fe20008000000 */
[----:B------:R-:W-:Y:S01]  /*10f0*/  IADD3 R19, R0, -0x80, RZ ;  /* 0xffffff8000137810 */ /* 0x000fe20007ffe0ff */
[----:B------:R-:W-:-:S03]  /*1100*/  IMAD.MOV.U32 R0, RZ, RZ, R1 ;  /* 0x000000ffff007224 */ /* 0x000fc600078e0001 */
[----:B------:R-:W-:-:S07]  /*1110*/  SHF.R.U32.HI R20, RZ, 0x5, R19 ;  /* 0x00000005ff147819 */ /* 0x000fce0000011613 */
.L_x_340:
        /* <DEDUP_REMOVED lines=13> */
[----:B------:R-:W-:Y:S01]  /*11f0*/  LOP3.LUT R21, R19, 0x1f, RZ, 0xc0, !PT ;  /* 0x0000001f13157812 */ /* 0x000fe200078ec0ff */
[----:B------:R0:W-:Y:S01]  /*1200*/  STL [R1+0x18], R6 ;  /* 0x0000180601007387 */ /* 0x0001e20000100800 */
[C---:B------:R-:W-:Y:S02]  /*1210*/  IADD3 R0, -R20.reuse, 0x6, RZ ;  /* 0x0000000614007810 */ /* 0x040fe40007ffe1ff */
[----:B------:R-:W-:Y:S02]  /*1220*/  ISETP.NE.AND P3, PT, R21, RZ, PT ;  /* 0x000000ff1500720c */ /* 0x000fe40003f65270 */
[----:B------:R-:W-:Y:S01]  /*1230*/  IADD3 R20, -R20, 0x4, RZ ;  /* 0x0000000414147810 */ /* 0x000fe20007ffe1ff */
[----:B------:R-:W-:-:S05]  /*1240*/  IMAD R17, R0, 0x4, R1 ;  /* 0x0000000400117824 */ /* 0x000fca00078e0201 */
[----:B------:R-:W2:Y:S04]  /*1250*/  LDL R3, [R17+-0x4] ;  /* 0xfffffc0011037983 */ /* 0x000ea80000100800 */
[----:B------:R-:W3:Y:S01]  /*1260*/  LDL R0, [R17] ;  /* 0x0000000011007983 */ /* 0x000ee20000100800 */
[----:B------:R-:W-:-:S05]  /*1270*/  @P3 IMAD R19, R20, 0x4, R1 ;  /* 0x0000000414133824 */ /* 0x000fca00078e0201 */
[----:B------:R-:W4:Y:S01]  /*1280*/  @P3 LDL R7, [R19] ;  /* 0x0000000013073983 */ /* 0x000f220000100800 */
[----:B------:R-:W-:Y:S01]  /*1290*/  @P3 IADD3 R2, -R21, 0x20, RZ ;  /* 0x0000002015023810 */ /* 0x000fe20007ffe1ff */
[----:B------:R-:W-:Y:S01]  /*12a0*/  UMOV UR10, 0x54442d19 ;  /* 0x54442d19000a7882 */ /* 0x000fe20000000000 */
[----:B------:R-:W-:Y:S01]  /*12b0*/  UMOV UR11, 0x3bf921fb ;  /* 0x3bf921fb000b7882 */ /* 0x000fe20000000000 */
[----:B0-----:R-:W-:-:S04]  /*12c0*/  LOP3.LUT R6, R16, 0x80000000, RZ, 0xc0, !PT ;  /* 0x8000000010067812 */ /* 0x001fc800078ec0ff */
[----:B------:R-:W-:Y:S02]  /*12d0*/  ISETP.NE.AND P4, PT, R6, RZ, PT ;  /* 0x000000ff0600720c */ /* 0x000fe40003f85270 */
[-C--:B--2---:R-:W-:Y:S02]  /*12e0*/  @P3 SHF.R.U32.HI R4, RZ, R2.reuse, R3 ;  /* 0x00000002ff043219 */ /* 0x084fe40000011603 */
[-C--:B---3--:R-:W-:Y:S02]  /*12f0*/  @P3 SHF.L.U32 R5, R0, R21.reuse, RZ ;  /* 0x0000001500053219 */ /* 0x088fe400000006ff */
[----:B----4-:R-:W-:Y:S02]  /*1300*/  @P3 SHF.R.U32.HI R7, RZ, R2, R7 ;  /* 0x00000002ff073219 */ /* 0x010fe40000011607 */
[----:B------:R-:W-:Y:S01]  /*1310*/  @P3 SHF.L.U32 R2, R3, R21, RZ ;  /* 0x0000001503023219 */ /* 0x000fe200000006ff */
[----:B------:R-:W-:-:S04]  /*1320*/  @P3 IMAD.IADD R0, R4, 0x1, R5 ;  /* 0x0000000104003824 */ /* 0x000fc800078e0205 */
[----:B------:R-:W-:-:S05]  /*1330*/  @P3 IMAD.IADD R3, R7, 0x1, R2 ;  /* 0x0000000107033824 */ /* 0x000fca00078e0202 */
[----:B------:R-:W-:-:S04]  /*1340*/  SHF.L.U32.HI R5, R3, 0x2, R0 ;  /* 0x0000000203057819 */ /* 0x000fc80000010600 */
[----:B------:R-:W-:-:S04]  /*1350*/  SHF.R.U32.HI R7, RZ, 0x1f, R5 ;  /* 0x0000001fff077819 */ /* 0x000fc80000011605 */
[----:B------:R-:W-:Y:S01]  /*1360*/  ISETP.NE.AND P3, PT, R7, RZ, PT ;  /* 0x000000ff0700720c */ /* 0x000fe20003f65270 */
[----:B------:R-:W-:-:S12]  /*1370*/  IMAD.SHL.U32 R4, R3, 0x4, RZ ;  /* 0x0000000403047824 */ /* 0x000fd800078e00ff */
[----:B------:R-:W-:Y:S02]  /*1380*/  @P3 LOP3.LUT R5, RZ, R5, RZ, 0x33, !PT ;  /* 0x00000005ff053212 */ /* 0x000fe400078e33ff */
[----:B------:R-:W-:-:S04]  /*1390*/  @P3 LOP3.LUT R4, RZ, R4, RZ, 0x33, !PT ;  /* 0x00000004ff043212 */ /* 0x000fc800078e33ff */
        /* <DEDUP_REMOVED lines=10> */
.L_x_339:
[----:B------:R-:W-:Y:S01]  /*1440*/  FMUL R4, RZ, R16 ;  /* 0x00000010ff047220 */ /* 0x000fe20000400000 */
[----:B------:R-:W-:-:S07]  /*1450*/  IMAD.MOV.U32 R0, RZ, RZ, RZ ;  /* 0x000000ffff007224 */ /* 0x000fce00078e00ff */
.L_x_338:
[----:B------:R-:W-:Y:S05]  /*1460*/  BSYNC B2 ;  /* 0x0000000000027941 */ /* 0x000fea0003800000 */
.L_x_337:
        /* <DEDUP_REMOVED lines=8> */
[----:B------:R-:W-:Y:S02]  /*14f0*/  FSEL R3, R22, 0.041666727513074874878, !P4 ;  /* 0x3d2aaabb16037808 */ /* 0x000fe40006000000 */
[----:B------:R-:W-:-:S07]  /*1500*/  FSEL R5, -R17, -0.4999999701976776123, !P4 ;  /* 0xbeffffff11057808 */ /* 0x000fce0006000100 */
[----:B------:R-:W-:-:S04]  /*1510*/  @P4 IMAD.MOV.U32 R0, RZ, RZ, 0x37cbac00 ;  /* 0x37cbac00ff004424 */ /* 0x000fc800078e00ff */
[----:B------:R-:W-:Y:S01]  /*1520*/  @P4 FFMA R2, R6, R0, -0.0013887860113754868507 ;  /* 0xbab607ed06024423 */ /* 0x000fe20000000000 */
[----:B------:R-:W-:-:S03]  /*1530*/  FSEL R0, R4, 1, !P4 ;  /* 0x3f80000004007808 */ /* 0x000fc60006000000 */
[----:B------:R-:W-:Y:S02]  /*1540*/  FFMA R2, R6, R2, R3 ;  /* 0x0000000206027223 */ /* 0x000fe40000000003 */
        /* <DEDUP_REMOVED lines=16> */
[----:B------:R-:W-:-:S03]  /*1650*/  UMOV UR11, 32@hi(__cudart_i2opi_f) ;  /* 0x00000000000b7882 */ /* 0x000fc60000000000 */
[----:B------:R-:W-:-:S07]  /*1660*/  SHF.R.U32.HI R3, RZ, 0x5, R5 ;  /* 0x00000005ff037819 */ /* 0x000fce0000011605 */
.L_x_344:
        /* <DEDUP_REMOVED lines=16> */
[C---:B0-----:R-:W-:Y:S02]  /*1770*/  IADD3 R2, -R3.reuse, 0x6, RZ ;  /* 0x0000000603027810 */ /* 0x041fe40007ffe1ff */
        /* <DEDUP_REMOVED lines=10> */
[----:B------:R-:W-:-:S04]  /*1820*/  LOP3.LUT R16, R16, 0x80000000, RZ, 0xc0, !PT ;  /* 0x8000000010107812 */ /* 0x000fc800078ec0ff */
[----:B------:R-:W-:Y:S02]  /*1830*/  ISETP.NE.AND P3, PT, R16, RZ, PT ;  /* 0x000000ff1000720c */ /* 0x000fe40003f65270 */
[----:B--2---:R-:W-:Y:S02]  /*1840*/  @P1 SHF.R.U32.HI R5, RZ, R6, R3 ;  /* 0x00000006ff051219 */ /* 0x004fe40000011603 */
[----:B---3--:R-:W-:Y:S02]  /*1850*/  @P1 SHF.L.U32 R8, R2, R20, RZ ;  /* 0x0000001402081219 */ /* 0x008fe400000006ff */
[----:B----4-:R-:W-:Y:S02]  /*1860*/  @P1 SHF.R.U32.HI R7, RZ, R6, R7 ;  /* 0x00000006ff071219 */ /* 0x010fe40000011607 */
[----:B------:R-:W-:Y:S01]  /*1870*/  @P1 SHF.L.U32 R6, R3, R20, RZ ;  /* 0x0000001403061219 */ /* 0x000fe200000006ff */
[----:B------:R-:W-:-:S04]  /*1880*/  @P1 IMAD.IADD R2, R5, 0x1, R8 ;  /* 0x0000000105021824 */ /* 0x000fc800078e0208 */
[----:B------:R-:W-:-:S05]  /*1890*/  @P1 IMAD.IADD R3, R7, 0x1, R6 ;  /* 0x0000000107031824 */ /* 0x000fca00078e0206 */
[----:B------:R-:W-:-:S04]  /*18a0*/  SHF.L.U32.HI R5, R3, 0x2, R2 ;  /* 0x0000000203057819 */ /* 0x000fc80000010602 */
[----:B------:R-:W-:-:S04]  /*18b0*/  SHF.R.U32.HI R21, RZ, 0x1f, R5 ;  /* 0x0000001fff157819 */ /* 0x000fc80000011605 */
[----:B------:R-:W-:Y:S01]  /*18c0*/  ISETP.NE.AND P1, PT, R21, RZ, PT ;  /* 0x000000ff1500720c */ /* 0x000fe20003f25270 */
[----:B-1----:R-:W-:-:S12]  /*18d0*/  IMAD.SHL.U32 R4, R3, 0x4, RZ ;  /* 0x0000000403047824 */ /* 0x002fd800078e00ff */
[----:B------:R-:W-:Y:S02]  /*18e0*/  @P1 LOP3.LUT R5, RZ, R5, RZ, 0x33, !PT ;  /* 0x00000005ff051212 */ /* 0x000fe400078e33ff */
[----:B------:R-:W-:-:S06]  /*18f0*/  @P1 LOP3.LUT R4, RZ, R4, RZ, 0x33, !PT ;  /* 0x00000004ff041212 */ /* 0x000fcc00078e33ff */
[----:B------:R-:W0:Y:S02]  /*1900*/  I2F.F64.S64 R4, R4 ;  /* 0x0000000400047312 */ /* 0x000e240000301c00 */
[----:B0-----:R-:W-:Y:S01]  /*1910*/  DMUL R6, R4, UR10 ;  /* 0x0000000a04067c28 */ /* 0x001fe20008000000 */
[----:B------:R-:W-:-:S09]  /*1920*/  LEA.HI R8, R2, R21, RZ, 0x2 ;  /* 0x0000001502087211 */ /* 0x000fd200078f10ff */
[----:B------:R-:W0:Y:S01]  /*1930*/  F2F.F32.F64 R6, R6 ;  /* 0x0000000600067310 */ /* 0x000e220000301000 */
[----:B------:R-:W-:Y:S01]  /*1940*/  @P1 LOP3.LUT R16, R16, 0x80000000, RZ, 0x3c, !PT ;  /* 0x8000000010101812 */ /* 0x000fe200078e3cff */
[----:B------:R-:W-:-:S03]  /*1950*/  IMAD.MOV R2, RZ, RZ, -R8 ;  /* 0x000000ffff027224 */ /* 0x000fc600078e0a08 */
[----:B------:R-:W-:Y:S01]  /*1960*/  ISETP.NE.AND P1, PT, R16, RZ, PT ;  /* 0x000000ff1000720c */ /* 0x000fe20003f25270 */
[----:B------:R-:W-:-:S03]  /*1970*/  @P3 IMAD.MOV.U32 R8, RZ, RZ, R2 ;  /* 0x000000ffff083224 */ /* 0x000fc600078e0002 */
[----:B0-----:R-:W-:Y:S01]  /*1980*/  FSEL R18, R6, -R6, !P1 ;  /* 0x8000000606127208 */ /* 0x001fe20004800000 */
[----:B------:R-:W-:Y:S08]  /*1990*/  BRA `(.L_x_342) ;  /* 0x0000000000087947 */ /* 0x000ff00003800000 */
.L_x_343:
[----:B------:R-:W-:Y:S01]  /*19a0*/  FMUL R18, RZ, R16 ;  /* 0x00000010ff127220 */ /* 0x000fe20000400000 */
[----:B------:R-:W-:-:S07]  /*19b0*/  IMAD.MOV.U32 R8, RZ, RZ, RZ ;  /* 0x000000ffff087224 */ /* 0x000fce00078e00ff */
.L_x_342:
[----:B------:R-:W-:Y:S05]  /*19c0*/  BSYNC B2 ;  /* 0x0000000000027941 */ /* 0x000fea0003800000 */
.L_x_341:
[----:B------:R-:W-:Y:S01]  /*19d0*/  LOP3.LUT P1, RZ, R8, 0x1, RZ, 0xc0, !PT ;  /* 0x0000000108ff7812 */ /* 0x000fe2000782c0ff */
[----:B------:R-:W-:Y:S01]  /*19e0*/  FMUL R7, R18, R18 ;  /* 0x0000001212077220 */ /* 0x000fe20000400000 */
[----:B------:R-:W-:Y:S02]  /*19f0*/  IMAD.MOV.U32 R3, RZ, RZ, -0x46b2bead ;  /* 0xb94d4153ff037424 */ /* 0x000fe400078e00ff */
[----:B------:R-:W-:Y:S02]  /*1a00*/  FSEL R22, R22, 0.041666727513074874878, !P1 ;  /* 0x3d2aaabb16167808 */ /* 0x000fe40004800000 */
[----:B------:R-:W-:-:S07]  /*1a10*/  FSEL R4, -R17, -0.4999999701976776123, !P1 ;  /* 0xbeffffff11047808 */ /* 0x000fce0004800100 */
[----:B------:R-:W-:-:S04]  /*1a20*/  @P1 IMAD.MOV.U32 R2, RZ, RZ, 0x37cbac00 ;  /* 0x37cbac00ff021424 */ /* 0x000fc800078e00ff */
[C---:B------:R-:W-:Y:S01]  /*1a30*/  @P1 FFMA R3, R7.reuse, R2, -0.0013887860113754868507 ;  /* 0xbab607ed07031423 */ /* 0x040fe20000000002 */
[----:B------:R-:W-:Y:S02]  /*1a40*/  FSEL R2, R18, 1, !P1 ;  /* 0x3f80000012027808 */ /* 0x000fe40004800000 */
[----:B------:R-:W-:Y:S01]  /*1a50*/  LOP3.LUT P1, RZ, R8, 0x2, RZ, 0xc0, !PT ;  /* 0x0000000208ff7812 */ /* 0x000fe2000782c0ff */
[C---:B------:R-:W-:Y:S02]  /*1a60*/  FFMA R3, R7.reuse, R3, R22 ;  /* 0x0000000307037223 */ /* 0x040fe40000000016 */
[----:B------:R-:W-:Y:S02]  /*1a70*/  FFMA R5, R2, R7, RZ ;  /* 0x0000000702057223 */ /* 0x000fe400000000ff */
[----:B------:R-:W-:-:S04]  /*1a80*/  FFMA R3, R7, R3, R4 ;  /* 0x0000000307037223 */ /* 0x000fc80000000004 */
[----:B------:R-:W-:-:S04]  /*1a90*/  FFMA R2, R3, R5, R2 ;  /* 0x0000000503027223 */ /* 0x000fc80000000002 */
[----:B------:R-:W-:Y:S05]  /*1aa0*/  @!P1 BRA `(.L_x_345) ;  /* 0x0000000000249947 */ /* 0x000fea0003800000 */
[----:B------:R-:W-:Y:S01]  /*1ab0*/  FFMA R2, R2, -1, RZ ;  /* 0xbf80000002027823 */ /* 0x000fe200000000ff */
[----:B------:R-:W-:Y:S06]  /*1ac0*/  BRA `(.L_x_345) ;  /* 0x00000000001c7947 */ /* 0x000fec0003800000 */
.L_x_327:
[----:B------:R-:W0:Y:S01]  /*1ad0*/  LDC.64 R4, c[0x0][0x228] ;  /* 0x00008a00ff047b82 */ /* 0x000e220000000a00 */
[----:B------:R-:W-:-:S07]  /*1ae0*/  IMAD R3, R2, UR7, R17 ;  /* 0x0000000702037c24 */ /* 0x000fce000f8e0211 */
[----:B------:R-:W1:Y:S01]  /*1af0*/  LDC.64 R6, c[0x0][0x230] ;  /* 0x00008c00ff067b82 */ /* 0x000e620000000a00 */
[----:B0-----:R-:W-:-:S05]  /*1b00*/  IMAD.WIDE.U32 R4, R3, 0x4, R4 ;  /* 0x0000000403047825 */ /* 0x001fca00078e0004 */
[----:B------:R0:W5:Y:S01]  /*1b10*/  LDG.E R0, desc[UR8][R4.64] ;  /* 0x0000000804007981 */ /* 0x000162000c1e1900 */
[----:B-1----:R-:W-:-:S06]  /*1b20*/  IMAD.WIDE.U32 R2, R3, 0x4, R6 ;  /* 0x0000000403027825 */ /* 0x002fcc00078e0006 */
[----:B------:R0:W5:Y:S02]  /*1b30*/  LDG.E R2, desc[UR8][R2.64] ;  /* 0x0000000802027981 */ /* 0x000164000c1e1900 */
.L_x_345:
[----:B------:R-:W-:Y:S05]  /*1b40*/  BSYNC B0 ;  /* 0x0000000000007941 */ /* 0x000fea0003800000 */
.L_x_326:
[----:B------:R-:W-:Y:S01]  /*1b50*/  IADD3 R8, P1, R12, R9, RZ ;  /* 0x000000090c087210 */ /* 0x000fe20007f3e0ff */
[----:B------:R-:W-:Y:S01]  /*1b60*/  ULDC.64 UR10, c[0x0][0x210] ;  /* 0x00008400000a7ab9 */ /* 0x000fe20000000a00 */
[----:B------:R-:W-:Y:S01]  /*1b70*/  IADD3 R10, P3, R9, R10, RZ ;  /* 0x0000000a090a7210 */ /* 0x000fe20007f7e0ff */
[----:B------:R-:W-:Y:S02]  /*1b80*/  ULDC.64 UR12, c[0x0][0x218] ;  /* 0x00008600000c7ab9 */ /* 0x000fe40000000a00 */
[----:B------:R-:W-:Y:S02]  /*1b90*/  IMAD.X R9, RZ, RZ, RZ, P1 ;  /* 0x000000ffff097224 */ /* 0x000fe400008e06ff */
[----:B0-----:R-:W-:Y:S02]  /*1ba0*/  IMAD.X R3, RZ, RZ, RZ, P3 ;  /* 0x000000ffff037224 */ /* 0x001fe400018e06ff */
[----:B------:R-:W-:Y:S01]  /*1bb0*/  IMAD.SHL.U32 R6, R10, 0x4, RZ ;  /* 0x000000040a067824 */ /* 0x000fe200078e00ff */
[C---:B------:R-:W-:Y:S01]  /*1bc0*/  SHF.L.U64.HI R9, R8.reuse, 0x2, R9 ;  /* 0x0000000208097819 */ /* 0x040fe20000010209 */
[----:B------:R-:W-:Y:S01]  /*1bd0*/  IMAD.SHL.U32 R8, R8, 0x4, RZ ;  /* 0x0000000408087824 */ /* 0x000fe200078e00ff */
[----:B------:R-:W-:-:S02]  /*1be0*/  SHF.L.U64.HI R3, R10, 0x2, R3 ;  /* 0x000000020a037819 */ /* 0x000fc40000010203 */
[C---:B------:R-:W-:Y:S02]  /*1bf0*/  IADD3 R16, P3, R6.reuse, UR10, RZ ;  /* 0x0000000a06107c10 */ /* 0x040fe4000ff7e0ff */
[----:B------:R-:W-:Y:S02]  /*1c00*/  IADD3 R6, P5, R6, UR12, RZ ;  /* 0x0000000c06067c10 */ /* 0x000fe4000ffbe0ff */
[C---:B------:R-:W-:Y:S02]  /*1c10*/  IADD3 R4, P1, R8.reuse, UR10, RZ ;  /* 0x0000000a08047c10 */ /* 0x040fe4000ff3e0ff */
[C---:B------:R-:W-:Y:S02]  /*1c20*/  IADD3.X R17, R3.reuse, UR11, RZ, P3, !PT ;  /* 0x0000000b03117c10 */ /* 0x040fe40009ffe4ff */
[----:B------:R-:W-:Y:S02]  /*1c30*/  IADD3 R8, P4, R8, UR12, RZ ;  /* 0x0000000c08087c10 */ /* 0x000fe4000ff9e0ff */
[----:B------:R-:W-:Y:S01]  /*1c40*/  IADD3.X R7, R3, UR13, RZ, P5, !PT ;  /* 0x0000000d03077c10 */ /* 0x000fe2000affe4ff */
[----:B------:R-:W2:Y:S01]  /*1c50*/  LDG.E R19, desc[UR8][R16.64] ;  /* 0x0000000810137981 */ /* 0x000ea2000c1e1900 */
[----:B------:R-:W-:-:S02]  /*1c60*/  IADD3.X R5, R9, UR11, RZ, P1, !PT ;  /* 0x0000000b09057c10 */ /* 0x000fc40008ffe4ff */
[----:B------:R-:W-:Y:S01]  /*1c70*/  IADD3.X R9, R9, UR13, RZ, P4, !PT ;  /* 0x0000000d09097c10 */ /* 0x000fe2000a7fe4ff */
[----:B------:R-:W3:Y:S04]  /*1c80*/  LDG.E R25, desc[UR8][R6.64] ;  /* 0x0000000806197981 */ /* 0x000ee8000c1e1900 */
[----:B------:R-:W4:Y:S04]  /*1c90*/  LDG.E R3, desc[UR8][R4.64] ;  /* 0x0000000804037981 */ /* 0x000f28000c1e1900 */
[----:B------:R-:W5:Y:S02]  /*1ca0*/  LDG.E R23, desc[UR8][R8.64] ;  /* 0x0000000808177981 */ /* 0x000f64000c1e1900 */
[C---:B--2--5:R-:W-:Y:S01]  /*1cb0*/  FMUL R10, R19.reuse, R2 ;  /* 0x00000002130a7220 */ /* 0x064fe20000400000 */
[----:B------:R-:W-:Y:S01]  /*1cc0*/  FMUL R21, R19, R0 ;  /* 0x0000000013157220 */ /* 0x000fe20000400000 */
[C---:B---3--:R-:W-:Y:S01]  /*1cd0*/  FMUL R12, R25.reuse, R2 ;  /* 0x00000002190c7220 */ /* 0x048fe20000400000 */
[-C--:B------:R-:W-:Y:S01]  /*1ce0*/  FMUL R25, R25, R0.reuse ;  /* 0x0000000019197220 */ /* 0x080fe20000400000 */
[C---:B----4-:R-:W-:Y:S01]  /*1cf0*/  FFMA R19, R3.reuse, R0, -R10 ;  /* 0x0000000003137223 */ /* 0x050fe2000000080a */
[----:B------:R-:W-:Y:S01]  /*1d00*/  FFMA R21, R3, R2, R21 ;  /* 0x0000000203157223 */ /* 0x000fe20000000015 */
[C---:B------:R-:W-:Y:S01]  /*1d10*/  FFMA R3, R23.reuse, R0, -R12 ;  /* 0x0000000017037223 */ /* 0x040fe2000000080c */
[----:B------:R-:W-:-:S02]  /*1d20*/  FFMA R25, R23, R2, R25 ;  /* 0x0000000217197223 */ /* 0x000fc40000000019 */
[----:B------:R0:W-:Y:S04]  /*1d30*/  STG.E desc[UR8][R4.64], R19 ;  /* 0x0000001304007986 */ /* 0x0001e8000c101908 */
[----:B------:R0:W-:Y:S04]  /*1d40*/  STG.E desc[UR8][R16.64], R21 ;  /* 0x0000001510007986 */ /* 0x0001e8000c101908 */
[----:B------:R0:W-:Y:S04]  /*1d50*/  STG.E desc[UR8][R8.64], R3 ;  /* 0x0000000308007986 */ /* 0x0001e8000c101908 */
[----:B------:R0:W-:Y:S02]  /*1d60*/  STG.E desc[UR8][R6.64], R25 ;  /* 0x0000001906007986 */ /* 0x0001e4000c101908 */
.L_x_323:
[----:B------:R-:W-:Y:S05]  /*1d70*/  BSYNC B1 ;  /* 0x0000000000017941 */ /* 0x000fea0003800000 */
.L_x_322:
[----:B------:R-:W-:Y:S05]  /*1d80*/  @!P2 BRA `(.L_x_346) ;  /* 0xffffffe40028a947 */ /* 0x000fea000383ffff */
[----:B------:R-:W-:Y:S05]  /*1d90*/  EXIT ;  /* 0x000000000000794d */ /* 0x000fea0003800000 */
        .weak           $rope$__cuda_sm3x_div_rn_noftz_f32_slowpath
        .type           $rope$__cuda_sm3x_div_rn_noftz_f32_slowpath,@function
        .size           $rope$__cuda_sm3x_div_rn_noftz_f32_slowpath,(.L_x_455 - $rope$__cuda_sm3x_div_rn_noftz_f32_slowpath)
$rope$__cuda_sm3x_div_rn_noftz_f32_slowpath:
[--C-:B------:R-:W-:Y:S01]  /*1da0*/  SHF.R.U32.HI R4, RZ, 0x17, R3.reuse ;  /* 0x00000017ff047819 */ /* 0x100fe20000011603 */
[----:B------:R-:W-:Y:S01]  /*1db0*/  BSSY B3, `(.L_x_347) ;  /* 0x0000064000037945 */ /* 0x000fe20003800000 */
[--C-:B------:R-:W-:Y:S01]  /*1dc0*/  SHF.R.U32.HI R5, RZ, 0x17, R0.reuse ;  /* 0x00000017ff057819 */ /* 0x100fe20000011600 */
[----:B------:R-:W-:Y:S01]  /*1dd0*/  IMAD.MOV.U32 R6, RZ, RZ, R0 ;  /* 0x000000ffff067224 */ /* 0x000fe200078e0000 */
[----:B------:R-:W-:Y:S01]  /*1de0*/  LOP3.LUT R4, R4, 0xff, RZ, 0xc0, !PT ;  /* 0x000000ff04047812 */ /* 0x000fe200078ec0ff */
[----:B------:R-:W-:Y:S01]  /*1df0*/  IMAD.MOV.U32 R7, RZ, RZ, R3 ;  /* 0x000000ffff077224 */ /* 0x000fe200078e0003 */
[----:B------:R-:W-:Y:S02]  /*1e00*/  LOP3.LUT R18, R5, 0xff, RZ, 0xc0, !PT ;  /* 0x000000ff05127812 */ /* 0x000fe400078ec0ff */
[----:B------:R-:W-:Y:S02]  /*1e10*/  IADD3 R8, R4, -0x1, RZ ;  /* 0xffffffff04087810 */ /* 0x000fe40007ffe0ff */
[----:B------:R-:W-:-:S02]  /*1e20*/  IADD3 R17, R18, -0x1, RZ ;  /* 0xffffffff12117810 */ /* 0x000fc40007ffe0ff */
[----:B------:R-:W-:-:S04]  /*1e30*/  ISETP.GT.U32.AND P1, PT, R8, 0xfd, PT ;  /* 0x000000fd0800780c */ /* 0x000fc80003f24070 */
[----:B------:R-:W-:-:S13]  /*1e40*/  ISETP.GT.U32.OR P1, PT, R17, 0xfd, P1 ;  /* 0x000000fd1100780c */ /* 0x000fda0000f24470 */
[----:B------:R-:W-:Y:S01]  /*1e50*/  @!P1 IMAD.MOV.U32 R5, RZ, RZ, RZ ;  /* 0x000000ffff059224 */ /* 0x000fe200078e00ff */
        /* <DEDUP_REMOVED lines=24> */
.L_x_348:
[----:B------:R-:W-:Y:S01]  /*1fe0*/  LEA R0, R4, 0xc0800000, 0x17 ;  /* 0xc080000004007811 */ /* 0x000fe200078eb8ff */
[----:B------:R-:W-:Y:S04]  /*1ff0*/  BSSY B4, `(.L_x_353) ;  /* 0x0000036000047945 */ /* 0x000fe80003800000 */
[----:B------:R-:W-:Y:S01]  /*2000*/  IMAD.IADD R8, R7, 0x1, -R0 ;  /* 0x0000000107087824 */ /* 0x000fe200078e0a00 */
[----:B------:R-:W-:-:S03]  /*2010*/  IADD3 R7, R18, -0x7f, RZ ;  /* 0xffffff8112077810 */ /* 0x000fc60007ffe0ff */
[----:B------:R-:W0:Y:S01]  /*2020*/  MUFU.RCP R3, R8 ;  /* 0x0000000800037308 */ /* 0x000e220000001000 */
[----:B------:R-:W-:Y:S01]  /*2030*/  FADD.FTZ R17, -R8, -RZ ;  /* 0x800000ff08117221 */ /* 0x000fe20000010100 */
[----:B------:R-:W-:-:S03]  /*2040*/  IMAD R0, R7, -0x800000, R6 ;  /* 0xff80000007007824 */ /* 0x000fc600078e0206 */
[----:B0-----:R-:W-:-:S04]  /*2050*/  FFMA R18, R3, R17, 1 ;  /* 0x3f80000003127423 */ /* 0x001fc80000000011 */
[----:B------:R-:W-:-:S04]  /*2060*/  FFMA R3, R3, R18, R3 ;  /* 0x0000001203037223 */ /* 0x000fc80000000003 */
[----:B------:R-:W-:-:S04]  /*2070*/  FFMA R6, R0, R3, RZ ;  /* 0x0000000300067223 */ /* 0x000fc800000000ff */
[----:B------:R-:W-:-:S04]  /*2080*/  FFMA R18, R17, R6, R0 ;  /* 0x0000000611127223 */ /* 0x000fc80000000000 */
[----:B------:R-:W-:Y:S01]  /*2090*/  FFMA R18, R3, R18, R6 ;  /* 0x0000001203127223 */ /* 0x000fe20000000006 */
[----:B------:R-:W-:-:S03]  /*20a0*/  IADD3 R6, R7, 0x7f, -R4 ;  /* 0x0000007f07067810 */ /* 0x000fc60007ffe804 */
[----:B------:R-:W-:Y:S02]  /*20b0*/  FFMA R17, R17, R18, R0 ;  /* 0x0000001211117223 */ /* 0x000fe40000000000 */
[----:B------:R-:W-:Y:S02]  /*20c0*/  IMAD.IADD R5, R6, 0x1, R5 ;  /* 0x0000000106057824 */ /* 0x000fe400078e0205 */
        /* <DEDUP_REMOVED lines=15> */
[C---:B------:R-:W-:Y:S02]  /*21c0*/  IADD3 R6, R7.reuse, 0x20, RZ ;  /* 0x0000002007067810 */ /* 0x040fe40007ffe0ff */
[----:B------:R-:W-:Y:S02]  /*21d0*/  ISETP.NE.AND P4, PT, R7, RZ, PT ;  /* 0x000000ff0700720c */ /* 0x000fe40003f85270 */
[----:B------:R-:W-:Y:S01]  /*21e0*/  LOP3.LUT R5, R4, 0x7fffff, RZ, 0xc0, !PT ;  /* 0x007fffff04057812 */ /* 0x000fe200078ec0ff */
[CCC-:B------:R-:W-:Y:S01]  /*21f0*/  FFMA.RP R4, R3.reuse, R17.reuse, R18.reuse ;  /* 0x0000001103047223 */ /* 0x1c0fe20000008012 */
[----:B------:R-:W-:Y:S01]  /*2200*/  FFMA.RM R3, R3, R17, R18 ;  /* 0x0000001103037223 */ /* 0x000fe20000004012 */
[----:B------:R-:W-:Y:S01]  /*2210*/  ISETP.NE.AND P3, PT, R7, RZ, PT ;  /* 0x000000ff0700720c */ /* 0x000fe20003f65270 */
        /* <DEDUP_REMOVED lines=15> */
.L_x_355:
[----:B------:R-:W-:-:S04]  /*2310*/  LOP3.LUT R0, R0, 0x80000000, RZ, 0xc0, !PT ;  /* 0x8000000000007812 */ /* 0x000fc800078ec0ff */
[----:B------:R-:W-:Y:S01]  /*2320*/  LOP3.LUT R0, R0, 0x7f800000, RZ, 0xfc, !PT ;  /* 0x7f80000000007812 */ /* 0x000fe200078efcff */
[----:B------:R-:W-:Y:S06]  /*2330*/  BRA `(.L_x_356) ;  /* 0x0000000000047947 */ /* 0x000fec0003800000 */
.L_x_354:
[----:B------:R-:W-:-:S07]  /*2340*/  IMAD R0, R5, 0x800000, R0 ;  /* 0x0080000005007824 */ /* 0x000fce00078e0200 */
.L_x_356:
[----:B------:R-:W-:Y:S05]  /*2350*/  BSYNC B4 ;  /* 0x0000000000047941 */ /* 0x000fea0003800000 */
.L_x_353:
[----:B------:R-:W-:Y:S05]  /*2360*/  BRA `(.L_x_357) ;  /* 0x0000000000207947 */ /* 0x000fea0003800000 */
.L_x_352:
[----:B------:R-:W-:-:S04]  /*2370*/  LOP3.LUT R0, R7, 0x80000000, R6, 0x48, !PT ;  /* 0x8000000007007812 */ /* 0x000fc800078e4806 */
[----:B------:R-:W-:Y:S01]  /*2380*/  LOP3.LUT R0, R0, 0x7f800000, RZ, 0xfc, !PT ;  /* 0x7f80000000007812 */ /* 0x000fe200078efcff */
[----:B------:R-:W-:Y:S06]  /*2390*/  BRA `(.L_x_357) ;  /* 0x0000000000147947 */ /* 0x000fec0003800000 */
.L_x_351:
[----:B------:R-:W-:Y:S01]  /*23a0*/  LOP3.LUT R0, R7, 0x80000000, R6, 0x48, !PT ;  /* 0x8000000007007812 */ /* 0x000fe200078e4806 */
[----:B------:R-:W-:Y:S06]  /*23b0*/  BRA `(.L_x_357) ;  /* 0x00000000000c7947 */ /* 0x000fec0003800000 */
.L_x_350:
[----:B------:R-:W0:Y:S02]  /*23c0*/  MUFU.RSQ R0, -QNAN ;  /* 0xffc0000000007908 */ /* 0x000e240000001400 */
[----:B0-----:R-:W-:Y:S05]  /*23d0*/  BRA `(.L_x_357) ;  /* 0x0000000000047947 */ /* 0x001fea0003800000 */
.L_x_349:
[----:B------:R-:W-:-:S07]  /*23e0*/  FADD.FTZ R0, R0, R3 ;  /* 0x0000000300007221 */ /* 0x000fce0000010000 */
.L_x_357:
[----:B------:R-:W-:Y:S05]  /*23f0*/  BSYNC B3 ;  /* 0x0000000000037941 */ /* 0x000fea0003800000 */
.L_x_347:
[----:B------:R-:W-:-:S04]  /*2400*/  IMAD.MOV.U32 R3, RZ, RZ, 0x0 ;  /* 0x00000000ff037424 */ /* 0x000fc800078e00ff */
[----:B------:R-:W-:Y:S05]  /*2410*/  RET.REL.NODEC R2 `(rope) ;  /* 0xffffffd802f87950 */ /* 0x000fea0003c3ffff */
.L_x_358:
        /* <DEDUP_REMOVED lines=14> */
.L_x_455:


//--------------------- .text.fused_gate_up_silu  --------------------------
	.section	.text.fused_gate_up_silu,"ax",@progbits
	.align	128
        .global         fused_gate_up_silu
        .type           fused_gate_up_silu,@function
        .size           fused_gate_up_silu,(.L_x_456 - fused_gate_up_silu)
        .other          fused_gate_up_silu,@"STO_CUDA_ENTRY STV_DEFAULT"
fused_gate_up_silu:
.text.fused_gate_up_silu:
[----:B------:R-:W0:Y:S02]  /*0000*/  LDC R1, c[0x0][0x28] ;  /* 0x00000a00ff017b82 */ /* 0x000e240000000800 */
[----:B------:R-:W1:Y:S01]  /*0010*/  S2R R3, SR_CTAID.X ;  /* 0x0000000000037919 */ /* 0x000e620000002500 */
[----:B------:R-:W-:Y:S01]  /*0020*/  ULDC UR4, c[0x0][0x0] ;  /* 0x0000000000047ab9 */ /* 0x000fe20000000800 */
[----:B------:R-:W-:Y:S01]  /*0030*/  ULDC UR5, c[0x0][0x228] ;  /* 0x00008a0000057ab9 */ /* 0x000fe20000000800 */
[----:B------:R-:W1:Y:S02]  /*0040*/  S2R R0, SR_TID.X ;  /* 0x0000000000007919 */ /* 0x000e640000002100 */
[----:B-1----:R-:W-:-:S05]  /*0050*/  IMAD R3, R3, UR4, R0 ;  /* 0x0000000403037c24 */ /* 0x002fca000f8e0200 */
[----:B------:R-:W-:-:S13]  /*0060*/  ISETP.GE.U32.AND P0, PT, R3, UR5, PT ;  /* 0x0000000503007c0c */ /* 0x000fda000bf06070 */
[----:B------:R-:W-:Y:S05]  /*0070*/  @P0 EXIT ;  /* 0x000000000000094d */ /* 0x000fea0003800000 */
[----:B------:R-:W-:Y:S01]  /*0080*/  ULDC UR5, c[0x0][0xc] ;  /* 0x0000030000057ab9 */ /* 0x000fe20000000800 */
[----:B------:R-:W-:Y:S01]  /*0090*/  ULDC.64 UR6, c[0x0][0x208] ;  /* 0x0000820000067ab9 */ /* 0x000fe20000000a00 */
[----:B------:R-:W2:Y:S08]  /*00a0*/  LDC.64 R4, c[0x0][0x210] ;  /* 0x00008400ff047b82 */ /* 0x000eb00000000a00 */
[----:B------:R-:W3:Y:S08]  /*00b0*/  LDC.64 R6, c[0x0][0x218] ;  /* 0x00008600ff067b82 */ /* 0x000ef00000000a00 */
[----:B------:R-:W4:Y:S01]  /*00c0*/  LDC.64 R8, c[0x0][0x220] ;  /* 0x00008800ff087b82 */ /* 0x000f220000000a00 */
[----:B------:R-:W-:-:S03]  /*00d0*/  UIMAD UR4, UR4, UR5, URZ ;  /* 0x00000005040472a4 */ /* 0x000fc6000f8e023f */
[----:B------:R-:W-:-:S09]  /*00e0*/  ULDC UR5, c[0x0][0x228] ;  /* 0x00008a0000057ab9 */ /* 0x000fd20000000800 */
.L_x_362:
[----:B-1-3--:R-:W-:-:S06]  /*00f0*/  IMAD.WIDE.U32 R12, R3, 0x4, R6 ;  /* 0x00000004030c7825 */ /* 0x00afcc00078e0006 */
[----:B------:R1:W3:Y:S01]  /*0100*/  LDG.E R12, desc[UR6][R12.64] ;  /* 0x000000060c0c7981 */ /* 0x0002e2000c1e1900 */
[----:B------:R-:W-:Y:S01]  /*0110*/  IMAD.MOV.U32 R11, RZ, RZ, 0x3bbb989d ;  /* 0x3bbb989dff0b7424 */ /* 0x000fe200078e00ff */
[----:B------:R-:W-:Y:S01]  /*0120*/  BSSY B0, `(.L_x_359) ;  /* 0x000001a000007945 */ /* 0x000fe20003800000 */
[----:B------:R-:W-:Y:S01]  /*0130*/  IMAD.MOV.U32 R15, RZ, RZ, 0x437c0000 ;  /* 0x437c0000ff0f7424 */ /* 0x000fe200078e00ff */
[----:B-1----:R-:W-:Y:S01]  /*0140*/  MOV R13, R3 ;  /* 0x00000003000d7202 */ /* 0x002fe20000000f00 */
[----:B---3--:R-:W-:-:S04]  /*0150*/  FFMA.SAT R0, -R12, R11, 0.5 ;  /* 0x3f0000000c007423 */ /* 0x008fc8000000210b */
[----:B------:R-:W-:-:S04]  /*0160*/  FFMA.RM R0, R0, R15, 12582913 ;  /* 0x4b40000100007423 */ /* 0x000fc8000000400f */
[C---:B------:R-:W-:Y:S01]  /*0170*/  FADD R11, R0.reuse, -12583039 ;  /* 0xcb40007f000b7421 */ /* 0x040fe20000000000 */
[----:B------:R-:W-:-:S03]  /*0180*/  IMAD.SHL.U32 R0, R0, 0x800000, RZ ;  /* 0x0080000000007824 */ /* 0x000fc600078e00ff */
[----:B------:R-:W-:-:S04]  /*0190*/  FFMA R11, -R12, 1.4426950216293334961, -R11 ;  /* 0x3fb8aa3b0c0b7823 */ /* 0x000fc8000000090b */
[----:B------:R-:W-:-:S04]  /*01a0*/  FFMA R2, -R12, 1.925963033500011079e-08, R11 ;  /* 0x32a570600c027823 */ /* 0x000fc8000000010b */
[----:B------:R-:W1:Y:S02]  /*01b0*/  MUFU.EX2 R11, R2 ;  /* 0x00000002000b7308 */ /* 0x000e640000000800 */
[----:B-1----:R-:W-:Y:S01]  /*01c0*/  FFMA R16, R0, R11, 1 ;  /* 0x3f80000000107423 */ /* 0x002fe2000000000b */
[C---:B--2---:R-:W-:Y:S01]  /*01d0*/  IMAD.WIDE.U32 R10, R3.reuse, 0x4, R4 ;  /* 0x00000004030a7825 */ /* 0x044fe200078e0004 */
[----:B------:R-:W-:-:S03]  /*01e0*/  IADD3 R3, R3, UR4, RZ ;  /* 0x0000000403037c10 */ /* 0x000fc6000fffe0ff */
[----:B------:R-:W-:Y:S02]  /*01f0*/  IADD3 R0, R16, 0x1800000, RZ ;  /* 0x0180000010007810 */ /* 0x000fe40007ffe0ff */
[----:B------:R-:W-:Y:S02]  /*0200*/  ISETP.GE.U32.AND P3, PT, R3, UR5, PT ;  /* 0x0000000503007c0c */ /* 0x000fe4000bf66070 */
[----:B------:R-:W-:-:S04]  /*0210*/  LOP3.LUT R0, R0, 0x7f800000, RZ, 0xc0, !PT ;  /* 0x7f80000000007812 */ /* 0x000fc800078ec0ff */
[----:B------:R-:W-:-:S13]  /*0220*/  ISETP.GT.U32.AND P0, PT, R0, 0x1ffffff, PT ;  /* 0x01ffffff0000780c */ /* 0x000fda0003f04070 */
[----:B------:R-:W-:Y:S05]  /*0230*/  @P0 BRA `(.L_x_360) ;  /* 0x0000000000100947 */ /* 0x000fea0003800000 */
[----:B------:R-:W-:-:S07]  /*0240*/  MOV R14, 0x260 ;  /* 0x00000260000e7802 */ /* 0x000fce0000000f00 */
[----:B0---4-:R-:W-:Y:S05]  /*0250*/  CALL.REL.NOINC `($fused_gate_up_silu$__cuda_sm20_rcp_rn_f32_slowpath) ;  /* 0x0000000000387944 */ /* 0x011fea0003c00000 */
[----:B------:R-:W-:Y:S01]  /*0260*/  IMAD.MOV.U32 R15, RZ, RZ, R0 ;  /* 0x000000ffff0f7224 */ /* 0x000fe200078e0000 */
[----:B------:R-:W-:Y:S06]  /*0270*/  BRA `(.L_x_361) ;  /* 0x0000000000107947 */ /* 0x000fec0003800000 */
.L_x_360:
[----:B------:R-:W1:Y:S02]  /*0280*/  MUFU.RCP R15, R16 ;  /* 0x00000010000f7308 */ /* 0x000e640000001000 */
[----:B-1----:R-:W-:-:S04]  /*0290*/  FFMA R0, R16, R15, -1 ;  /* 0xbf80000010007423 */ /* 0x002fc8000000000f */
[----:B------:R-:W-:-:S04]  /*02a0*/  FADD.FTZ R0, -R0, -RZ ;  /* 0x800000ff00007221 */ /* 0x000fc80000010100 */
[----:B------:R-:W-:-:S07]  /*02b0*/  FFMA R15, R15, R0, R15 ;  /* 0x000000000f0f7223 */ /* 0x000fce000000000f */
.L_x_361:
[----:B------:R-:W-:Y:S05]  /*02c0*/  BSYNC B0 ;  /* 0x0000000000007941 */ /* 0x000fea0003800000 */
.L_x_359:
[----:B------:R-:W2:Y:S01]  /*02d0*/  LDG.E R10, desc[UR6][R10.64] ;  /* 0x000000060a0a7981 */ /* 0x000ea2000c1e1900 */
[----:B------:R-:W-:Y:S01]  /*02e0*/  FMUL R15, R12, R15 ;  /* 0x0000000f0c0f7220 */ /* 0x000fe20000400000 */
[----:B----4-:R-:W-:-:S04]  /*02f0*/  IMAD.WIDE.U32 R12, R13, 0x4, R8 ;  /* 0x000000040d0c7825 */ /* 0x010fc800078e0008 */
[----:B--2---:R-:W-:-:S05]  /*0300*/  FMUL R15, R15, R10 ;  /* 0x0000000a0f0f7220 */ /* 0x004fca0000400000 */
[----:B------:R1:W-:Y:S01]  /*0310*/  STG.E desc[UR6][R12.64], R15 ;  /* 0x0000000f0c007986 */ /* 0x0003e2000c101906 */
[----:B------:R-:W-:Y:S05]  /*0320*/  @!P3 BRA `(.L_x_362) ;  /* 0xfffffffc0070b947 */ /* 0x000fea000383ffff */
[----:B------:R-:W-:Y:S05]  /*0330*/  EXIT ;  /* 0x000000000000794d */ /* 0x000fea0003800000 */
        .weak           $fused_gate_up_silu$__cuda_sm20_rcp_rn_f32_slowpath
        .type           $fused_gate_up_silu$__cuda_sm20_rcp_rn_f32_slowpath,@function
        .size           $fused_gate_up_silu$__cuda_sm20_rcp_rn_f32_slowpath,(.L_x_456 - $fused_gate_up_silu$__cuda_sm20_rcp_rn_f32_slowpath)
$fused_gate_up_silu$__cuda_sm20_rcp_rn_f32_slowpath:
[----:B------:R-:W-:Y:S01]  /*0340*/  IMAD.SHL.U32 R2, R16, 0x2, RZ ;  /* 0x0000000210027824 */ /* 0x000fe200078e00ff */
[----:B------:R-:W-:Y:S01]  /*0350*/  BSSY B1, `(.L_x_363) ;  /* 0x0000031000017945 */ /* 0x000fe20003800000 */
[----:B------:R-:W-:-:S03]  /*0360*/  MOV R0, R16 ;  /* 0x0000001000007202 */ /* 0x000fc60000000f00 */
        /* <DEDUP_REMOVED lines=13> */
.L_x_364:
[----:B------:R-:W-:-:S04]  /*0440*/  IADD3 R15, R2, -0xfd, RZ ;  /* 0xffffff03020f7810 */ /* 0x000fc80007ffe0ff */
[----:B------:R-:W-:-:S13]  /*0450*/  ISETP.GT.U32.AND P0, PT, R15, 0x1, PT ;  /* 0x000000010f00780c */ /* 0x000fda0003f04070 */
[----:B------:R-:W-:Y:S05]  /*0460*/  @P0 BRA `(.L_x_366) ;  /* 0x0000000000780947 */ /* 0x000fea0003800000 */
[----:B------:R-:W-:Y:S01]  /*0470*/  LOP3.LUT R20, R0, 0x7fffff, RZ, 0xc0, !PT ;  /* 0x007fffff00147812 */ /* 0x000fe200078ec0ff */
[----:B------:R-:W-:-:S03]  /*0480*/  IMAD.MOV.U32 R22, RZ, RZ, 0x3 ;  /* 0x00000003ff167424 */ /* 0x000fc600078e00ff */
[----:B------:R-:W-:Y:S02]  /*0490*/  LOP3.LUT R16, R20, 0x3f800000, RZ, 0xfc, !PT ;  /* 0x3f80000014107812 */ /* 0x000fe400078efcff */
[----:B------:R-:W-:Y:S02]  /*04a0*/  SHF.L.U32 R21, R22, R15, RZ ;  /* 0x0000000f16157219 */ /* 0x000fe400000006ff */
[----:B------:R-:W0:Y:S02]  /*04b0*/  MUFU.RCP R17, R16 ;  /* 0x0000001000117308 */ /* 0x000e240000001000 */
[----:B0-----:R-:W-:-:S04]  /*04c0*/  FFMA R18, R16, R17, -1 ;  /* 0xbf80000010127423 */ /* 0x001fc80000000011 */
[----:B------:R-:W-:-:S04]  /*04d0*/  FADD.FTZ R18, -R18, -RZ ;  /* 0x800000ff12127221 */ /* 0x000fc80000010100 */
[CCC-:B------:R-:W-:Y:S01]  /*04e0*/  FFMA.RM R19, R17.reuse, R18.reuse, R17.reuse ;  /* 0x0000001211137223 */ /* 0x1c0fe20000004011 */
[----:B------:R-:W-:-:S04]  /*04f0*/  FFMA.RP R18, R17, R18, R17 ;  /* 0x0000001211127223 */ /* 0x000fc80000008011 */
[C---:B------:R-:W-:Y:S02]  /*0500*/  LOP3.LUT R17, R19.reuse, 0x7fffff, RZ, 0xc0, !PT ;  /* 0x007fffff13117812 */ /* 0x040fe400078ec0ff */
[----:B------:R-:W-:Y:S02]  /*0510*/  FSETP.NEU.FTZ.AND P0, PT, R19, R18, PT ;  /* 0x000000121300720b */ /* 0x000fe40003f1d000 */
[----:B------:R-:W-:Y:S02]  /*0520*/  LOP3.LUT R18, R17, 0x800000, RZ, 0xfc, !PT ;  /* 0x0080000011127812 */ /* 0x000fe400078efcff */
[----:B------:R-:W-:Y:S02]  /*0530*/  SEL R17, RZ, 0xffffffff, !P0 ;  /* 0xffffffffff117807 */ /* 0x000fe40004000000 */
[----:B------:R-:W-:Y:S02]  /*0540*/  LOP3.LUT R16, R21, R18, RZ, 0xc0, !PT ;  /* 0x0000001215107212 */ /* 0x000fe400078ec0ff */
[----:B------:R-:W-:-:S02]  /*0550*/  IADD3 R17, -R17, RZ, RZ ;  /* 0x000000ff11117210 */ /* 0x000fc40007ffe1ff */
[----:B------:R-:W-:Y:S02]  /*0560*/  SHF.R.U32.HI R16, RZ, R15, R16 ;  /* 0x0000000fff107219 */ /* 0x000fe40000011610 */
[----:B------:R-:W-:Y:S02]  /*0570*/  LOP3.LUT P1, RZ, R17, R15, R18, 0xf8, !PT ;  /* 0x0000000f11ff7212 */ /* 0x000fe4000782f812 */
[C---:B------:R-:W-:Y:S02]  /*0580*/  LOP3.LUT P0, RZ, R16.reuse, 0x1, RZ, 0xc0, !PT ;  /* 0x0000000110ff7812 */ /* 0x040fe4000780c0ff */
[----:B------:R-:W-:-:S04]  /*0590*/  LOP3.LUT P2, RZ, R16, 0x2, RZ, 0xc0, !PT ;  /* 0x0000000210ff7812 */ /* 0x000fc8000784c0ff */
[----:B------:R-:W-:Y:S02]  /*05a0*/  PLOP3.LUT P0, PT, P0, P1, P2, 0xe0, 0x0 ;  /* 0x000000000000781c */ /* 0x000fe40000703c20 */
[----:B------:R-:W-:Y:S02]  /*05b0*/  ISETP.NE.U32.AND P1, PT, R20, RZ, PT ;  /* 0x000000ff1400720c */ /* 0x000fe40003f25070 */
[----:B------:R-:W-:-:S05]  /*05c0*/  SEL R15, RZ, 0x1, !P0 ;  /* 0x00000001ff0f7807 */ /* 0x000fca0004000000 */
[----:B------:R-:W-:-:S05]  /*05d0*/  IMAD.MOV R15, RZ, RZ, -R15 ;  /* 0x000000ffff0f7224 */ /* 0x000fca00078e0a0f */
[----:B------:R-:W-:Y:S02]  /*05e0*/  ISETP.GE.AND P0, PT, R15, RZ, PT ;  /* 0x000000ff0f00720c */ /* 0x000fe40003f06270 */
[----:B------:R-:W-:-:S04]  /*05f0*/  IADD3 R15, R2, -0xfc, RZ ;  /* 0xffffff04020f7810 */ /* 0x000fc80007ffe0ff */
[----:B------:R-:W-:-:S07]  /*0600*/  SHF.R.U32.HI R15, RZ, R15, R18 ;  /* 0x0000000fff0f7219 */ /* 0x000fce0000011612 */
[----:B------:R-:W-:-:S05]  /*0610*/  @!P0 IADD3 R15, R15, 0x1, RZ ;  /* 0x000000010f0f8810 */ /* 0x000fca0007ffe0ff */
[----:B------:R-:W-:-:S05]  /*0620*/  @!P1 IMAD.SHL.U32 R15, R15, 0x2, RZ ;  /* 0x000000020f0f9824 */ /* 0x000fca00078e00ff */
[----:B------:R-:W-:Y:S01]  /*0630*/  LOP3.LUT R15, R15, 0x80000000, R0, 0xf8, !PT ;  /* 0x800000000f0f7812 */ /* 0x000fe200078ef800 */
[----:B------:R-:W-:Y:S06]  /*0640*/  BRA `(.L_x_365) ;  /* 0x0000000000047947 */ /* 0x000fec0003800000 */
.L_x_366:
[----:B------:R0:W1:Y:S02]  /*0650*/  MUFU.RCP R15, R0 ;  /* 0x00000000000f7308 */ /* 0x0000640000001000 */
.L_x_365:
[----:B------:R-:W-:Y:S05]  /*0660*/  BSYNC B1 ;  /* 0x0000000000017941 */ /* 0x000fea0003800000 */
.L_x_363:
[----:B01----:R-:W-:Y:S01]  /*0670*/  MOV R0, R15 ;  /* 0x0000000f00007202 */ /* 0x003fe20000000f00 */
[----:B------:R-:W-:-:S04]  /*0680*/  IMAD.MOV.U32 R15, RZ, RZ, 0x0 ;  /* 0x00000000ff0f7424 */ /* 0x000fc800078e00ff */
[----:B------:R-:W-:Y:S05]  /*0690*/  RET.REL.NODEC R14 `(fused_gate_up_silu) ;  /* 0xfffffff80e587950 */ /* 0x000fea0003c3ffff */
.L_x_367:
        /* <DEDUP_REMOVED lines=14> */
.L_x_456:


//--------------------- .text.silu                --------------------------
	.section	.text.silu,"ax",@progbits
	.align	128
        .global         silu
        .type           silu,@function
        .size           silu,(.L_x_457 - silu)
        .other          silu,@"STO_CUDA_ENTRY STV_DEFAULT"
silu:
.text.silu:
        /* <DEDUP_REMOVED lines=11> */
[----:B------:R-:W3:Y:S01]  /*00b0*/  LDC.64 R6, c[0x0][0x218] ;  /* 0x00008600ff067b82 */ /* 0x000ee20000000a00 */
[----:B------:R-:W-:-:S03]  /*00c0*/  UIMAD UR4, UR4, UR5, URZ ;  /* 0x00000005040472a4 */ /* 0x000fc6000f8e023f */
[----:B------:R-:W-:-:S09]  /*00d0*/  ULDC UR5, c[0x0][0x220] ;  /* 0x0000880000057ab9 */ /* 0x000fd20000000800 */
.L_x_371:
[----:B-12---:R-:W-:-:S06]  /*00e0*/  IMAD.WIDE.U32 R8, R3, 0x4, R4 ;  /* 0x0000000403087825 */ /* 0x006fcc00078e0004 */
[----:B------:R1:W2:Y:S01]  /*00f0*/  LDG.E R8, desc[UR6][R8.64] ;  /* 0x0000000608087981 */ /* 0x0002a2000c1e1900 */
[----:B------:R-:W-:Y:S01]  /*0100*/  IMAD.MOV.U32 R11, RZ, RZ, 0x3bbb989d ;  /* 0x3bbb989dff0b7424 */ /* 0x000fe200078e00ff */
[----:B------:R-:W-:Y:S01]  /*0110*/  BSSY B0, `(.L_x_368) ;  /* 0x0000019000007945 */ /* 0x000fe20003800000 */
[----:B------:R-:W-:Y:S02]  /*0120*/  IMAD.MOV.U32 R13, RZ, RZ, 0x437c0000 ;  /* 0x437c0000ff0d7424 */ /* 0x000fe400078e00ff */
[----:B-1----:R-:W-:Y:S01]  /*0130*/  IMAD.MOV.U32 R9, RZ, RZ, R3 ;  /* 0x000000ffff097224 */ /* 0x002fe200078e0003 */
[----:B------:R-:W-:-:S04]  /*0140*/  IADD3 R3, R3, UR4, RZ ;  /* 0x0000000403037c10 */ /* 0x000fc8000fffe0ff */
[----:B------:R-:W-:Y:S01]  /*0150*/  ISETP.GE.U32.AND P3, PT, R3, UR5, PT ;  /* 0x0000000503007c0c */ /* 0x000fe2000bf66070 */
[----:B--2---:R-:W-:-:S04]  /*0160*/  FFMA.SAT R0, -R8, R11, 0.5 ;  /* 0x3f00000008007423 */ /* 0x004fc8000000210b */
[----:B------:R-:W-:-:S04]  /*0170*/  FFMA.RM R0, R0, R13, 12582913 ;  /* 0x4b40000100007423 */ /* 0x000fc8000000400d */
[C---:B------:R-:W-:Y:S01]  /*0180*/  FADD R11, R0.reuse, -12583039 ;  /* 0xcb40007f000b7421 */ /* 0x040fe20000000000 */
[----:B------:R-:W-:-:S03]  /*0190*/  IMAD.SHL.U32 R0, R0, 0x800000, RZ ;  /* 0x0080000000007824 */ /* 0x000fc600078e00ff */
[----:B------:R-:W-:-:S04]  /*01a0*/  FFMA R11, -R8, 1.4426950216293334961, -R11 ;  /* 0x3fb8aa3b080b7823 */ /* 0x000fc8000000090b */
[----:B------:R-:W-:-:S06]  /*01b0*/  FFMA R11, -R8, 1.925963033500011079e-08, R11 ;  /* 0x32a57060080b7823 */ /* 0x000fcc000000010b */
[----:B------:R-:W1:Y:S02]  /*01c0*/  MUFU.EX2 R11, R11 ;  /* 0x0000000b000b7308 */ /* 0x000e640000000800 */
[----:B-1----:R-:W-:-:S05]  /*01d0*/  FFMA R2, R0, R11, 1 ;  /* 0x3f80000000027423 */ /* 0x002fca000000000b */
[----:B------:R-:W-:-:S04]  /*01e0*/  IADD3 R0, R2, 0x1800000, RZ ;  /* 0x0180000002007810 */ /* 0x000fc80007ffe0ff */
[----:B------:R-:W-:-:S04]  /*01f0*/  LOP3.LUT R0, R0, 0x7f800000, RZ, 0xc0, !PT ;  /* 0x7f80000000007812 */ /* 0x000fc800078ec0ff */
[----:B------:R-:W-:-:S13]  /*0200*/  ISETP.GT.U32.AND P0, PT, R0, 0x1ffffff, PT ;  /* 0x01ffffff0000780c */ /* 0x000fda0003f04070 */
[----:B------:R-:W-:Y:S05]  /*0210*/  @P0 BRA `(.L_x_369) ;  /* 0x0000000000100947 */ /* 0x000fea0003800000 */
[----:B------:R-:W-:-:S07]  /*0220*/  MOV R10, 0x240 ;  /* 0x00000240000a7802 */ /* 0x000fce0000000f00 */
[----:B0--3--:R-:W-:Y:S05]  /*0230*/  CALL.REL.NOINC `($silu$__cuda_sm20_rcp_rn_f32_slowpath) ;  /* 0x0000000000307944 */ /* 0x009fea0003c00000 */
[----:B------:R-:W-:Y:S01]  /*0240*/  MOV R11, R0 ;  /* 0x00000000000b7202 */ /* 0x000fe20000000f00 */
[----:B------:R-:W-:Y:S06]  /*0250*/  BRA `(.L_x_370) ;  /* 0x0000000000107947 */ /* 0x000fec0003800000 */
.L_x_369:
[----:B------:R-:W1:Y:S02]  /*0260*/  MUFU.RCP R11, R2 ;  /* 0x00000002000b7308 */ /* 0x000e640000001000 */
[----:B-1----:R-:W-:-:S04]  /*0270*/  FFMA R0, R2, R11, -1 ;  /* 0xbf80000002007423 */ /* 0x002fc8000000000b */
[----:B------:R-:W-:-:S04]  /*0280*/  FADD.FTZ R0, -R0, -RZ ;  /* 0x800000ff00007221 */ /* 0x000fc80000010100 */
[----:B------:R-:W-:-:S07]  /*0290*/  FFMA R11, R11, R0, R11 ;  /* 0x000000000b0b7223 */ /* 0x000fce000000000b */
.L_x_370:
[----:B------:R-:W-:Y:S05]  /*02a0*/  BSYNC B0 ;  /* 0x0000000000007941 */ /* 0x000fea0003800000 */
.L_x_368:
[----:B------:R-:W-:Y:S01]  /*02b0*/  FMUL R11, R8, R11 ;  /* 0x0000000b080b7220 */ /* 0x000fe20000400000 */
[----:B---3--:R-:W-:-:S05]  /*02c0*/  IMAD.WIDE.U32 R8, R9, 0x4, R6 ;  /* 0x0000000409087825 */ /* 0x008fca00078e0006 */
[----:B------:R1:W-:Y:S01]  /*02d0*/  STG.E desc[UR6][R8.64], R11 ;  /* 0x0000000b08007986 */ /* 0x0003e2000c101906 */
[----:B------:R-:W-:Y:S05]  /*02e0*/  @!P3 BRA `(.L_x_371) ;  /* 0xfffffffc007cb947 */ /* 0x000fea000383ffff */
[----:B------:R-:W-:Y:S05]  /*02f0*/  EXIT ;  /* 0x000000000000794d */ /* 0x000fea0003800000 */
        .weak           $silu$__cuda_sm20_rcp_rn_f32_slowpath
        .type           $silu$__cuda_sm20_rcp_rn_f32_slowpath,@function
        .size           $silu$__cuda_sm20_rcp_rn_f32_slowpath,(.L_x_457 - $silu$__cuda_sm20_rcp_rn_f32_slowpath)
$silu$__cuda_sm20_rcp_rn_f32_slowpath:
[----:B------:R-:W-:Y:S01]  /*0300*/  IMAD.SHL.U32 R0, R2, 0x2, RZ ;  /* 0x0000000202007824 */ /* 0x000fe200078e00ff */
[----:B------:R-:W-:Y:S04]  /*0310*/  BSSY B1, `(.L_x_372) ;  /* 0x0000031000017945 */ /* 0x000fe80003800000 */
[----:B------:R-:W-:Y:S01]  /*0320*/  SHF.R.U32.HI R15, RZ, 0x18, R0 ;  /* 0x00000018ff0f7819 */ /* 0x000fe20000011600 */
[----:B------:R-:W-:-:S03]  /*0330*/  IMAD.MOV.U32 R0, RZ, RZ, R2 ;  /* 0x000000ffff007224 */ /* 0x000fc600078e0002 */
        /* <DEDUP_REMOVED lines=12> */
.L_x_373:
[----:B------:R-:W-:-:S04]  /*0400*/  IADD3 R17, R15, -0xfd, RZ ;  /* 0xffffff030f117810 */ /* 0x000fc80007ffe0ff */
[----:B------:R-:W-:-:S13]  /*0410*/  ISETP.GT.U32.AND P0, PT, R17, 0x1, PT ;  /* 0x000000011100780c */ /* 0x000fda0003f04070 */
[----:B------:R-:W-:Y:S05]  /*0420*/  @P0 BRA `(.L_x_375) ;  /* 0x0000000000780947 */ /* 0x000fea0003800000 */
[----:B------:R-:W-:Y:S01]  /*0430*/  LOP3.LUT R16, R0, 0x7fffff, RZ, 0xc0, !PT ;  /* 0x007fffff00107812 */ /* 0x000fe200078ec0ff */
[----:B------:R-:W-:-:S03]  /*0440*/  HFMA2.MMA R14, -RZ, RZ, 0, 1.78813934326171875e-07 ;  /* 0x00000003ff0e7435 */ /* 0x000fc600000001ff */
[----:B------:R-:W-:-:S04]  /*0450*/  LOP3.LUT R2, R16, 0x3f800000, RZ, 0xfc, !PT ;  /* 0x3f80000010027812 */ /* 0x000fc800078efcff */
[----:B------:R-:W0:Y:S03]  /*0460*/  MUFU.RCP R11, R2 ;  /* 0x00000002000b7308 */ /* 0x000e260000001000 */
[----:B------:R-:W-:Y:S01]  /*0470*/  SHF.L.U32 R14, R14, R17, RZ ;  /* 0x000000110e0e7219 */ /* 0x000fe200000006ff */
        /* <DEDUP_REMOVED lines=25> */
.L_x_375:
[----:B------:R0:W1:Y:S02]  /*0610*/  MUFU.RCP R11, R0 ;  /* 0x00000000000b7308 */ /* 0x0000640000001000 */
.L_x_374:
[----:B------:R-:W-:Y:S05]  /*0620*/  BSYNC B1 ;  /* 0x0000000000017941 */ /* 0x000fea0003800000 */
.L_x_372:
[----:B01----:R-:W-:Y:S01]  /*0630*/  MOV R0, R11 ;  /* 0x0000000b00007202 */ /* 0x003fe20000000f00 */
[----:B------:R-:W-:-:S04]  /*0640*/  IMAD.MOV.U32 R11, RZ, RZ, 0x0 ;  /* 0x00000000ff0b7424 */ /* 0x000fc800078e00ff */
[----:B------:R-:W-:Y:S05]  /*0650*/  RET.REL.NODEC R10 `(silu) ;  /* 0xfffffff80a687950 */ /* 0x000fea0003c3ffff */
.L_x_376:
        /* <DEDUP_REMOVED lines=10> */
.L_x_457:


//--------------------- .text.rms_norm            --------------------------
	.section	.text.rms_norm,"ax",@progbits
	.align	128
        .global         rms_norm
        .type           rms_norm,@function
        .size           rms_norm,(.L_x_458 - rms_norm)
        .other          rms_norm,@"STO_CUDA_ENTRY STV_DEFAULT"
rms_norm:
.text.rms_norm:
[----:B------:R-:W0:Y:S02]  /*0000*/  LDC R1, c[0x0][0x28] ;  /* 0x00000a00ff017b82 */ /* 0x000e240000000800 */
[----:B------:R-:W1:Y:S01]  /*0010*/  S2R R4, SR_CTAID.X ;  /* 0x0000000000047919 */ /* 0x000e620000002500 */
[----:B------:R-:W-:Y:S01]  /*0020*/  ULDC UR4, c[0x0][0x0] ;  /* 0x0000000000047ab9 */ /* 0x000fe20000000800 */
[----:B------:R-:W1:Y:S01]  /*0030*/  S2R R3, SR_TID.X ;  /* 0x0000000000037919 */ /* 0x000e620000002100 */
[----:B------:R-:W2:Y:S01]  /*0040*/  LDC R5, c[0x0][0x228] ;  /* 0x00008a00ff057b82 */ /* 0x000ea20000000800 */
[----:B-1----:R-:W-:Y:S01]  /*0050*/  IMAD R4, R4, UR4, R3 ;  /* 0x0000000404047c24 */ /* 0x002fe2000f8e0203 */
[----:B------:R-:W-:-:S04]  /*0060*/  ULDC UR4, c[0x0][0x234] ;  /* 0x00008d0000047ab9 */ /* 0x000fc80000000800 */
[----:B------:R-:W-:-:S04]  /*0070*/  ISETP.GE.U32.AND P0, PT, R4, UR4, PT ;  /* 0x0000000404007c0c */ /* 0x000fc8000bf06070 */
[----:B--2---:R-:W-:-:S13]  /*0080*/  ISETP.EQ.OR P0, PT, R5, RZ, P0 ;  /* 0x000000ff0500720c */ /* 0x004fda0000702670 */
[----:B------:R-:W-:Y:S05]  /*0090*/  @P0 EXIT ;  /* 0x000000000000094d */ /* 0x000fea0003800000 */
[C---:B------:R-:W-:Y:S01]  /*00a0*/  IADD3 R0, R5.reuse, -0x1, RZ ;  /* 0xffffffff05007810 */ /* 0x040fe20007ffe0ff */
[----:B------:R-:W-:Y:S01]  /*00b0*/  ULDC UR4, c[0x0][0x22c] ;  /* 0x00008b0000047ab9 */ /* 0x000fe20000000800 */
[----:B------:R-:W-:Y:S01]  /*00c0*/  ULDC.64 UR6, c[0x0][0x208] ;  /* 0x0000820000067ab9 */ /* 0x000fe20000000a00 */
[----:B------:R-:W-:Y:S01]  /*00d0*/  IMAD R4, R4, UR4, RZ ;  /* 0x0000000404047c24 */ /* 0x000fe2000f8e02ff */
[----:B------:R-:W-:Y:S01]  /*00e0*/  ISETP.GE.U32.AND P2, PT, R0, 0x3, PT ;  /* 0x000000030000780c */ /* 0x000fe20003f46070 */
[----:B------:R-:W-:Y:S01]  /*00f0*/  UMOV UR4, URZ ;  /* 0x0000003f00047c82 */ /* 0x000fe20008000000 */
[----:B------:R-:W-:Y:S01]  /*0100*/  LOP3.LUT R2, R5, 0x3, RZ, 0xc0, !PT ;  /* 0x0000000305027812 */ /* 0x000fe200078ec0ff */
[----:B------:R-:W-:-:S10]  /*0110*/  IMAD.MOV.U32 R3, RZ, RZ, RZ ;  /* 0x000000ffff037224 */ /* 0x000fd400078e00ff */
        /* <DEDUP_REMOVED lines=8> */
.L_x_380:
[----:B------:R-:W-:Y:S01]  /*01a0*/  IADD3 R6, P1, R4, UR4, RZ ;  /* 0x0000000404067c10 */ /* 0x000fe2000ff3e0ff */
[----:B------:R-:W-:Y:S01]  /*01b0*/  ULDC.64 UR8, c[0x0][0x210] ;  /* 0x0000840000087ab9 */ /* 0x000fe20000000a00 */
[----:B------:R-:W-:-:S03]  /*01c0*/  UIADD3 UR5, UR4, 0x4, URZ ;  /* 0x0000000404057890 */ /* 0x000fc6000fffe03f */
[----:B------:R-:W-:Y:S01]  /*01d0*/  IMAD.X R7, RZ, RZ, RZ, P1 ;  /* 0x000000ffff077224 */ /* 0x000fe200008e06ff */
[----:B------:R-:W-:-:S04]  /*01e0*/  LEA R8, P1, R6, UR8, 0x2 ;  /* 0x0000000806087c11 */ /* 0x000fc8000f8210ff */
[----:B------:R-:W-:Y:S02]  /*01f0*/  LEA.HI.X R9, R6, UR9, R7, 0x2, P1 ;  /* 0x0000000906097c11 */ /* 0x000fe400088f1407 */
[----:B------:R-:W-:-:S03]  /*0200*/  IADD3 R6, P1, R4, UR5, RZ ;  /* 0x0000000504067c10 */ /* 0x000fc6000ff3e0ff */
[----:B------:R-:W2:Y:S02]  /*0210*/  LDG.E R26, desc[UR6][R8.64] ;  /* 0x00000006081a7981 */ /* 0x000ea4000c1e1900 */
[----:B------:R-:W-:Y:S02]  /*0220*/  IMAD.X R7, RZ, RZ, RZ, P1 ;  /* 0x000000ffff077224 */ /* 0x000fe400008e06ff */
[----:B------:R-:W3:Y:S01]  /*0230*/  LDG.E R13, desc[UR6][R8.64+0x4] ;  /* 0x00000406080d7981 */ /* 0x000ee2000c1e1900 */
[----:B------:R-:W-:-:S03]  /*0240*/  LEA R10, P1, R6, UR8, 0x2 ;  /* 0x00000008060a7c11 */ /* 0x000fc6000f8210ff */
[----:B------:R-:W4:Y:S01]  /*0250*/  LDG.E R12, desc[UR6][R8.64+0x8] ;  /* 0x00000806080c7981 */ /* 0x000f22000c1e1900 */
[----:B------:R-:W-:Y:S01]  /*0260*/  LEA.HI.X R11, R6, UR9, R7, 0x2, P1 ;  /* 0x00000009060b7c11 */ /* 0x000fe200088f1407 */
[----:B------:R-:W-:Y:S02]  /*0270*/  UIADD3 UR5, UR4, 0x8, URZ ;  /* 0x0000000804057890 */ /* 0x000fe4000fffe03f */
[----:B------:R1:W5:Y:S04]  /*0280*/  LDG.E R17, desc[UR6][R8.64+0xc] ;  /* 0x00000c0608117981 */ /* 0x000368000c1e1900 */
[----:B------:R-:W5:Y:S01]  /*0290*/  LDG.E R16, desc[UR6][R10.64] ;  /* 0x000000060a107981 */ /* 0x000f62000c1e1900 */
[----:B------:R-:W-:-:S03]  /*02a0*/  IADD3 R7, P1, R4, UR5, RZ ;  /* 0x0000000504077c10 */ /* 0x000fc6000ff3e0ff */
[----:B------:R-:W5:Y:S02]  /*02b0*/  LDG.E R15, desc[UR6][R10.64+0x4] ;  /* 0x000004060a0f7981 */ /* 0x000f64000c1e1900 */
[----:B------:R-:W-:Y:S01]  /*02c0*/  IMAD.X R18, RZ, RZ, RZ, P1 ;  /* 0x000000ffff127224 */ /* 0x000fe200008e06ff */
[C---:B------:R-:W-:Y:S01]  /*02d0*/  LEA R6, P1, R7.reuse, UR8, 0x2 ;  /* 0x0000000807067c11 */ /* 0x040fe2000f8210ff */
[----:B------:R-:W5:Y:S01]  /*02e0*/  LDG.E R14, desc[UR6][R10.64+0x8] ;  /* 0x000008060a0e7981 */ /* 0x000f62000c1e1900 */
[----:B------:R-:W-:Y:S02]  /*02f0*/  UIADD3 UR5, UR4, 0xc, URZ ;  /* 0x0000000c04057890 */ /* 0x000fe4000fffe03f */
[----:B------:R-:W-:Y:S01]  /*0300*/  LEA.HI.X R7, R7, UR9, R18, 0x2, P1 ;  /* 0x0000000907077c11 */ /* 0x000fe200088f1412 */
[----:B------:R0:W5:Y:S03]  /*0310*/  LDG.E R21, desc[UR6][R10.64+0xc] ;  /* 0x00000c060a157981 */ /* 0x000166000c1e1900 */
[----:B-1----:R-:W-:Y:S01]  /*0320*/  IADD3 R9, P1, R4, UR5, RZ ;  /* 0x0000000504097c10 */ /* 0x002fe2000ff3e0ff */
[----:B------:R-:W5:Y:S04]  /*0330*/  LDG.E R20, desc[UR6][R6.64] ;  /* 0x0000000606147981 */ /* 0x000f68000c1e1900 */
[----:B------:R-:W5:Y:S01]  /*0340*/  LDG.E R19, desc[UR6][R6.64+0x4] ;  /* 0x0000040606137981 */ /* 0x000f62000c1e1900 */
[----:B------:R-:W-:Y:S01]  /*0350*/  IMAD.X R22, RZ, RZ, RZ, P1 ;  /* 0x000000ffff167224 */ /* 0x000fe200008e06ff */
[----:B------:R-:W-:-:S02]  /*0360*/  LEA R8, P1, R9, UR8, 0x2 ;  /* 0x0000000809087c11 */ /* 0x000fc4000f8210ff */
[----:B------:R-:W5:Y:S02]  /*0370*/  LDG.E R18, desc[UR6][R6.64+0x8] ;  /* 0x0000080606127981 */ /* 0x000f64000c1e1900 */
[----:B------:R-:W-:Y:S02]  /*0380*/  LEA.HI.X R9, R9, UR9, R22, 0x2, P1 ;  /* 0x0000000909097c11 */ /* 0x000fe400088f1416 */
[----:B------:R-:W5:Y:S04]  /*0390*/  LDG.E R24, desc[UR6][R6.64+0xc] ;  /* 0x00000c0606187981 */ /* 0x000f68000c1e1900 */
[----:B------:R-:W5:Y:S04]  /*03a0*/  LDG.E R23, desc[UR6][R8.64] ;  /* 0x0000000608177981 */ /* 0x000f68000c1e1900 */
[----:B------:R-:W5:Y:S04]  /*03b0*/  LDG.E R22, desc[UR6][R8.64+0x4] ;  /* 0x0000040608167981 */ /* 0x000f68000c1e1900 */
[----:B0-----:R-:W5:Y:S04]  /*03c0*/  LDG.E R10, desc[UR6][R8.64+0x8] ;  /* 0x00000806080a7981 */ /* 0x001f68000c1e1900 */
[----:B------:R-:W5:Y:S01]  /*03d0*/  LDG.E R11, desc[UR6][R8.64+0xc] ;  /* 0x00000c06080b7981 */ /* 0x000f62000c1e1900 */
[----:B------:R-:W-:Y:S01]  /*03e0*/  IADD3 R0, R0, -0x10, RZ ;  /* 0xfffffff000007810 */ /* 0x000fe20007ffe0ff */
[----:B------:R-:W-:-:S03]  /*03f0*/  UIADD3 UR4, UR4, 0x10, URZ ;  /* 0x0000001004047890 */ /* 0x000fc6000fffe03f */
[----:B------:R-:W-:Y:S01]  /*0400*/  ISETP.GT.AND P1, PT, R0, 0xc, PT ;  /* 0x0000000c0000780c */ /* 0x000fe20003f24270 */
[----:B--2---:R-:W-:-:S04]  /*0410*/  FFMA R26, R26, R26, R3 ;  /* 0x0000001a1a1a7223 */ /* 0x004fc80000000003 */
[----:B---3--:R-:W-:-:S04]  /*0420*/  FFMA R13, R13, R13, R26 ;  /* 0x0000000d0d0d7223 */ /* 0x008fc8000000001a */
[----:B----4-:R-:W-:-:S04]  /*0430*/  FFMA R12, R12, R12, R13 ;  /* 0x0000000c0c0c7223 */ /* 0x010fc8000000000d */
[----:B-----5:R-:W-:-:S04]  /*0440*/  FFMA R17, R17, R17, R12 ;  /* 0x0000001111117223 */ /* 0x020fc8000000000c */
[----:B------:R-:W-:-:S04]  /*0450*/  FFMA R16, R16, R16, R17 ;  /* 0x0000001010107223 */ /* 0x000fc80000000011 */
        /* <DEDUP_REMOVED lines=10> */
[----:B------:R-:W-:Y:S01]  /*0500*/  FFMA R3, R11, R11, R10 ;  /* 0x0000000b0b037223 */ /* 0x000fe2000000000a */
[----:B------:R-:W-:Y:S06]  /*0510*/  @P1 BRA `(.L_x_380) ;  /* 0xfffffffc00201947 */ /* 0x000fec000383ffff */
.L_x_379:
[----:B------:R-:W-:-:S13]  /*0520*/  ISETP.GT.AND P1, PT, R0, 0x4, PT ;  /* 0x000000040000780c */ /* 0x000fda0003f24270 */
[----:B------:R-:W-:Y:S05]  /*0530*/  @!P1 BRA `(.L_x_381) ;  /* 0x0000000000749947 */ /* 0x000fea0003800000 */
        /* <DEDUP_REMOVED lines=12> */
[----:B------:R-:W-:-:S03]  /*0600*/  LEA.HI.X R7, R7, UR9, R16, 0x2, P0 ;  /* 0x0000000907077c11 */ /* 0x000fc600080f1410 */
[----:B------:R-:W5:Y:S04]  /*0610*/  LDG.E R16, desc[UR6][R8.64+0xc] ;  /* 0x00000c0608107981 */ /* 0x000f68000c1e1900 */
[----:B------:R-:W5:Y:S04]  /*0620*/  LDG.E R18, desc[UR6][R6.64] ;  /* 0x0000000606127981 */ /* 0x000f68000c1e1900 */
[----:B------:R-:W5:Y:S04]  /*0630*/  LDG.E R20, desc[UR6][R6.64+0x4] ;  /* 0x0000040606147981 */ /* 0x000f68000c1e1900 */
        /* <DEDUP_REMOVED lines=8> */
[----:B-----5:R-:W-:-:S04]  /*06c0*/  FFMA R3, R16, R16, R3 ;  /* 0x0000001010037223 */ /* 0x020fc80000000003 */
[----:B------:R-:W-:-:S04]  /*06d0*/  FFMA R3, R18, R18, R3 ;  /* 0x0000001212037223 */ /* 0x000fc80000000003 */
[----:B------:R-:W-:-:S04]  /*06e0*/  FFMA R3, R20, R20, R3 ;  /* 0x0000001414037223 */ /* 0x000fc80000000003 */
[----:B------:R-:W-:-:S04]  /*06f0*/  FFMA R3, R22, R22, R3 ;  /* 0x0000001616037223 */ /* 0x000fc80000000003 */
[----:B------:R-:W-:-:S07]  /*0700*/  FFMA R3, R24, R24, R3 ;  /* 0x0000001818037223 */ /* 0x000fce0000000003 */
.L_x_381:
[----:B------:R-:W-:-:S13]  /*0710*/  ISETP.NE.OR P0, PT, R0, RZ, P0 ;  /* 0x000000ff0000720c */ /* 0x000fda0000705670 */
[----:B------:R-:W-:Y:S05]  /*0720*/  @!P0 BRA `(.L_x_377) ;  /* 0x0000000000448947 */ /* 0x000fea0003800000 */
.L_x_378:
[----:B------:R-:W-:Y:S01]  /*0730*/  IADD3 R7, P0, R4, UR4, RZ ;  /* 0x0000000404077c10 */ /* 0x000fe2000ff1e0ff */
[----:B------:R-:W-:-:S04]  /*0740*/  ULDC.64 UR8, c[0x0][0x210] ;  /* 0x0000840000087ab9 */ /* 0x000fc80000000a00 */
[----:B------:R-:W-:Y:S01]  /*0750*/  IMAD.X R8, RZ, RZ, RZ, P0 ;  /* 0x000000ffff087224 */ /* 0x000fe200000e06ff */
[----:B------:R-:W-:-:S04]  /*0760*/  LEA R6, P0, R7, UR8, 0x2 ;  /* 0x0000000807067c11 */ /* 0x000fc8000f8010ff */
[----:B------:R-:W-:-:S05]  /*0770*/  LEA.HI.X R7, R7, UR9, R8, 0x2, P0 ;  /* 0x0000000907077c11 */ /* 0x000fca00080f1408 */
[----:B------:R-:W2:Y:S04]  /*0780*/  LDG.E R8, desc[UR6][R6.64] ;  /* 0x0000000606087981 */ /* 0x000ea8000c1e1900 */
[----:B------:R-:W3:Y:S04]  /*0790*/  LDG.E R10, desc[UR6][R6.64+0x4] ;  /* 0x00000406060a7981 */ /* 0x000ee8000c1e1900 */
[----:B------:R-:W4:Y:S04]  /*07a0*/  LDG.E R12, desc[UR6][R6.64+0x8] ;  /* 0x00000806060c7981 */ /* 0x000f28000c1e1900 */
        /* <DEDUP_REMOVED lines=8> */
[----:B0-----:R-:W-:Y:S06]  /*0830*/  @P0 BRA `(.L_x_378) ;  /* 0xfffffffc00bc0947 */ /* 0x001fec000383ffff */
.L_x_377:
[----:B------:R-:W-:Y:S02]  /*0840*/  I2FP.F32.U32 R8, R5 ;  /* 0x0000000500087245 */ /* 0x000fe40000201000 */
[----:B------:R-:W-:Y:S02]  /*0850*/  ISETP.NE.AND P1, PT, R2, RZ, PT ;  /* 0x000000ff0200720c */ /* 0x000fe40003f25270 */
[----:B------:R-:W1:Y:S02]  /*0860*/  MUFU.RCP R5, R8 ;  /* 0x0000000800057308 */ /* 0x000e640000001000 */
[----:B-1----:R-:W-:-:S04]  /*0870*/  FFMA R0, -R8, R5, 1 ;  /* 0x3f80000008007423 */ /* 0x002fc80000000105 */
[----:B------:R-:W-:-:S05]  /*0880*/  FFMA R0, R5, R0, R5 ;  /* 0x0000000005007223 */ /* 0x000fca0000000005 */
[----:B------:R-:W-:Y:S05]  /*0890*/  @!P1 BRA `(.L_x_382) ;  /* 0x00000000003c9947 */ /* 0x000fea0003800000 */
[----:B------:R-:W-:Y:S01]  /*08a0*/  IADD3 R10, P0, R4, UR4, RZ ;  /* 0x00000004040a7c10 */ /* 0x000fe2000ff1e0ff */
[----:B------:R-:W-:Y:S01]  /*08b0*/  ULDC.64 UR4, c[0x0][0x210] ;  /* 0x0000840000047ab9 */ /* 0x000fe20000000a00 */
[----:B------:R-:W-:Y:S02]  /*08c0*/  IMAD.MOV.U32 R5, RZ, RZ, R2 ;  /* 0x000000ffff057224 */ /* 0x000fe400078e0002 */
[----:B------:R-:W-:Y:S01]  /*08d0*/  LEA R9, P3, R10, UR4, 0x2 ;  /* 0x000000040a097c11 */ /* 0x000fe2000f8610ff */
[----:B------:R-:W-:-:S05]  /*08e0*/  IMAD.X R7, RZ, RZ, RZ, P0 ;  /* 0x000000ffff077224 */ /* 0x000fca00000e06ff */
[----:B------:R-:W-:-:S07]  /*08f0*/  LEA.HI.X R10, R10, UR5, R7, 0x2, P3 ;  /* 0x000000050a0a7c11 */ /* 0x000fce00098f1407 */
.L_x_383:
[----:B------:R-:W-:Y:S02]  /*0900*/  IMAD.MOV.U32 R6, RZ, RZ, R9 ;  /* 0x000000ffff067224 */ /* 0x000fe400078e0009 */
[----:B------:R-:W-:-:S05]  /*0910*/  IMAD.MOV.U32 R7, RZ, RZ, R10 ;  /* 0x000000ffff077224 */ /* 0x000fca00078e000a */
[----:B------:R-:W2:Y:S01]  /*0920*/  LDG.E R6, desc[UR6][R6.64] ;  /* 0x0000000606067981 */ /* 0x000ea2000c1e1900 */
[----:B------:R-:W-:Y:S02]  /*0930*/  IADD3 R5, R5, -0x1, RZ ;  /* 0xffffffff05057810 */ /* 0x000fe40007ffe0ff */
[----:B------:R-:W-:Y:S02]  /*0940*/  IADD3 R9, P3, R9, 0x4, RZ ;  /* 0x0000000409097810 */ /* 0x000fe40007f7e0ff */
[----:B------:R-:W-:-:S03]  /*0950*/  ISETP.NE.AND P0, PT, R5, RZ, PT ;  /* 0x000000ff0500720c */ /* 0x000fc60003f05270 */
[----:B------:R-:W-:Y:S02]  /*0960*/  IMAD.X R10, RZ, RZ, R10, P3 ;  /* 0x000000ffff0a7224 */ /* 0x000fe400018e060a */
[----:B--2---:R-:W-:-:S08]  /*0970*/  FFMA R3, R6, R6, R3 ;  /* 0x0000000606037223 */ /* 0x004fd00000000003 */
[----:B------:R-:W-:Y:S05]  /*0980*/  @P0 BRA `(.L_x_383) ;  /* 0xfffffffc00dc0947 */ /* 0x000fea000383ffff */
.L_x_382:
[----:B------:R-:W1:Y:S01]  /*0990*/  FCHK P0, R3, R8 ;  /* 0x0000000803007302 */ /* 0x000e620000000000 */
[----:B------:R-:W-:Y:S01]  /*09a0*/  FFMA R5, R0, R3, RZ ;  /* 0x0000000300057223 */ /* 0x000fe200000000ff */
[----:B------:R-:W-:Y:S03]  /*09b0*/  BSSY B0, `(.L_x_384) ;  /* 0x0000006000007945 */ /* 0x000fe60003800000 */
[----:B------:R-:W-:-:S04]  /*09c0*/  FFMA R6, -R8, R5, R3 ;  /* 0x0000000508067223 */ /* 0x000fc80000000103 */
[----:B------:R-:W-:Y:S01]  /*09d0*/  FFMA R0, R0, R6, R5 ;  /* 0x0000000600007223 */ /* 0x000fe20000000005 */
[----:B-1----:R-:W-:Y:S06]  /*09e0*/  @!P0 BRA `(.L_x_385) ;  /* 0x0000000000088947 */ /* 0x002fec0003800000 */
[----:B------:R-:W-:-:S07]  /*09f0*/  MOV R6, 0xa10 ;  /* 0x00000a1000067802 */ /* 0x000fce0000000f00 */
[----:B0-----:R-:W-:Y:S05]  /*0a00*/  CALL.REL.NOINC `($rms_norm$__cuda_sm3x_div_rn_noftz_f32_slowpath) ;  /* 0x0000001000707944 */ /* 0x001fea0003c00000 */
.L_x_385:
[----:B------:R-:W-:Y:S05]  /*0a10*/  BSYNC B0 ;  /* 0x0000000000007941 */ /* 0x000fea0003800000 */
.L_x_384:
[----:B------:R-:W-:Y:S01]  /*0a20*/  ULDC UR4, c[0x0][0x230] ;  /* 0x00008c0000047ab9 */ /* 0x000fe20000000800 */
[----:B------:R-:W-:Y:S02]  /*0a30*/  IMAD.MOV.U32 R3, RZ, RZ, RZ ;  /* 0x000000ffff037224 */ /* 0x000fe400078e00ff */
[----:B0-----:R-:W-:-:S05]  /*0a40*/  FADD R5, R0, UR4 ;  /* 0x0000000400057e21 */ /* 0x001fca0008000000 */
[----:B------:R-:W-:-:S13]  /*0a50*/  FSETP.GEU.AND P0, PT, |R5|, 1.175494350822287508e-38, PT ;  /* 0x008000000500780b */ /* 0x000fda0003f0e200 */
[----:B------:R-:W-:-:S04]  /*0a60*/  @!P0 FMUL R5, R5, 16777216 ;  /* 0x4b80000005058820 */ /* 0x000fc80000400000 */
[----:B------:R-:W0:Y:S02]  /*0a70*/  MUFU.RSQ R0, R5 ;  /* 0x0000000500007308 */ /* 0x000e240000001400 */
[----:B0-----:R-:W-:Y:S01]  /*0a80*/  @!P0 FMUL R0, R0, 4096 ;  /* 0x4580000000008820 */ /* 0x001fe20000400000 */
[----:B------:R-:W-:Y:S06]  /*0a90*/  @!P2 BRA `(.L_x_386) ;  /* 0x0000000c00bca947 */ /* 0x000fec0003800000 */
[----:B------:R-:W-:Y:S01]  /*0aa0*/  ULDC UR4, c[0x0][0x228] ;  /* 0x00008a0000047ab9 */ /* 0x000fe20000000800 */
[----:B------:R-:W0:Y:S01]  /*0ab0*/  LDC.64 R6, c[0x0][0x218] ;  /* 0x00008600ff067b82 */ /* 0x000e220000000a00 */
[----:B------:R-:W-:-:S04]  /*0ac0*/  IADD3 R5, -R2, UR4, RZ ;  /* 0x0000000402057c10 */ /* 0x000fc8000fffe1ff */
[----:B------:R-:W-:-:S13]  /*0ad0*/  ISETP.GT.AND P0, PT, R5, RZ, PT ;  /* 0x000000ff0500720c */ /* 0x000fda0003f04270 */
[----:B------:R-:W-:Y:S05]  /*0ae0*/  @!P0 BRA `(.L_x_387) ;  /* 0x0000000c001c8947 */ /* 0x000fea0003800000 */
[----:B------:R-:W-:Y:S02]  /*0af0*/  ISETP.GT.AND P2, PT, R5, 0xc, PT ;  /* 0x0000000c0500780c */ /* 0x000fe40003f44270 */
[----:B------:R-:W-:-:S11]  /*0b00*/  PLOP3.LUT P0, PT, PT, PT, PT, 0x80, 0x0 ;  /* 0x000000000000781c */ /* 0x000fd60003f0f070 */
[----:B------:R-:W-:Y:S05]  /*0b10*/  @!P2 BRA `(.L_x_388) ;  /* 0x0000000400fca947 */ /* 0x000fea0003800000 */
[----:B------:R-:W1:Y:S01]  /*0b20*/  LDC.64 R8, c[0x0][0x218] ;  /* 0x00008600ff087b82 */ /* 0x000e620000000a00 */
[----:B------:R-:W-:-:S13]  /*0b30*/  PLOP3.LUT P0, PT, PT, PT, PT, 0x8, 0x0 ;  /* 0x000000000000781c */ /* 0x000fda0003f0e170 */
.L_x_389:
[----:B------:R-:W-:Y:S01]  /*0b40*/  IADD3 R18, P2, R4, R3, RZ ;  /* 0x0000000304127210 */ /* 0x000fe20007f5e0ff */
[----:B------:R-:W-:Y:S01]  /*0b50*/  ULDC.64 UR8, c[0x0][0x210] ;  /* 0x0000840000087ab9 */ /* 0x000fe20000000a00 */
[----:B-1----:R-:W-:Y:S01]  /*0b60*/  IMAD.WIDE.U32 R12, R3, 0x4, R8 ;  /* 0x00000004030c7825 */ /* 0x002fe200078e0008 */
[----:B------:R-:W-:-:S03]  /*0b70*/  ULDC.64 UR4, c[0x0][0x220] ;  /* 0x0000880000047ab9 */ /* 0x000fc60000000a00 */
[----:B------:R-:W-:Y:S01]  /*0b80*/  IMAD.X R11, RZ, RZ, RZ, P2 ;  /* 0x000000ffff0b7224 */ /* 0x000fe200010e06ff */
[----:B---3--:R-:W2:Y:S01]  /*0b90*/  LDG.E R17, desc[UR6][R12.64] ;  /* 0x000000060c117981 */ /* 0x008ea2000c1e1900 */
[----:B------:R-:W-:-:S03]  /*0ba0*/  IMAD.SHL.U32 R10, R18, 0x4, RZ ;  /* 0x00000004120a7824 */ /* 0x000fc600078e00ff */
[----:B------:R-:W-:Y:S02]  /*0bb0*/  SHF.L.U64.HI R18, R18, 0x2, R11 ;  /* 0x0000000212127819 */ /* 0x000fe4000001020b */
[----:B------:R-:W-:-:S04]  /*0bc0*/  IADD3 R14, P2, R10, UR8, RZ ;  /* 0x000000080a0e7c10 */ /* 0x000fc8000ff5e0ff */
[----:B------:R-:W-:-:S05]  /*0bd0*/  IADD3.X R15, R18, UR9, RZ, P2, !PT ;  /* 0x00000009120f7c10 */ /* 0x000fca00097fe4ff */
[----:B------:R-:W3:Y:S01]  /*0be0*/  LDG.E R11, desc[UR6][R14.64] ;  /* 0x000000060e0b7981 */ /* 0x000ee2000c1e1900 */
[----:B------:R-:W-:Y:S01]  /*0bf0*/  IADD3 R10, P2, R10, UR4, RZ ;  /* 0x000000040a0a7c10 */ /* 0x000fe2000ff5e0ff */
[----:B---3--:R-:W-:-:S03]  /*0c00*/  FMUL R16, R0, R11 ;  /* 0x0000000b00107220 */ /* 0x008fc60000400000 */
[----:B------:R-:W-:Y:S01]  /*0c10*/  IADD3.X R11, R18, UR5, RZ, P2, !PT ;  /* 0x00000005120b7c10 */ /* 0x000fe200097fe4ff */
[----:B--2---:R-:W-:-:S05]  /*0c20*/  FMUL R17, R16, R17 ;  /* 0x0000001110117220 */ /* 0x004fca0000400000 */
[----:B------:R1:W-:Y:S04]  /*0c30*/  STG.E desc[UR6][R10.64], R17 ;  /* 0x000000110a007986 */ /* 0x0003e8000c101906 */
[----:B------:R-:W2:Y:S04]  /*0c40*/  LDG.E R19, desc[UR6][R14.64+0x4] ;  /* 0x000004060e137981 */ /* 0x000ea8000c1e1900 */
[----:B------:R-:W3:Y:S01]  /*0c50*/  LDG.E R16, desc[UR6][R12.64+0x4] ;  /* 0x000004060c107981 */ /* 0x000ee2000c1e1900 */
[----:B--2---:R-:W-:-:S04]  /*0c60*/  FMUL R19, R0, R19 ;  /* 0x0000001300137220 */ /* 0x004fc80000400000 */
[----:B---3--:R-:W-:-:S05]  /*0c70*/  FMUL R19, R19, R16 ;  /* 0x0000001013137220 */ /* 0x008fca0000400000 */
[----:B------:R2:W-:Y:S04]  /*0c80*/  STG.E desc[UR6][R10.64+0x4], R19 ;  /* 0x000004130a007986 */ /* 0x0005e8000c101906 */
[----:B------:R-:W3:Y:S04]  /*0c90*/  LDG.E R21, desc[UR6][R14.64+0x8] ;  /* 0x000008060e157981 */ /* 0x000ee8000c1e1900 */
[----:B------:R-:W4:Y:S01]  /*0ca0*/  LDG.E R16, desc[UR6][R12.64+0x8] ;  /* 0x000008060c107981 */ /* 0x000f22000c1e1900 */
[----:B---3--:R-:W-:-:S04]  /*0cb0*/  FMUL R21, R0, R21 ;  /* 0x0000001500157220 */ /* 0x008fc80000400000 */
[----:B----4-:R-:W-:-:S05]  /*0cc0*/  FMUL R21, R21, R16 ;  /* 0x0000001015157220 */ /* 0x010fca0000400000 */
[----:B------:R3:W-:Y:S04]  /*0cd0*/  STG.E desc[UR6][R10.64+0x8], R21 ;  /* 0x000008150a007986 */ /* 0x0007e8000c101906 */
[----:B-1----:R1:W4:Y:S04]  /*0ce0*/  LDG.E R17, desc[UR6][R14.64+0xc] ;  /* 0x00000c060e117981 */ /* 0x002328000c1e1900 */
[----:B------:R-:W5:Y:S01]  /*0cf0*/  LDG.E R23, desc[UR6][R12.64+0xc] ;  /* 0x00000c060c177981 */ /* 0x000f62000c1e1900 */
[----:B------:R-:W-:-:S04]  /*0d00*/  IADD3 R25, R3, 0x4, RZ ;  /* 0x0000000403197810 */ /* 0x000fc80007ffe0ff */
[----:B------:R-:W-:-:S05]  /*0d10*/  IADD3 R22, P2, R4, R25, RZ ;  /* 0x0000001904167210 */ /* 0x000fca0007f5e0ff */
[----:B------:R-:W-:Y:S02]  /*0d20*/  IMAD.X R27, RZ, RZ, RZ, P2 ;  /* 0x000000ffff1b7224 */ /* 0x000fe400010e06ff */
[----:B------:R-:W-:-:S03]  /*0d30*/  IMAD.SHL.U32 R20, R22, 0x4, RZ ;  /* 0x0000000416147824 */ /* 0x000fc600078e00ff */
[----:B------:R-:W-:Y:S02]  /*0d40*/  SHF.L.U64.HI R22, R22, 0x2, R27 ;  /* 0x0000000216167819 */ /* 0x000fe4000001021b */
[----:B------:R-:W-:Y:S01]  /*0d50*/  IADD3 R16, P2, R20, UR8, RZ ;  /* 0x0000000814107c10 */ /* 0x000fe2000ff5e0ff */
[----:B-1----:R-:W-:-:S04]  /*0d60*/  IMAD.WIDE.U32 R14, R25, 0x4, R8 ;  /* 0x00000004190e7825 */ /* 0x002fc800078e0008 */
[----:B----4-:R-:W-:Y:S01]  /*0d70*/  FMUL R18, R0, R17 ;  /* 0x0000001100127220 */ /* 0x010fe20000400000 */
[----:B------:R-:W-:-:S03]  /*0d80*/  IADD3.X R17, R22, UR9, RZ, P2, !PT ;  /* 0x0000000916117c10 */ /* 0x000fc600097fe4ff */
[----:B-----5:R-:W-:-:S05]  /*0d90*/  FMUL R23, R18, R23 ;  /* 0x0000001712177220 */ /* 0x020fca0000400000 */
[----:B------:R1:W-:Y:S04]  /*0da0*/  STG.E desc[UR6][R10.64+0xc], R23 ;  /* 0x00000c170a007986 */ /* 0x0003e8000c101906 */
[----:B------:R-:W4:Y:S04]  /*0db0*/  LDG.E R13, desc[UR6][R16.64] ;  /* 0x00000006100d7981 */ /* 0x000f28000c1e1900 */
[----:B--2---:R-:W2:Y:S01]  /*0dc0*/  LDG.E R19, desc[UR6][R14.64] ;  /* 0x000000060e137981 */ /* 0x004ea2000c1e1900 */
[----:B------:R-:W-:Y:S01]  /*0dd0*/  IADD3 R12, P2, R20, UR4, RZ ;  /* 0x00000004140c7c10 */ /* 0x000fe2000ff5e0ff */
[----:B----4-:R-:W-:-:S03]  /*0de0*/  FMUL R18, R0, R13 ;  /* 0x0000000d00127220 */ /* 0x010fc60000400000 */
[----:B------:R-:W-:Y:S01]  /*0df0*/  IADD3.X R13, R22, UR5, RZ, P2, !PT ;  /* 0x00000005160d7c10 */ /* 0x000fe200097fe4ff */
[----:B--2---:R-:W-:-:S05]  /*0e00*/  FMUL R19, R18, R19 ;  /* 0x0000001312137220 */ /* 0x004fca0000400000 */
[----:B------:R2:W-:Y:S04]  /*0e10*/  STG.E desc[UR6][R12.64], R19 ;  /* 0x000000130c007986 */ /* 0x0005e8000c101906 */
[----:B---3--:R-:W3:Y:S04]  /*0e20*/  LDG.E R21, desc[UR6][R16.64+0x4] ;  /* 0x0000040610157981 */ /* 0x008ee8000c1e1900 */
[----:B------:R-:W4:Y:S01]  /*0e30*/  LDG.E R18, desc[UR6][R14.64+0x4] ;  /* 0x000004060e127981 */ /* 0x000f22000c1e1900 */
[----:B---3--:R-:W-:-:S04]  /*0e40*/  FMUL R21, R0, R21 ;  /* 0x0000001500157220 */ /* 0x008fc80000400000 */
[----:B----4-:R-:W-:-:S05]  /*0e50*/  FMUL R21, R21, R18 ;  /* 0x0000001215157220 */ /* 0x010fca0000400000 */
[----:B------:R3:W-:Y:S04]  /*0e60*/  STG.E desc[UR6][R12.64+0x4], R21 ;  /* 0x000004150c007986 */ /* 0x0007e8000c101906 */
[----:B-1----:R-:W4:Y:S04]  /*0e70*/  LDG.E R11, desc[UR6][R16.64+0x8] ;  /* 0x00000806100b7981 */ /* 0x002f28000c1e1900 */
[----:B------:R-:W5:Y:S01]  /*0e80*/  LDG.E R10, desc[UR6][R14.64+0x8] ;  /* 0x000008060e0a7981 */ /* 0x000f62000c1e1900 */
[----:B----4-:R-:W-:-:S04]  /*0e90*/  FMUL R11, R0, R11 ;  /* 0x0000000b000b7220 */ /* 0x010fc80000400000 */
[----:B-----5:R-:W-:-:S05]  /*0ea0*/  FMUL R23, R11, R10 ;  /* 0x0000000a0b177220 */ /* 0x020fca0000400000 */
[----:B------:R1:W-:Y:S04]  /*0eb0*/  STG.E desc[UR6][R12.64+0x8], R23 ;  /* 0x000008170c007986 */ /* 0x0003e8000c101906 */
[----:B------:R4:W5:Y:S04]  /*0ec0*/  LDG.E R11, desc[UR6][R16.64+0xc] ;  /* 0x00000c06100b7981 */ /* 0x000968000c1e1900 */
[----:B--2---:R-:W2:Y:S01]  /*0ed0*/  LDG.E R19, desc[UR6][R14.64+0xc] ;  /* 0x00000c060e137981 */ /* 0x004ea2000c1e1900 */
[----:B------:R-:W-:-:S04]  /*0ee0*/  IADD3 R25, R3, 0x8, RZ ;  /* 0x0000000803197810 */ /* 0x000fc80007ffe0ff */
[----:B------:R-:W-:-:S05]  /*0ef0*/  IADD3 R22, P2, R4, R25, RZ ;  /* 0x0000001904167210 */ /* 0x000fca0007f5e0ff */
[----:B------:R-:W-:Y:S02]  /*0f00*/  IMAD.X R27, RZ, RZ, RZ, P2 ;  /* 0x000000ffff1b7224 */ /* 0x000fe400010e06ff */
[----:B------:R-:W-:-:S03]  /*0f10*/  IMAD.SHL.U32 R20, R22, 0x4, RZ ;  /* 0x0000000416147824 */ /* 0x000fc600078e00ff */
[----:B------:R-:W-:Y:S02]  /*0f20*/  SHF.L.U64.HI R22, R22, 0x2, R27 ;  /* 0x0000000216167819 */ /* 0x000fe4000001021b */
[----:B------:R-:W-:Y:S01]  /*0f30*/  IADD3 R10, P2, R20, UR8, RZ ;  /* 0x00000008140a7c10 */ /* 0x000fe2000ff5e0ff */
[----:B----4-:R-:W-:-:S04]  /*0f40*/  IMAD.WIDE.U32 R16, R25, 0x4, R8 ;  /* 0x0000000419107825 */ /* 0x010fc800078e0008 */
[----:B-----5:R-:W-:Y:S01]  /*0f50*/  FMUL R18, R0, R11 ;  /* 0x0000000b00127220 */ /* 0x020fe20000400000 */
[----:B------:R-:W-:-:S03]  /*0f60*/  IADD3.X R11, R22, UR9, RZ, P2, !PT ;  /* 0x00000009160b7c10 */ /* 0x000fc600097fe4ff */
[----:B--2---:R-:W-:-:S05]  /*0f70*/  FMUL R19, R18, R19 ;  /* 0x0000001312137220 */ /* 0x004fca0000400000 */
[----:B------:R2:W-:Y:S04]  /*0f80*/  STG.E desc[UR6][R12.64+0xc], R19 ;  /* 0x00000c130c007986 */ /* 0x0005e8000c101906 */
[----:B------:R-:W4:Y:S04]  /*0f90*/  LDG.E R15, desc[UR6][R10.64] ;  /* 0x000000060a0f7981 */ /* 0x000f28000c1e1900 */
[----:B---3--:R-:W3:Y:S01]  /*0fa0*/  LDG.E R21, desc[UR6][R16.64] ;  /* 0x0000000610157981 */ /* 0x008ee2000c1e1900 */
[----:B------:R-:W-:Y:S01]  /*0fb0*/  IADD3 R14, P2, R20, UR4, RZ ;  /* 0x00000004140e7c10 */ /* 0x000fe2000ff5e0ff */
[----:B----4-:R-:W-:-:S03]  /*0fc0*/  FMUL R18, R0, R15 ;  /* 0x0000000f00127220 */ /* 0x010fc60000400000 */
[----:B------:R-:W-:Y:S01]  /*0fd0*/  IADD3.X R15, R22, UR5, RZ, P2, !PT ;  /* 0x00000005160f7c10 */ /* 0x000fe200097fe4ff */
[----:B---3--:R-:W-:-:S05]  /*0fe0*/  FMUL R21, R18, R21 ;  /* 0x0000001512157220 */ /* 0x008fca0000400000 */
[----:B------:R3:W-:Y:S04]  /*0ff0*/  STG.E desc[UR6][R14.64], R21 ;  /* 0x000000150e007986 */ /* 0x0007e8000c101906 */
[----:B-1----:R-:W4:Y:S04]  /*1000*/  LDG.E R23, desc[UR6][R10.64+0x4] ;  /* 0x000004060a177981 */ /* 0x002f28000c1e1900 */
[----:B------:R-:W5:Y:S01]  /*1010*/  LDG.E R18, desc[UR6][R16.64+0x4] ;  /* 0x0000040610127981 */ /* 0x000f62000c1e1900 */
[----:B----4-:R-:W-:-:S04]  /*1020*/  FMUL R23, R0, R23 ;  /* 0x0000001700177220 */ /* 0x010fc80000400000 */
[----:B-----5:R-:W-:-:S05]  /*1030*/  FMUL R23, R23, R18 ;  /* 0x0000001217177220 */ /* 0x020fca0000400000 */
[----:B------:R-:W-:Y:S04]  /*1040*/  STG.E desc[UR6][R14.64+0x4], R23 ;  /* 0x000004170e007986 */ /* 0x000fe8000c101906 */
[----:B--2---:R-:W2:Y:S04]  /*1050*/  LDG.E R13, desc[UR6][R10.64+0x8] ;  /* 0x000008060a0d7981 */ /* 0x004ea8000c1e1900 */
[----:B------:R-:W4:Y:S01]  /*1060*/  LDG.E R12, desc[UR6][R16.64+0x8] ;  /* 0x00000806100c7981 */ /* 0x000f22000c1e1900 */
[----:B--2---:R-:W-:-:S04]  /*1070*/  FMUL R13, R0, R13 ;  /* 0x0000000d000d7220 */ /* 0x004fc80000400000 */
[----:B----4-:R-:W-:-:S05]  /*1080*/  FMUL R19, R13, R12 ;  /* 0x0000000c0d137220 */ /* 0x010fca0000400000 */
[----:B------:R1:W-:Y:S04]  /*1090*/  STG.E desc[UR6][R14.64+0x8], R19 ;  /* 0x000008130e007986 */ /* 0x0003e8000c101906 */
[----:B------:R2:W4:Y:S04]  /*10a0*/  LDG.E R13, desc[UR6][R10.64+0xc] ;  /* 0x00000c060a0d7981 */ /* 0x000528000c1e1900 */
[----:B---3--:R-:W3:Y:S01]  /*10b0*/  LDG.E R21, desc[UR6][R16.64+0xc] ;  /* 0x00000c0610157981 */ /* 0x008ee2000c1e1900 */
[----:B------:R-:W-:-:S04]  /*10c0*/  IADD3 R25, R3, 0xc, RZ ;  /* 0x0000000c03197810 */ /* 0x000fc80007ffe0ff */
[----:B------:R-:W-:-:S05]  /*10d0*/  IADD3 R22, P2, R4, R25, RZ ;  /* 0x0000001904167210 */ /* 0x000fca0007f5e0ff */
[----:B------:R-:W-:Y:S02]  /*10e0*/  IMAD.X R27, RZ, RZ, RZ, P2 ;  /* 0x000000ffff1b7224 */ /* 0x000fe400010e06ff */
[----:B------:R-:W-:-:S03]  /*10f0*/  IMAD.SHL.U32 R20, R22, 0x4, RZ ;  /* 0x0000000416147824 */ /* 0x000fc600078e00ff */
[----:B------:R-:W-:Y:S02]  /*1100*/  SHF.L.U64.HI R22, R22, 0x2, R27 ;  /* 0x0000000216167819 */ /* 0x000fe4000001021b */
[----:B------:R-:W-:Y:S01]  /*1110*/  IADD3 R12, P2, R20, UR8, RZ ;  /* 0x00000008140c7c10 */ /* 0x000fe2000ff5e0ff */
[----:B--2---:R-:W-:-:S04]  /*1120*/  IMAD.WIDE.U32 R10, R25, 0x4, R8 ;  /* 0x00000004190a7825 */ /* 0x004fc800078e0008 */
[----:B----4-:R-:W-:Y:S01]  /*1130*/  FMUL R18, R0, R13 ;  /* 0x0000000d00127220 */ /* 0x010fe20000400000 */
[----:B------:R-:W-:-:S03]  /*1140*/  IADD3.X R13, R22, UR9, RZ, P2, !PT ;  /* 0x00000009160d7c10 */ /* 0x000fc600097fe4ff */
[----:B---3--:R-:W-:-:S05]  /*1150*/  FMUL R21, R18, R21 ;  /* 0x0000001512157220 */ /* 0x008fca0000400000 */
[----:B------:R2:W-:Y:S04]  /*1160*/  STG.E desc[UR6][R14.64+0xc], R21 ;  /* 0x00000c150e007986 */ /* 0x0005e8000c101906 */
[----:B------:R-:W3:Y:S04]  /*1170*/  LDG.E R17, desc[UR6][R12.64] ;  /* 0x000000060c117981 */ /* 0x000ee8000c1e1900 */
[----:B-1----:R-:W4:Y:S01]  /*1180*/  LDG.E R19, desc[UR6][R10.64] ;  /* 0x000000060a137981 */ /* 0x002f22000c1e1900 */
[----:B------:R-:W-:Y:S01]  /*1190*/  IADD3 R16, P2, R20, UR4, RZ ;  /* 0x0000000414107c10 */ /* 0x000fe2000ff5e0ff */
[----:B---3--:R-:W-:-:S03]  /*11a0*/  FMUL R18, R0, R17 ;  /* 0x0000001100127220 */ /* 0x008fc60000400000 */
[----:B------:R-:W-:Y:S01]  /*11b0*/  IADD3.X R17, R22, UR5, RZ, P2, !PT ;  /* 0x0000000516117c10 */ /* 0x000fe200097fe4ff */
[----:B----4-:R-:W-:-:S05]  /*11c0*/  FMUL R19, R18, R19 ;  /* 0x0000001312137220 */ /* 0x010fca0000400000 */
[----:B------:R1:W-:Y:S04]  /*11d0*/  STG.E desc[UR6][R16.64], R19 ;  /* 0x0000001310007986 */ /* 0x0003e8000c101906 */
[----:B------:R-:W3:Y:S04]  /*11e0*/  LDG.E R23, desc[UR6][R12.64+0x4] ;  /* 0x000004060c177981 */ /* 0x000ee8000c1e1900 */
[----:B------:R-:W4:Y:S01]  /*11f0*/  LDG.E R18, desc[UR6][R10.64+0x4] ;  /* 0x000004060a127981 */ /* 0x000f22000c1e1900 */
[----:B---3--:R-:W-:-:S04]  /*1200*/  FMUL R23, R0, R23 ;  /* 0x0000001700177220 */ /* 0x008fc80000400000 */
[----:B----4-:R-:W-:-:S05]  /*1210*/  FMUL R23, R23, R18 ;  /* 0x0000001217177220 */ /* 0x010fca0000400000 */
[----:B------:R3:W-:Y:S04]  /*1220*/  STG.E desc[UR6][R16.64+0x4], R23 ;  /* 0x0000041710007986 */ /* 0x0007e8000c101906 */
[----:B--2---:R-:W2:Y:S04]  /*1230*/  LDG.E R15, desc[UR6][R12.64+0x8] ;  /* 0x000008060c0f7981 */ /* 0x004ea8000c1e1900 */
[----:B------:R-:W4:Y:S01]  /*1240*/  LDG.E R14, desc[UR6][R10.64+0x8] ;  /* 0x000008060a0e7981 */ /* 0x000f22000c1e1900 */
[----:B--2---:R-:W-:-:S04]  /*1250*/  FMUL R15, R0, R15 ;  /* 0x0000000f000f7220 */ /* 0x004fc80000400000 */
[----:B----4-:R-:W-:-:S05]  /*1260*/  FMUL R15, R15, R14 ;  /* 0x0000000e0f0f7220 */ /* 0x010fca0000400000 */
[----:B------:R3:W-:Y:S04]  /*1270*/  STG.E desc[UR6][R16.64+0x8], R15 ;  /* 0x0000080f10007986 */ /* 0x0007e8000c101906 */
[----:B-1----:R-:W2:Y:S04]  /*1280*/  LDG.E R19, desc[UR6][R12.64+0xc] ;  /* 0x00000c060c137981 */ /* 0x002ea8000c1e1900 */
[----:B------:R-:W4:Y:S01]  /*1290*/  LDG.E R14, desc[UR6][R10.64+0xc] ;  /* 0x00000c060a0e7981 */ /* 0x000f22000c1e1900 */
[----:B------:R-:W-:-:S04]  /*12a0*/  IADD3 R5, R5, -0x10, RZ ;  /* 0xfffffff005057810 */ /* 0x000fc80007ffe0ff */
[----:B------:R-:W-:Y:S02]  /*12b0*/  ISETP.GT.AND P2, PT, R5, 0xc, PT ;  /* 0x0000000c0500780c */ /* 0x000fe40003f44270 */
[----:B------:R-:W-:Y:S01]  /*12c0*/  IADD3 R3, R3, 0x10, RZ ;  /* 0x0000001003037810 */ /* 0x000fe20007ffe0ff */
[----:B--2---:R-:W-:-:S04]  /*12d0*/  FMUL R19, R0, R19 ;  /* 0x0000001300137220 */ /* 0x004fc80000400000 */
[----:B----4-:R-:W-:-:S05]  /*12e0*/  FMUL R19, R19, R14 ;  /* 0x0000000e13137220 */ /* 0x010fca0000400000 */
[----:B------:R3:W-:Y:S01]  /*12f0*/  STG.E desc[UR6][R16.64+0xc], R19 ;  /* 0x00000c1310007986 */ /* 0x0007e2000c101906 */
[----:B------:R-:W-:Y:S05]  /*1300*/  @P2 BRA `(.L_x_389) ;  /* 0xfffffff8000c2947 */ /* 0x000fea000383ffff */
.L_x_388:
[----:B------:R-:W-:-:S13]  /*1310*/  ISETP.GT.AND P2, PT, R5, 0x4, PT ;  /* 0x000000040500780c */ /* 0x000fda0003f44270 */
[----:B------:R-:W-:Y:S05]  /*1320*/  @!P2 BRA `(.L_x_390) ;  /* 0x000000040004a947 */ /* 0x000fea0003800000 */
[----:B------:R-:W1:Y:S01]  /*1330*/  LDC.64 R10, c[0x0][0x218] ;  /* 0x00008600ff0a7b82 */ /* 0x000e620000000a00 */
[----:B------:R-:W-:Y:S01]  /*1340*/  IADD3 R18, P0, R4, R3, RZ ;  /* 0x0000000304127210 */ /* 0x000fe20007f1e0ff */
[----:B------:R-:W-:Y:S01]  /*1350*/  ULDC.64 UR4, c[0x0][0x210] ;  /* 0x0000840000047ab9 */ /* 0x000fe20000000a00 */
[----:B------:R-:W-:-:S03]  /*1360*/  ULDC.64 UR8, c[0x0][0x220] ;  /* 0x0000880000087ab9 */ /* 0x000fc60000000a00 */
[----:B------:R-:W-:Y:S02]  /*1370*/  IMAD.X R9, RZ, RZ, RZ, P0 ;  /* 0x000000ffff097224 */ /* 0x000fe400000e06ff */
[----:B------:R-:W-:-:S03]  /*1380*/  IMAD.SHL.U32 R8, R18, 0x4, RZ ;  /* 0x0000000412087824 */ /* 0x000fc600078e00ff */
[----:B------:R-:W-:Y:S02]  /*1390*/  SHF.L.U64.HI R18, R18, 0x2, R9 ;  /* 0x0000000212127819 */ /* 0x000fe40000010209 */
[----:B------:R-:W-:-:S04]  /*13a0*/  IADD3 R14, P0, R8, UR4, RZ ;  /* 0x00000004080e7c10 */ /* 0x000fc8000ff1e0ff */
[----:B---3--:R-:W-:-:S05]  /*13b0*/  IADD3.X R15, R18, UR5, RZ, P0, !PT ;  /* 0x00000005120f7c10 */ /* 0x008fca00087fe4ff */
[----:B------:R-:W2:Y:S01]  /*13c0*/  LDG.E R9, desc[UR6][R14.64] ;  /* 0x000000060e097981 */ /* 0x000ea2000c1e1900 */
[----:B-1----:R-:W-:-:S05]  /*13d0*/  IMAD.WIDE.U32 R12, R3, 0x4, R10 ;  /* 0x00000004030c7825 */ /* 0x002fca00078e000a */
[----:B------:R-:W3:Y:S01]  /*13e0*/  LDG.E R17, desc[UR6][R12.64] ;  /* 0x000000060c117981 */ /* 0x000ee2000c1e1900 */
[----:B------:R-:W-:Y:S01]  /*13f0*/  IADD3 R8, P0, R8, UR8, RZ ;  /* 0x0000000808087c10 */ /* 0x000fe2000ff1e0ff */
[----:B--2---:R-:W-:-:S03]  /*1400*/  FMUL R16, R0, R9 ;  /* 0x0000000900107220 */ /* 0x004fc60000400000 */
[----:B------:R-:W-:Y:S01]  /*1410*/  IADD3.X R9, R18, UR9, RZ, P0, !PT ;  /* 0x0000000912097c10 */ /* 0x000fe200087fe4ff */
[----:B---3--:R-:W-:-:S05]  /*1420*/  FMUL R17, R16, R17 ;  /* 0x0000001110117220 */ /* 0x008fca0000400000 */
        /* <DEDUP_REMOVED lines=10> */
[----:B------:R-:W-:Y:S04]  /*14d0*/  STG.E desc[UR6][R8.64+0x8], R21 ;  /* 0x0000081508007986 */ /* 0x000fe8000c101906 */
[----:B-1----:R-:W3:Y:S04]  /*14e0*/  LDG.E R17, desc[UR6][R14.64+0xc] ;  /* 0x00000c060e117981 */ /* 0x002ee8000c1e1900 */
[----:B------:R-:W4:Y:S01]  /*14f0*/  LDG.E R23, desc[UR6][R12.64+0xc] ;  /* 0x00000c060c177981 */ /* 0x000f22000c1e1900 */
[----:B------:R-:W-:-:S04]  /*1500*/  IADD3 R25, R3, 0x4, RZ ;  /* 0x0000000403197810 */ /* 0x000fc80007ffe0ff */
[----:B------:R-:W-:-:S05]  /*1510*/  IADD3 R20, P0, R4, R25, RZ ;  /* 0x0000001904147210 */ /* 0x000fca0007f1e0ff */
[----:B------:R-:W-:Y:S02]  /*1520*/  IMAD.X R27, RZ, RZ, RZ, P0 ;  /* 0x000000ffff1b7224 */ /* 0x000fe400000e06ff */
[----:B--2---:R-:W-:-:S03]  /*1530*/  IMAD.SHL.U32 R19, R20, 0x4, RZ ;  /* 0x0000000414137824 */ /* 0x004fc600078e00ff */
[----:B------:R-:W-:Y:S02]  /*1540*/  SHF.L.U64.HI R20, R20, 0x2, R27 ;  /* 0x0000000214147819 */ /* 0x000fe4000001021b */
[----:B------:R-:W-:Y:S01]  /*1550*/  IADD3 R16, P0, R19, UR4, RZ ;  /* 0x0000000413107c10 */ /* 0x000fe2000ff1e0ff */
[----:B------:R-:W-:-:S04]  /*1560*/  IMAD.WIDE.U32 R10, R25, 0x4, R10 ;  /* 0x00000004190a7825 */ /* 0x000fc800078e000a */
[----:B---3--:R-:W-:Y:S01]  /*1570*/  FMUL R18, R0, R17 ;  /* 0x0000001100127220 */ /* 0x008fe20000400000 */
[----:B------:R-:W-:-:S03]  /*1580*/  IADD3.X R17, R20, UR5, RZ, P0, !PT ;  /* 0x0000000514117c10 */ /* 0x000fc600087fe4ff */
[----:B----4-:R-:W-:-:S05]  /*1590*/  FMUL R23, R18, R23 ;  /* 0x0000001712177220 */ /* 0x010fca0000400000 */
[----:B------:R1:W-:Y:S04]  /*15a0*/  STG.E desc[UR6][R8.64+0xc], R23 ;  /* 0x00000c1708007986 */ /* 0x0003e8000c101906 */
[----:B------:R-:W2:Y:S04]  /*15b0*/  LDG.E R13, desc[UR6][R16.64] ;  /* 0x00000006100d7981 */ /* 0x000ea8000c1e1900 */
[----:B------:R-:W3:Y:S01]  /*15c0*/  LDG.E R15, desc[UR6][R10.64] ;  /* 0x000000060a0f7981 */ /* 0x000ee2000c1e1900 */
[----:B------:R-:W-:Y:S01]  /*15d0*/  IADD3 R12, P0, R19, UR8, RZ ;  /* 0x00000008130c7c10 */ /* 0x000fe2000ff1e0ff */
[----:B--2---:R-:W-:-:S03]  /*15e0*/  FMUL R14, R0, R13 ;  /* 0x0000000d000e7220 */ /* 0x004fc60000400000 */
[----:B------:R-:W-:Y:S01]  /*15f0*/  IADD3.X R13, R20, UR9, RZ, P0, !PT ;  /* 0x00000009140d7c10 */ /* 0x000fe200087fe4ff */
[----:B---3--:R-:W-:-:S05]  /*1600*/  FMUL R15, R14, R15 ;  /* 0x0000000f0e0f7220 */ /* 0x008fca0000400000 */
[----:B------:R2:W-:Y:S04]  /*1610*/  STG.E desc[UR6][R12.64], R15 ;  /* 0x0000000f0c007986 */ /* 0x0005e8000c101906 */
[----:B------:R-:W3:Y:S04]  /*1620*/  LDG.E R19, desc[UR6][R16.64+0x4] ;  /* 0x0000040610137981 */ /* 0x000ee8000c1e1900 */
        /* <DEDUP_REMOVED lines=9> */
[----:B--2---:R-:W2:Y:S04]  /*16c0*/  LDG.E R15, desc[UR6][R16.64+0xc] ;  /* 0x00000c06100f7981 */ /* 0x004ea8000c1e1900 */
[----:B------:R-:W4:Y:S01]  /*16d0*/  LDG.E R8, desc[UR6][R10.64+0xc] ;  /* 0x00000c060a087981 */ /* 0x000f22000c1e1900 */
[----:B------:R-:W-:Y:S02]  /*16e0*/  PLOP3.LUT P0, PT, PT, PT, PT, 0x8, 0x0 ;  /* 0x000000000000781c */ /* 0x000fe40003f0e170 */
[----:B------:R-:W-:-:S02]  /*16f0*/  IADD3 R5, R5, -0x8, RZ ;  /* 0xfffffff805057810 */ /* 0x000fc40007ffe0ff */
[----:B------:R-:W-:Y:S01]  /*1700*/  IADD3 R3, R3, 0x8, RZ ;  /* 0x0000000803037810 */ /* 0x000fe20007ffe0ff */
[----:B--2---:R-:W-:-:S04]  /*1710*/  FMUL R15, R0, R15 ;  /* 0x0000000f000f7220 */ /* 0x004fc80000400000 */
[----:B----4-:R-:W-:-:S05]  /*1720*/  FMUL R15, R15, R8 ;  /* 0x000000080f0f7220 */ /* 0x010fca0000400000 */
[----:B------:R3:W-:Y:S02]  /*1730*/  STG.E desc[UR6][R12.64+0xc], R15 ;  /* 0x00000c0f0c007986 */ /* 0x0007e4000c101906 */
.L_x_390:
[----:B------:R-:W-:-:S13]  /*1740*/  ISETP.NE.OR P0, PT, R5, RZ, P0 ;  /* 0x000000ff0500720c */ /* 0x000fda0000705670 */
[----:B------:R-:W-:Y:S05]  /*1750*/  @!P0 BRA `(.L_x_386) ;  /* 0x00000000008c8947 */ /* 0x000fea0003800000 */
.L_x_387:
[----:B------:R-:W-:Y:S01]  /*1760*/  IADD3 R8, P0, R4, R3, RZ ;  /* 0x0000000304087210 */ /* 0x000fe20007f1e0ff */
[----:B------:R-:W-:Y:S01]  /*1770*/  ULDC.64 UR4, c[0x0][0x210] ;  /* 0x0000840000047ab9 */ /* 0x000fe20000000a00 */
[----:B0-----:R-:W-:-:S04]  /*1780*/  IMAD.WIDE.U32 R10, R3, 0x4, R6 ;  /* 0x00000004030a7825 */ /* 0x001fc800078e0006 */
[----:B---3--:R-:W-:Y:S01]  /*1790*/  IMAD.X R9, RZ, RZ, RZ, P0 ;  /* 0x000000ffff097224 */ /* 0x008fe200000e06ff */
[----:B------:R-:W2:Y:S01]  /*17a0*/  LDG.E R15, desc[UR6][R10.64] ;  /* 0x000000060a0f7981 */ /* 0x000ea2000c1e1900 */
[----:B------:R-:W-:-:S03]  /*17b0*/  IMAD.SHL.U32 R14, R8, 0x4, RZ ;  /* 0x00000004080e7824 */ /* 0x000fc600078e00ff */
[----:B------:R-:W-:Y:S02]  /*17c0*/  SHF.L.U64.HI R16, R8, 0x2, R9 ;  /* 0x0000000208107819 */ /* 0x000fe40000010209 */
[----:B------:R-:W-:-:S04]  /*17d0*/  IADD3 R12, P0, R14, UR4, RZ ;  /* 0x000000040e0c7c10 */ /* 0x000fc8000ff1e0ff */
[----:B------:R-:W-:Y:S01]  /*17e0*/  IADD3.X R13, R16, UR5, RZ, P0, !PT ;  /* 0x00000005100d7c10 */ /* 0x000fe200087fe4ff */
[----:B------:R-:W-:-:S04]  /*17f0*/  ULDC.64 UR4, c[0x0][0x220] ;  /* 0x0000880000047ab9 */ /* 0x000fc80000000a00 */
        /* <DEDUP_REMOVED lines=11> */
[----:B------:R-:W2:Y:S04]  /*18b0*/  LDG.E R19, desc[UR6][R12.64+0x8] ;  /* 0x000008060c137981 */ /* 0x000ea8000c1e1900 */
[----:B------:R-:W3:Y:S01]  /*18c0*/  LDG.E R14, desc[UR6][R10.64+0x8] ;  /* 0x000008060a0e7981 */ /* 0x000ee2000c1e1900 */
[----:B--2---:R-:W-:-:S04]  /*18d0*/  FMUL R19, R0, R19 ;  /* 0x0000001300137220 */ /* 0x004fc80000400000 */
[----:B---3--:R-:W-:-:S05]  /*18e0*/  FMUL R19, R19, R14 ;  /* 0x0000000e13137220 */ /* 0x008fca0000400000 */
[----:B------:R1:W-:Y:S04]  /*18f0*/  STG.E desc[UR6][R8.64+0x8], R19 ;  /* 0x0000081308007986 */ /* 0x0003e8000c101906 */
[----:B0-----:R-:W2:Y:S04]  /*1900*/  LDG.E R15, desc[UR6][R12.64+0xc] ;  /* 0x00000c060c0f7981 */ /* 0x001ea8000c1e1900 */
[----:B------:R-:W3:Y:S01]  /*1910*/  LDG.E R14, desc[UR6][R10.64+0xc] ;  /* 0x00000c060a0e7981 */ /* 0x000ee2000c1e1900 */
[----:B------:R-:W-:-:S04]  /*1920*/  IADD3 R5, R5, -0x4, RZ ;  /* 0xfffffffc05057810 */ /* 0x000fc80007ffe0ff */
[----:B------:R-:W-:Y:S02]  /*1930*/  ISETP.NE.AND P0, PT, R5, RZ, PT ;  /* 0x000000ff0500720c */ /* 0x000fe40003f05270 */
[----:B------:R-:W-:Y:S01]  /*1940*/  IADD3 R3, R3, 0x4, RZ ;  /* 0x0000000403037810 */ /* 0x000fe20007ffe0ff */
[----:B--2---:R-:W-:-:S04]  /*1950*/  FMUL R15, R0, R15 ;  /* 0x0000000f000f7220 */ /* 0x004fc80000400000 */
[----:B---3--:R-:W-:-:S05]  /*1960*/  FMUL R15, R15, R14 ;  /* 0x0000000e0f0f7220 */ /* 0x008fca0000400000 */
[----:B------:R1:W-:Y:S02]  /*1970*/  STG.E desc[UR6][R8.64+0xc], R15 ;  /* 0x00000c0f08007986 */ /* 0x0003e4000c101906 */
[----:B-1----:R-:W-:Y:S05]  /*1980*/  @P0 BRA `(.L_x_387) ;  /* 0xfffffffc00740947 */ /* 0x002fea000383ffff */
.L_x_386:
[----:B------:R-:W-:Y:S05]  /*1990*/  @!P1 EXIT ;  /* 0x000000000000994d */ /* 0x000fea0003800000 */
[----:B0-----:R-:W0:Y:S01]  /*19a0*/  LDC.64 R6, c[0x0][0x218] ;  /* 0x00008600ff067b82 */ /* 0x001e220000000a00 */
[----:B------:R-:W-:Y:S01]  /*19b0*/  IADD3 R10, P0, R4, R3, RZ ;  /* 0x00000003040a7210 */ /* 0x000fe20007f1e0ff */
[----:B------:R-:W-:Y:S01]  /*19c0*/  ULDC.64 UR4, c[0x0][0x220] ;  /* 0x0000880000047ab9 */ /* 0x000fe20000000a00 */
[----:B------:R-:W-:-:S03]  /*19d0*/  ULDC.64 UR8, c[0x0][0x210] ;  /* 0x0000840000087ab9 */ /* 0x000fc60000000a00 */
[----:B------:R-:W-:Y:S02]  /*19e0*/  IMAD.SHL.U32 R8, R10, 0x4, RZ ;  /* 0x000000040a087824 */ /* 0x000fe400078e00ff */
[----:B0-----:R-:W-:-:S03]  /*19f0*/  IMAD.WIDE.U32 R4, R3, 0x4, R6 ;  /* 0x0000000403047825 */ /* 0x001fc600078e0006 */
[C---:B------:R-:W-:Y:S01]  /*1a00*/  IADD3 R7, P1, R8.reuse, UR8, RZ ;  /* 0x0000000808077c10 */ /* 0x040fe2000ff3e0ff */
[----:B------:R-:W-:Y:S01]  /*1a10*/  IMAD.X R3, RZ, RZ, RZ, P0 ;  /* 0x000000ffff037224 */ /* 0x000fe200000e06ff */
[----:B---3--:R-:W-:Y:S01]  /*1a20*/  IADD3 R9, P0, R8, UR4, RZ ;  /* 0x0000000408097c10 */ /* 0x008fe2000ff1e0ff */
[----:B------:R-:W-:Y:S02]  /*1a30*/  IMAD.MOV.U32 R11, RZ, RZ, R4 ;  /* 0x000000ffff0b7224 */ /* 0x000fe400078e0004 */
[----:B------:R-:W-:Y:S01]  /*1a40*/  IMAD.MOV.U32 R12, RZ, RZ, R5 ;  /* 0x000000ffff0c7224 */ /* 0x000fe200078e0005 */
[----:B------:R-:W-:-:S04]  /*1a50*/  SHF.L.U64.HI R8, R10, 0x2, R3 ;  /* 0x000000020a087819 */ /* 0x000fc80000010203 */
[C---:B------:R-:W-:Y:S02]  /*1a60*/  IADD3.X R10, R8.reuse, UR5, RZ, P0, !PT ;  /* 0x00000005080a7c10 */ /* 0x040fe400087fe4ff */
[----:B------:R-:W-:-:S07]  /*1a70*/  IADD3.X R8, R8, UR9, RZ, P1, !PT ;  /* 0x0000000908087c10 */ /* 0x000fce0008ffe4ff */
.L_x_391:
[----:B0-----:R-:W-:Y:S02]  /*1a80*/  IMAD.MOV.U32 R4, RZ, RZ, R7 ;  /* 0x000000ffff047224 */ /* 0x001fe400078e0007 */
[----:B------:R-:W-:-:S05]  /*1a90*/  IMAD.MOV.U32 R5, RZ, RZ, R8 ;  /* 0x000000ffff057224 */ /* 0x000fca00078e0008 */
[----:B------:R0:W2:Y:S02]  /*1aa0*/  LDG.E R3, desc[UR6][R4.64] ;  /* 0x0000000604037981 */ /* 0x0000a4000c1e1900 */
[----:B0-----:R-:W-:Y:S02]  /*1ab0*/  IMAD.MOV.U32 R4, RZ, RZ, R11 ;  /* 0x000000ffff047224 */ /* 0x001fe400078e000b */
[----:B------:R-:W-:-:S05]  /*1ac0*/  IMAD.MOV.U32 R5, RZ, RZ, R12 ;  /* 0x000000ffff057224 */ /* 0x000fca00078e000c */
[----:B------:R0:W3:Y:S01]  /*1ad0*/  LDG.E R6, desc[UR6][R4.64] ;  /* 0x0000000604067981 */ /* 0x0000e2000c1e1900 */
[----:B------:R-:W-:Y:S02]  /*1ae0*/  IADD3 R2, R2, -0x1, RZ ;  /* 0xffffffff02027810 */ /* 0x000fe40007ffe0ff */
[----:B------:R-:W-:Y:S02]  /*1af0*/  IADD3 R11, P1, R11, 0x4, RZ ;  /* 0x000000040b0b7810 */ /* 0x000fe40007f3e0ff */
[----:B------:R-:W-:Y:S02]  /*1b00*/  ISETP.NE.AND P0, PT, R2, RZ, PT ;  /* 0x000000ff0200720c */ /* 0x000fe40003f05270 */
[----:B------:R-:W-:Y:S01]  /*1b10*/  IADD3 R7, P3, R7, 0x4, RZ ;  /* 0x0000000407077810 */ /* 0x000fe20007f7e0ff */
[----:B------:R-:W-:Y:S02]  /*1b20*/  IMAD.X R12, RZ, RZ, R12, P1 ;  /* 0x000000ffff0c7224 */ /* 0x000fe400008e060c */
[----:B0-----:R-:W-:Y:S01]  /*1b30*/  IMAD.MOV.U32 R4, RZ, RZ, R9 ;  /* 0x000000ffff047224 */ /* 0x001fe200078e0009 */
[----:B------:R-:W-:Y:S01]  /*1b40*/  IADD3 R9, P2, R9, 0x4, RZ ;  /* 0x0000000409097810 */ /* 0x000fe20007f5e0ff */
[----:B------:R-:W-:-:S02]  /*1b50*/  IMAD.MOV.U32 R5, RZ, RZ, R10 ;  /* 0x000000ffff057224 */ /* 0x000fc400078e000a */
[----:B------:R-:W-:Y:S02]  /*1b60*/  IMAD.X R8, RZ, RZ, R8, P3 ;  /* 0x000000ffff087224 */ /* 0x000fe400018e0608 */
[----:B------:R-:W-:Y:S02]  /*1b70*/  IMAD.X R10, RZ, RZ, R10, P2 ;  /* 0x000000ffff0a7224 */ /* 0x000fe400010e060a */
[----:B--2---:R-:W-:-:S04]  /*1b80*/  FMUL R3, R0, R3 ;  /* 0x0000000300037220 */ /* 0x004fc80000400000 */
[----:B---3--:R-:W-:-:S05]  /*1b90*/  FMUL R3, R3, R6 ;  /* 0x0000000603037220 */ /* 0x008fca0000400000 */
[----:B------:R0:W-:Y:S01]  /*1ba0*/  STG.E desc[UR6][R4.64], R3 ;  /* 0x0000000304007986 */ /* 0x0001e2000c101906 */
[----:B------:R-:W-:Y:S05]  /*1bb0*/  @P0 BRA `(.L_x_391) ;  /* 0xfffffffc00b00947 */ /* 0x000fea000383ffff */
[----:B------:R-:W-:Y:S05]  /*1bc0*/  EXIT ;  /* 0x000000000000794d */ /* 0x000fea0003800000 */
        .weak           $rms_norm$__cuda_sm3x_div_rn_noftz_f32_slowpath
        .type           $rms_norm$__cuda_sm3x_div_rn_noftz_f32_slowpath,@function
        .size           $rms_norm$__cuda_sm3x_div_rn_noftz_f32_slowpath,(.L_x_458 - $rms_norm$__cuda_sm3x_div_rn_noftz_f32_slowpath)
$rms_norm$__cuda_sm3x_div_rn_noftz_f32_slowpath:
        /* <DEDUP_REMOVED lines=35> */
.L_x_393:
[----:B------:R-:W-:Y:S01]  /*1e00*/  LEA R9, R5, 0xc0800000, 0x17 ;  /* 0xc080000005097811 */ /* 0x000fe200078eb8ff */
[----:B------:R-:W-:Y:S04]  /*1e10*/  BSSY B2, `(.L_x_398) ;  /* 0x0000036000027945 */ /* 0x000fe80003800000 */
[----:B------:R-:W-:Y:S01]  /*1e20*/  IMAD.IADD R9, R8, 0x1, -R9 ;  /* 0x0000000108097824 */ /* 0x000fe200078e0a09 */
[----:B------:R-:W-:-:S03]  /*1e30*/  IADD3 R8, R12, -0x7f, RZ ;  /* 0xffffff810c087810 */ /* 0x000fc60007ffe0ff */
[----:B------:R-:W0:Y:S01]  /*1e40*/  MUFU.RCP R10, R9 ;  /* 0x00000009000a7308 */ /* 0x000e220000001000 */
[----:B------:R-:W-:Y:S01]  /*1e50*/  FADD.FTZ R11, -R9, -RZ ;  /* 0x800000ff090b7221 */ /* 0x000fe20000010100 */
[C---:B------:R-:W-:Y:S01]  /*1e60*/  IMAD R0, R8.reuse, -0x800000, R3 ;  /* 0xff80000008007824 */ /* 0x040fe200078e0203 */
[----:B------:R-:W-:-:S05]  /*1e70*/  IADD3 R8, R8, 0x7f, -R5 ;  /* 0x0000007f08087810 */ /* 0x000fca0007ffe805 */
        /* <DEDUP_REMOVED lines=21> */
[CCC-:B------:R-:W-:Y:S01]  /*1fd0*/  FFMA.RZ R3, R12.reuse, R10.reuse, R13.reuse ;  /* 0x0000000a0c037223 */ /* 0x1c0fe2000000c00d */
[CCC-:B------:R-:W-:Y:S01]  /*1fe0*/  FFMA.RM R8, R12.reuse, R10.reuse, R13.reuse ;  /* 0x0000000a0c087223 */ /* 0x1c0fe2000000400d */
[C---:B------:R-:W-:Y:S02]  /*1ff0*/  ISETP.NE.AND P4, PT, R7.reuse, RZ, PT ;  /* 0x000000ff0700720c */ /* 0x040fe40003f85270 */
[----:B------:R-:W-:Y:S02]  /*2000*/  ISETP.NE.AND P3, PT, R7, RZ, PT ;  /* 0x000000ff0700720c */ /* 0x000fe40003f65270 */
[----:B------:R-:W-:Y:S01]  /*2010*/  LOP3.LUT R5, R3, 0x7fffff, RZ, 0xc0, !PT ;  /* 0x007fffff03057812 */ /* 0x000fe200078ec0ff */
[----:B------:R-:W-:Y:S01]  /*2020*/  FFMA.RP R3, R12, R10, R13 ;  /* 0x0000000a0c037223 */ /* 0x000fe2000000800d */
        /* <DEDUP_REMOVED lines=16> */
.L_x_400:
[----:B------:R-:W-:-:S04]  /*2130*/  LOP3.LUT R0, R0, 0x80000000, RZ, 0xc0, !PT ;  /* 0x8000000000007812 */ /* 0x000fc800078ec0ff */
[----:B------:R-:W-:Y:S01]  /*2140*/  LOP3.LUT R0, R0, 0x7f800000, RZ, 0xfc, !PT ;  /* 0x7f80000000007812 */ /* 0x000fe200078efcff */
[----:B------:R-:W-:Y:S06]  /*2150*/  BRA `(.L_x_401) ;  /* 0x0000000000047947 */ /* 0x000fec0003800000 */
.L_x_399:
[----:B------:R-:W-:-:S07]  /*2160*/  IMAD R0, R8, 0x800000, R0 ;  /* 0x0080000008007824 */ /* 0x000fce00078e0200 */
.L_x_401:
[----:B------:R-:W-:Y:S05]  /*2170*/  BSYNC B2 ;  /* 0x0000000000027941 */ /* 0x000fea0003800000 */
.L_x_398:
[----:B------:R-:W-:Y:S05]  /*2180*/  BRA `(.L_x_402) ;  /* 0x0000000000207947 */ /* 0x000fea0003800000 */
.L_x_397:
[----:B------:R-:W-:-:S04]  /*2190*/  LOP3.LUT R0, R8, 0x80000000, R3, 0x48, !PT ;  /* 0x8000000008007812 */ /* 0x000fc800078e4803 */
[----:B------:R-:W-:Y:S01]  /*21a0*/  LOP3.LUT R0, R0, 0x7f800000, RZ, 0xfc, !PT ;  /* 0x7f80000000007812 */ /* 0x000fe200078efcff */
[----:B------:R-:W-:Y:S06]  /*21b0*/  BRA `(.L_x_402) ;  /* 0x0000000000147947 */ /* 0x000fec0003800000 */
.L_x_396:
[----:B------:R-:W-:Y:S01]  /*21c0*/  LOP3.LUT R0, R8, 0x80000000, R3, 0x48, !PT ;  /* 0x8000000008007812 */ /* 0x000fe200078e4803 */
[----:B------:R-:W-:Y:S06]  /*21d0*/  BRA `(.L_x_402) ;  /* 0x00000000000c7947 */ /* 0x000fec0003800000 */
.L_x_395:
[----:B------:R-:W0:Y:S02]  /*21e0*/  MUFU.RSQ R0, -QNAN ;  /* 0xffc0000000007908 */ /* 0x000e240000001400 */
[----:B0-----:R-:W-:Y:S05]  /*21f0*/  BRA `(.L_x_402) ;  /* 0x0000000000047947 */ /* 0x001fea0003800000 */
.L_x_394:
[----:B------:R-:W-:-:S07]  /*2200*/  FADD.FTZ R0, R3, R0 ;  /* 0x0000000003007221 */ /* 0x000fce0000010000 */
.L_x_402:
[----:B------:R-:W-:Y:S05]  /*2210*/  BSYNC B1 ;  /* 0x0000000000017941 */ /* 0x000fea0003800000 */
.L_x_392:
[----:B------:R-:W-:-:S04]  /*2220*/  IMAD.MOV.U32 R7, RZ, RZ, 0x0 ;  /* 0x00000000ff077424 */ /* 0x000fc800078e00ff */
[----:B------:R-:W-:Y:S05]  /*2230*/  RET.REL.NODEC R6 `(rms_norm) ;  /* 0xffffffdc06707950 */ /* 0x000fea0003c3ffff */
.L_x_403:
        /* <DEDUP_REMOVED lines=12> */
.L_x_458:


//--------------------- .text.add                 --------------------------
	.section	.text.add,"ax",@progbits
	.align	128
        .global         add
        .type           add,@function
        .size           add,(.L_x_467 - add)
        .other          add,@"STO_CUDA_ENTRY STV_DEFAULT"
add:
.text.add:
        /* <DEDUP_REMOVED lines=13> */
[----:B------:R-:W-:-:S12]  /*00d0*/  UIMAD UR4, UR4, UR5, URZ ;  /* 0x00000005040472a4 */ /* 0x000fd8000f8e023f */
.L_x_404:
[----:B--2---:R-:W-:-:S04]  /*00e0*/  IMAD.WIDE.U32 R2, R0, 0x4, R8 ;  /* 0x0000000400027825 */ /* 0x004fc800078e0008 */
[C---:B---3--:R-:W-:Y:S02]  /*00f0*/  IMAD.WIDE.U32 R4, R0.reuse, 0x4, R10 ;  /* 0x0000000400047825 */ /* 0x048fe400078e000a */
[----:B------:R-:W2:Y:S04]  /*0100*/  LDG.E R3, desc[UR6][R2.64] ;  /* 0x0000000602037981 */ /* 0x000ea8000c1e1900 */
[----:B------:R-:W2:Y:S01]  /*0110*/  LDG.E R4, desc[UR6][R4.64] ;  /* 0x0000000604047981 */ /* 0x000ea2000c1e1900 */
[C---:B-1--4-:R-:W-:Y:S01]  /*0120*/  IMAD.WIDE.U32 R6, R0.reuse, 0x4, R12 ;  /* 0x0000000400067825 */ /* 0x052fe200078e000c */
[----:B------:R-:W-:-:S04]  /*0130*/  IADD3 R0, R0, UR4, RZ ;  /* 0x0000000400007c10 */ /* 0x000fc8000fffe0ff */
[----:B------:R-:W-:Y:S01]  /*0140*/  ISETP.GE.U32.AND P0, PT, R0, UR8, PT ;  /* 0x0000000800007c0c */ /* 0x000fe2000bf06070 */
[----:B--2---:R-:W-:-:S05]  /*0150*/  FADD R15, R4, R3 ;  /* 0x00000003040f7221 */ /* 0x004fca0000000000 */
[----:B------:R1:W-:Y:S07]  /*0160*/  STG.E desc[UR6][R6.64], R15 ;  /* 0x0000000f06007986 */ /* 0x0003ee000c101906 */
[----:B------:R-:W-:Y:S05]  /*0170*/  @!P0 BRA `(.L_x_404) ;  /* 0xfffffffc00d88947 */ /* 0x000fea000383ffff */
[----:B------:R-:W-:Y:S05]  /*0180*/  EXIT ;  /* 0x000000000000794d */ /* 0x000fea0003800000 */
.L_x_405:
        /* <DEDUP_REMOVED lines=15> */
.L_x_467:


//--------------------- .text._Z12quantized_mmILi8EEvPKfPKhPf15QuantizedConfig --------------------------
	.section	.text._Z12quantized_mmILi8EEvPKfPKhPf15QuantizedConfig,"ax",@progbits
	.align	128
        .global         _Z12quantized_mmILi8EEvPKfPKhPf15QuantizedConfig
        .type           _Z12quantized_mmILi8EEvPKfPKhPf15QuantizedConfig,@function
        .size           _Z12quantized_mmILi8EEvPKfPKhPf15QuantizedConfig,(.L_x_468 - _Z12quantized_mmILi8EEvPKfPKhPf15QuantizedConfig)
        .other          _Z12quantized_mmILi8EEvPKfPKhPf15QuantizedConfig,@"STO_CUDA_ENTRY STV_DEFAULT"
_Z12quantized_mmILi8EEvPKfPKhPf15QuantizedConfig:
.text._Z12quantized_mmILi8EEvPKfPKhPf15QuantizedConfig:
[----:B------:R-:W0:Y:S02]  /*0000*/  LDC R1, c[0x0][0x28] ;  /* 0x00000a00ff017b82 */ /* 0x000e240000000800 */
[----:B------:R-:W1:Y:S01]  /*0010*/  S2R R0, SR_CTAID.X ;  /* 0x0000000000007919 */ /* 0x000e620000002500 */
[----:B------:R-:W-:Y:S01]  /*0020*/  ULDC UR5, c[0x0][0x0] ;  /* 0x0000000000057ab9 */ /* 0x000fe20000000800 */
[----:B------:R-:W-:Y:S01]  /*0030*/  ULDC.64 UR8, c[0x0][0x228] ;  /* 0x00008a0000087ab9 */ /* 0x000fe20000000a00 */
[----:B------:R-:W1:Y:S01]  /*0040*/  S2R R3, SR_TID.X ;  /* 0x0000000000037919 */ /* 0x000e620000002100 */
[----:B------:R-:W-:Y:S01]  /*0050*/  UIMAD UR4, UR8, UR9, URZ ;  /* 0x00000009080472a4 */ /* 0x000fe2000f8e023f */
[----:B------:R-:W-:Y:S01]  /*0060*/  ULDC UR6, c[0x0][0xc] ;  /* 0x0000030000067ab9 */ /* 0x000fe20000000800 */
[----:B-1----:R-:W-:Y:S01]  /*0070*/  IMAD R0, R0, UR5, R3 ;  /* 0x0000000500007c24 */ /* 0x002fe2000f8e0203 */
[----:B------:R-:W-:-:S04]  /*0080*/  UIMAD UR5, UR5, UR6, URZ ;  /* 0x00000006050572a4 */ /* 0x000fc8000f8e023f */
[----:B------:R-:W-:-:S13]  /*0090*/  ISETP.GE.U32.AND P0, PT, R0, UR4, PT ;  /* 0x0000000400007c0c */ /* 0x000fda000bf06070 */
[----:B------:R-:W-:Y:S05]  /*00a0*/  @P0 EXIT ;  /* 0x000000000000094d */ /* 0x000fea0003800000 */
[----:B------:R-:W1:Y:S01]  /*00b0*/  LDC R3, c[0x0][0x230] ;  /* 0x00008c00ff037b82 */ /* 0x000e620000000800 */
[----:B------:R-:W-:Y:S01]  /*00c0*/  ULDC.64 UR6, c[0x0][0x208] ;  /* 0x0000820000067ab9 */ /* 0x000fe20000000a00 */
[----:B-1----:R-:W-:-:S13]  /*00d0*/  ISETP.NE.AND P0, PT, R3, RZ, PT ;  /* 0x000000ff0300720c */ /* 0x002fda0003f05270 */
[----:B------:R-:W-:Y:S05]  /*00e0*/  @!P0 BRA `(.L_x_406) ;  /* 0x00000010007c8947 */ /* 0x000fea0003800000 */
[C---:B------:R-:W-:Y:S02]  /*00f0*/  LOP3.LUT R2, R3.reuse, 0x3, RZ, 0xc0, !PT ;  /* 0x0000000303027812 */ /* 0x040fe400078ec0ff */
[----:B------:R-:W-:-:S03]  /*0100*/  IADD3 R18, R3, -0x1, RZ ;  /* 0xffffffff03127810 */ /* 0x000fc60007ffe0ff */
[----:B------:R-:W-:-:S07]  /*0110*/  IMAD.IADD R3, R3, 0x1, -R2 ;  /* 0x0000000103037824 */ /* 0x000fce00078e0a02 */
.L_x_413:
[----:B------:R-:W-:Y:S01]  /*0120*/  ULDC UR8, c[0x0][0x22c] ;  /* 0x00008b0000087ab9 */ /* 0x000fe20000000800 */
[----:B-1----:R-:W-:Y:S01]  /*0130*/  HFMA2.MMA R4, -RZ, RZ, 0, 0 ;  /* 0x00000000ff047435 */ /* 0x002fe200000001ff */
[----:B------:R-:W1:Y:S01]  /*0140*/  I2F.U32.RP R6, UR8 ;  /* 0x0000000800067d06 */ /* 0x000e620008209000 */
[----:B------:R-:W-:Y:S01]  /*0150*/  ISETP.NE.U32.AND P2, PT, RZ, UR8, PT ;  /* 0x00000008ff007c0c */ /* 0x000fe2000bf45070 */
[----:B------:R-:W-:Y:S01]  /*0160*/  ULDC UR9, c[0x0][0x238] ;  /* 0x00008e0000097ab9 */ /* 0x000fe20000000800 */
[----:B------:R-:W-:-:S05]  /*0170*/  MOV R12, RZ ;  /* 0x000000ff000c7202 */ /* 0x000fca0000000f00 */
[----:B-1----:R-:W1:Y:S02]  /*0180*/  MUFU.RCP R6, R6 ;  /* 0x0000000600067308 */ /* 0x002e640000001000 */
[----:B-1----:R-:W-:Y:S01]  /*0190*/  IADD3 R5, R6, 0xffffffe, RZ ;  /* 0x0ffffffe06057810 */ /* 0x002fe20007ffe0ff */
[----:B------:R-:W-:-:S05]  /*01a0*/  IMAD.MOV.U32 R6, RZ, RZ, RZ ;  /* 0x000000ffff067224 */ /* 0x000fca00078e00ff */
[----:B------:R-:W1:Y:S02]  /*01b0*/  F2I.FTZ.U32.TRUNC.NTZ R5, R5 ;  /* 0x0000000500057305 */ /* 0x000e64000021f000 */
[----:B-1----:R-:W-:-:S04]  /*01c0*/  IMAD.MOV R7, RZ, RZ, -R5 ;  /* 0x000000ffff077224 */ /* 0x002fc800078e0a05 */
[----:B------:R-:W-:-:S04]  /*01d0*/  IMAD R7, R7, UR8, RZ ;  /* 0x0000000807077c24 */ /* 0x000fc8000f8e02ff */
[----:B------:R-:W-:-:S06]  /*01e0*/  IMAD.HI.U32 R7, R5, R7, R4 ;  /* 0x0000000705077227 */ /* 0x000fcc00078e0004 */
[----:B------:R-:W-:-:S04]  /*01f0*/  IMAD.HI.U32 R4, R7, R0, RZ ;  /* 0x0000000007047227 */ /* 0x000fc800078e00ff */
[----:B------:R-:W-:-:S04]  /*0200*/  IMAD.MOV R7, RZ, RZ, -R4 ;  /* 0x000000ffff077224 */ /* 0x000fc800078e0a04 */
[----:B------:R-:W-:-:S05]  /*0210*/  IMAD R7, R7, UR8, R0 ;  /* 0x0000000807077c24 */ /* 0x000fca000f8e0200 */
[----:B------:R-:W-:-:S13]  /*0220*/  ISETP.GE.U32.AND P0, PT, R7, UR8, PT ;  /* 0x0000000807007c0c */ /* 0x000fda000bf06070 */
[----:B------:R-:W-:Y:S02]  /*0230*/  @P0 IADD3 R7, R7, -UR8, RZ ;  /* 0x8000000807070c10 */ /* 0x000fe4000fffe0ff */
[----:B------:R-:W-:Y:S02]  /*0240*/  @P0 IADD3 R4, R4, 0x1, RZ ;  /* 0x0000000104040810 */ /* 0x000fe40007ffe0ff */
[----:B------:R-:W-:Y:S02]  /*0250*/  ISETP.GE.U32.AND P1, PT, R7, UR8, PT ;  /* 0x0000000807007c0c */ /* 0x000fe4000bf26070 */
[----:B------:R-:W-:-:S11]  /*0260*/  ISETP.GE.U32.AND P0, PT, R18, 0x3, PT ;  /* 0x000000031200780c */ /* 0x000fd60003f06070 */
[----:B------:R-:W-:Y:S02]  /*0270*/  @P1 IADD3 R4, R4, 0x1, RZ ;  /* 0x0000000104041810 */ /* 0x000fe40007ffe0ff */
[----:B------:R-:W-:-:S05]  /*0280*/  @!P2 LOP3.LUT R4, RZ, UR8, RZ, 0x33, !PT ;  /* 0x00000008ff04ac12 */ /* 0x000fca000f8e33ff */
[----:B------:R-:W-:-:S04]  /*0290*/  IMAD.MOV R5, RZ, RZ, -R4 ;  /* 0x000000ffff057224 */ /* 0x000fc800078e0a04 */
[----:B------:R-:W-:Y:S01]  /*02a0*/  IMAD R5, R5, UR8, R0 ;  /* 0x0000000805057c24 */ /* 0x000fe2000f8e0200 */
[----:B------:R-:W-:Y:S01]  /*02b0*/  ULDC UR8, c[0x0][0x234] ;  /* 0x00008d0000087ab9 */ /* 0x000fe20000000800 */
[----:B------:R-:W-:Y:S01]  /*02c0*/  IADD3 R0, R0, UR5, RZ ;  /* 0x0000000500007c10 */ /* 0x000fe2000fffe0ff */
[----:B------:R-:W-:Y:S02]  /*02d0*/  IMAD R7, R4, UR8, RZ ;  /* 0x0000000804077c24 */ /* 0x000fe4000f8e02ff */
[----:B------:R-:W-:Y:S01]  /*02e0*/  IMAD R9, R5, UR9, RZ ;  /* 0x0000000905097c24 */ /* 0x000fe2000f8e02ff */
[----:B------:R-:W-:Y:S01]  /*02f0*/  ISETP.GE.U32.AND P1, PT, R0, UR4, PT ;  /* 0x0000000400007c0c */ /* 0x000fe2000bf26070 */
[----:B0-----:R-:W-:-:S12]  /*0300*/  @!P0 BRA `(.L_x_407) ;  /* 0x0000000c00648947 */ /* 0x001fd80003800000 */
[----:B------:R-:W-:Y:S01]  /*0310*/  ISETP.GT.AND P0, PT, R3, RZ, PT ;  /* 0x000000ff0300720c */ /* 0x000fe20003f04270 */
[----:B------:R-:W-:-:S12]  /*0320*/  IMAD.MOV.U32 R8, RZ, RZ, R3 ;  /* 0x000000ffff087224 */ /* 0x000fd800078e0003 */
[----:B------:R-:W-:Y:S05]  /*0330*/  @!P0 BRA `(.L_x_408) ;  /* 0x0000000800d48947 */ /* 0x000fea0003800000 */
[----:B------:R-:W-:Y:S02]  /*0340*/  ISETP.GT.AND P2, PT, R8, 0xc, PT ;  /* 0x0000000c0800780c */ /* 0x000fe40003f44270 */
[----:B------:R-:W-:-:S11]  /*0350*/  PLOP3.LUT P0, PT, PT, PT, PT, 0x80, 0x0 ;  /* 0x000000000000781c */ /* 0x000fd60003f0f070 */
[----:B------:R-:W-:Y:S05]  /*0360*/  @!P2 BRA `(.L_x_409) ;  /* 0x0000000400cca947 */ /* 0x000fea0003800000 */
[----:B------:R-:W-:-:S13]  /*0370*/  PLOP3.LUT P0, PT, PT, PT, PT, 0x8, 0x0 ;  /* 0x000000000000781c */ /* 0x000fda0003f0e170 */
.L_x_410:
[----:B------:R-:W-:Y:S01]  /*0380*/  ULDC.64 UR8, c[0x0][0x218] ;  /* 0x0000860000087ab9 */ /* 0x000fe20000000a00 */
[----:B------:R-:W-:Y:S01]  /*0390*/  ULDC.64 UR12, c[0x0][0x210] ;  /* 0x00008400000c7ab9 */ /* 0x000fe20000000a00 */
[----:B------:R-:W-:Y:S01]  /*03a0*/  IADD3 R24, P2, P3, R6, UR8, R9 ;  /* 0x0000000806187c10 */ /* 0x000fe2000fb5e009 */
[----:B------:R-:W-:-:S03]  /*03b0*/  ULDC UR10, c[0x0][0x240] ;  /* 0x00009000000a7ab9 */ /* 0x000fc60000000800 */
[----:B------:R-:W-:-:S05]  /*03c0*/  IADD3.X R25, RZ, UR9, RZ, P2, P3 ;  /* 0x00000009ff197c10 */ /* 0x000fca00097e64ff */
[----:B------:R-:W2:Y:S01]  /*03d0*/  LDG.E.S8 R26, desc[UR6][R24.64] ;  /* 0x00000006181a7981 */ /* 0x000ea2000c1e1300 */
[----:B------:R-:W-:-:S03]  /*03e0*/  IADD3 R10, P2, R7, R6, RZ ;  /* 0x00000006070a7210 */ /* 0x000fc60007f5e0ff */
[----:B------:R-:W3:Y:S01]  /*03f0*/  LDG.E.S8 R29, desc[UR6][R24.64+0x1] ;  /* 0x00000106181d7981 */ /* 0x000ee2000c1e1300 */
[----:B------:R-:W-:Y:S02]  /*0400*/  IADD3.X R11, RZ, RZ, RZ, P2, !PT ;  /* 0x000000ffff0b7210 */ /* 0x000fe400017fe4ff */
[C---:B------:R-:W-:Y:S01]  /*0410*/  LEA R20, P2, R10.reuse, UR12, 0x2 ;  /* 0x0000000c0a147c11 */ /* 0x040fe2000f8410ff */
[----:B------:R-:W4:Y:S03]  /*0420*/  LDG.E.S8 R28, desc[UR6][R24.64+0x2] ;  /* 0x00000206181c7981 */ /* 0x000f26000c1e1300 */
[----:B------:R-:W-:Y:S01]  /*0430*/  LEA.HI.X R21, R10, UR13, R11, 0x2, P2 ;  /* 0x0000000d0a157c11 */ /* 0x000fe200090f140b */
[----:B------:R-:W5:Y:S04]  /*0440*/  LDG.E.S8 R16, desc[UR6][R24.64+0x3] ;  /* 0x0000030618107981 */ /* 0x000f68000c1e1300 */
[----:B------:R-:W4:Y:S04]  /*0450*/  LDG.E R27, desc[UR6][R20.64] ;  /* 0x00000006141b7981 */ /* 0x000f28000c1e1900 */
[----:B------:R-:W5:Y:S04]  /*0460*/  LDG.E R22, desc[UR6][R20.64+0x4] ;  /* 0x0000040614167981 */ /* 0x000f68000c1e1900 */
[----:B------:R-:W5:Y:S04]  /*0470*/  LDG.E R13, desc[UR6][R20.64+0x8] ;  /* 0x00000806140d7981 */ /* 0x000f68000c1e1900 */
[----:B------:R1:W5:Y:S01]  /*0480*/  LDG.E R23, desc[UR6][R20.64+0xc] ;  /* 0x00000c0614177981 */ /* 0x000362000c1e1900 */
[----:B------:R-:W-:-:S04]  /*0490*/  IADD3 R10, R6, 0x4, RZ ;  /* 0x00000004060a7810 */ /* 0x000fc80007ffe0ff */
[----:B------:R-:W-:Y:S02]  /*04a0*/  IADD3 R14, P2, P3, R10, UR8, R9 ;  /* 0x000000080a0e7c10 */ /* 0x000fe4000fb5e009 */
[----:B------:R-:W-:Y:S02]  /*04b0*/  IADD3 R11, P4, R7, R10, RZ ;  /* 0x0000000a070b7210 */ /* 0x000fe40007f9e0ff */
[----:B------:R-:W-:Y:S02]  /*04c0*/  IADD3.X R15, RZ, UR9, RZ, P2, P3 ;  /* 0x00000009ff0f7c10 */ /* 0x000fe400097e64ff */
[C---:B------:R-:W-:Y:S01]  /*04d0*/  LEA R10, P2, R11.reuse, UR12, 0x2 ;  /* 0x0000000c0b0a7c11 */ /* 0x040fe2000f8410ff */
[----:B------:R-:W-:Y:S02]  /*04e0*/  IMAD.X R19, RZ, RZ, RZ, P4 ;  /* 0x000000ffff137224 */ /* 0x000fe400020e06ff */
[----:B------:R-:W5:Y:S03]  /*04f0*/  LDG.E.S8 R17, desc[UR6][R14.64] ;  /* 0x000000060e117981 */ /* 0x000f66000c1e1300 */
[----:B------:R-:W-:Y:S01]  /*0500*/  LEA.HI.X R11, R11, UR13, R19, 0x2, P2 ;  /* 0x0000000d0b0b7c11 */ /* 0x000fe200090f1413 */
[----:B01----:R-:W5:Y:S04]  /*0510*/  LDG.E.S8 R20, desc[UR6][R14.64+0x2] ;  /* 0x000002060e147981 */ /* 0x003f68000c1e1300 */
[----:B------:R-:W5:Y:S04]  /*0520*/  LDG.E.S8 R19, desc[UR6][R14.64+0x1] ;  /* 0x000001060e137981 */ /* 0x000f68000c1e1300 */
[----:B------:R-:W5:Y:S01]  /*0530*/  LDG.E R25, desc[UR6][R10.64] ;  /* 0x000000060a197981 */ /* 0x000f62000c1e1900 */
[----:B--2---:R-:W0:Y:S08]  /*0540*/  I2F.S16 R26, R26 ;  /* 0x0000001a001a7306 */ /* 0x004e300000101400 */
[----:B---3--:R-:W1:Y:S08]  /*0550*/  I2F.S16 R29, R29 ;  /* 0x0000001d001d7306 */ /* 0x008e700000101400 */
[----:B----4-:R-:W2:Y:S01]  /*0560*/  I2F.S16 R28, R28 ;  /* 0x0000001c001c7306 */ /* 0x010ea20000101400 */
[----:B0-----:R-:W-:-:S02]  /*0570*/  FMUL R21, R26, UR10 ;  /* 0x0000000a1a157c20 */ /* 0x001fc40008400000 */
[----:B------:R0:W3:Y:S02]  /*0580*/  LDG.E.S8 R26, desc[UR6][R14.64+0x3] ;  /* 0x000003060e1a7981 */ /* 0x0000e4000c1e1300 */
[----:B------:R-:W-:Y:S02]  /*0590*/  FFMA R21, R21, R27, R12 ;  /* 0x0000001b15157223 */ /* 0x000fe4000000000c */
[----:B------:R-:W4:Y:S01]  /*05a0*/  LDG.E R27, desc[UR6][R10.64+0x4] ;  /* 0x000004060a1b7981 */ /* 0x000f22000c1e1900 */
[----:B-1----:R-:W-:-:S04]  /*05b0*/  FMUL R12, R29, UR10 ;  /* 0x0000000a1d0c7c20 */ /* 0x002fc80008400000 */
[----:B-----5:R-:W-:Y:S01]  /*05c0*/  FFMA R12, R12, R22, R21 ;  /* 0x000000160c0c7223 */ /* 0x020fe20000000015 */
[----:B------:R-:W-:Y:S01]  /*05d0*/  IADD3 R22, R6, 0x8, RZ ;  /* 0x0000000806167810 */ /* 0x000fe20007ffe0ff */
[----:B--2---:R-:W-:-:S03]  /*05e0*/  FMUL R21, R28, UR10 ;  /* 0x0000000a1c157c20 */ /* 0x004fc60008400000 */
[----:B------:R-:W-:Y:S01]  /*05f0*/  IADD3 R24, P4, R7, R22, RZ ;  /* 0x0000001607187210 */ /* 0x000fe20007f9e0ff */
[----:B------:R-:W-:Y:S01]  /*0600*/  FFMA R28, R21, R13, R12 ;  /* 0x0000000d151c7223 */ /* 0x000fe2000000000c */
[----:B------:R-:W-:-:S03]  /*0610*/  IADD3 R12, P2, P3, R22, UR8, R9 ;  /* 0x00000008160c7c10 */ /* 0x000fc6000fb5e009 */
[----:B0-----:R-:W-:Y:S01]  /*0620*/  IMAD.X R15, RZ, RZ, RZ, P4 ;  /* 0x000000ffff0f7224 */ /* 0x001fe200020e06ff */
[----:B------:R-:W2:Y:S01]  /*0630*/  LDG.E R21, desc[UR6][R10.64+0x8] ;  /* 0x000008060a157981 */ /* 0x000ea2000c1e1900 */
[C---:B------:R-:W-:Y:S02]  /*0640*/  LEA R14, P4, R24.reuse, UR12, 0x2 ;  /* 0x0000000c180e7c11 */ /* 0x040fe4000f8810ff */
[----:B------:R-:W-:Y:S01]  /*0650*/  IADD3.X R13, RZ, UR9, RZ, P2, P3 ;  /* 0x00000009ff0d7c10 */ /* 0x000fe200097e64ff */
[----:B------:R-:W0:Y:S01]  /*0660*/  I2F.S16 R16, R16 ;  /* 0x0000001000107306 */ /* 0x000e220000101400 */
[----:B------:R-:W-:Y:S01]  /*0670*/  LEA.HI.X R15, R24, UR13, R15, 0x2, P4 ;  /* 0x0000000d180f7c11 */ /* 0x000fe2000a0f140f */
[----:B------:R1:W5:Y:S04]  /*0680*/  LDG.E R22, desc[UR6][R10.64+0xc] ;  /* 0x00000c060a167981 */ /* 0x000368000c1e1900 */
[----:B------:R-:W5:Y:S01]  /*0690*/  LDG.E.S8 R24, desc[UR6][R12.64] ;  /* 0x000000060c187981 */ /* 0x000f62000c1e1300 */
[----:B0-----:R-:W-:-:S04]  /*06a0*/  FMUL R29, R16, UR10 ;  /* 0x0000000a101d7c20 */ /* 0x001fc80008400000 */
[----:B------:R-:W-:Y:S02]  /*06b0*/  FFMA R28, R29, R23, R28 ;  /* 0x000000171d1c7223 */ /* 0x000fe4000000001c */
[----:B------:R-:W5:Y:S01]  /*06c0*/  LDG.E R23, desc[UR6][R14.64] ;  /* 0x000000060e177981 */ /* 0x000f62000c1e1900 */
[----:B------:R-:W1:Y:S08]  /*06d0*/  I2F.S16 R17, R17 ;  /* 0x0000001100117306 */ /* 0x000e700000101400 */
[----:B------:R-:W0:Y:S08]  /*06e0*/  I2F.S16 R19, R19 ;  /* 0x0000001300137306 */ /* 0x000e300000101400 */
[----:B------:R-:W3:Y:S01]  /*06f0*/  I2F.S16 R20, R20 ;  /* 0x0000001400147306 */ /* 0x000ee20000101400 */
[----:B-1----:R-:W-:Y:S01]  /*0700*/  FMUL R11, R17, UR10 ;  /* 0x0000000a110b7c20 */ /* 0x002fe20008400000 */
[----:B------:R-:W-:-:S03]  /*0710*/  IADD3 R16, R6, 0xc, RZ ;  /* 0x0000000c06107810 */ /* 0x000fc60007ffe0ff */
[----:B------:R-:W-:Y:S02]  /*0720*/  FFMA R28, R11, R25, R28 ;  /* 0x000000190b1c7223 */ /* 0x000fe4000000001c */
[----:B------:R-:W5:Y:S01]  /*0730*/  LDG.E.S8 R25, desc[UR6][R12.64+0x1] ;  /* 0x000001060c197981 */ /* 0x000f62000c1e1300 */
[----:B0-----:R-:W-:Y:S01]  /*0740*/  FMUL R11, R19, UR10 ;  /* 0x0000000a130b7c20 */ /* 0x001fe20008400000 */
[----:B------:R-:W-:Y:S02]  /*0750*/  IADD3 R10, P2, P3, R16, UR8, R9 ;  /* 0x00000008100a7c10 */ /* 0x000fe4000fb5e009 */
[----:B------:R-:W5:Y:S01]  /*0760*/  LDG.E.S8 R19, desc[UR6][R12.64+0x2] ;  /* 0x000002060c137981 */ /* 0x000f62000c1e1300 */
[----:B---3--:R-:W0:Y:S01]  /*0770*/  I2F.S16 R26, R26 ;  /* 0x0000001a001a7306 */ /* 0x008e220000101400 */
[----:B----4-:R-:W-:Y:S01]  /*0780*/  FFMA R28, R11, R27, R28 ;  /* 0x0000001b0b1c7223 */ /* 0x010fe2000000001c */
[----:B------:R-:W-:Y:S01]  /*0790*/  FMUL R11, R20, UR10 ;  /* 0x0000000a140b7c20 */ /* 0x000fe20008400000 */
[----:B------:R-:W3:Y:S04]  /*07a0*/  LDG.E R27, desc[UR6][R14.64+0x4] ;  /* 0x000004060e1b7981 */ /* 0x000ee8000c1e1900 */
[----:B------:R1:W4:Y:S01]  /*07b0*/  LDG.E.S8 R20, desc[UR6][R12.64+0x3] ;  /* 0x000003060c147981 */ /* 0x000322000c1e1300 */
[----:B--2---:R-:W-:Y:S01]  /*07c0*/  FFMA R21, R11, R21, R28 ;  /* 0x000000150b157223 */ /* 0x004fe2000000001c */
[----:B0-----:R-:W-:Y:S01]  /*07d0*/  FMUL R28, R26, UR10 ;  /* 0x0000000a1a1c7c20 */ /* 0x001fe20008400000 */
[----:B------:R-:W-:Y:S01]  /*07e0*/  IADD3.X R11, RZ, UR9, RZ, P2, P3 ;  /* 0x00000009ff0b7c10 */ /* 0x000fe200097e64ff */
[----:B------:R-:W2:Y:S01]  /*07f0*/  LDG.E R26, desc[UR6][R14.64+0x8] ;  /* 0x000008060e1a7981 */ /* 0x000ea2000c1e1900 */
[----:B------:R-:W-:Y:S01]  /*0800*/  IADD3 R17, P2, R7, R16, RZ ;  /* 0x0000001007117210 */ /* 0x000fe20007f5e0ff */
[----:B-----5:R-:W-:-:S02]  /*0810*/  FFMA R29, R28, R22, R21 ;  /* 0x000000161c1d7223 */ /* 0x020fc40000000015 */
[----:B-1----:R-:W5:Y:S01]  /*0820*/  LDG.E.S8 R13, desc[UR6][R10.64+0x3] ;  /* 0x000003060a0d7981 */ /* 0x002f62000c1e1300 */
[----:B------:R-:W0:Y:S03]  /*0830*/  I2F.S16 R24, R24 ;  /* 0x0000001800187306 */ /* 0x000e260000101400 */
[----:B------:R-:W2:Y:S01]  /*0840*/  LDG.E.S8 R22, desc[UR6][R10.64] ;  /* 0x000000060a167981 */ /* 0x000ea2000c1e1300 */
[----:B------:R-:W-:Y:S02]  /*0850*/  IADD3.X R12, RZ, RZ, RZ, P2, !PT ;  /* 0x000000ffff0c7210 */ /* 0x000fe400017fe4ff */
[C---:B------:R-:W-:Y:S01]  /*0860*/  LEA R16, P2, R17.reuse, UR12, 0x2 ;  /* 0x0000000c11107c11 */ /* 0x040fe2000f8410ff */
[----:B------:R-:W5:Y:S03]  /*0870*/  LDG.E.S8 R21, desc[UR6][R10.64+0x1] ;  /* 0x000001060a157981 */ /* 0x000f66000c1e1300 */
[----:B------:R-:W-:Y:S01]  /*0880*/  LEA.HI.X R17, R17, UR13, R12, 0x2, P2 ;  /* 0x0000000d11117c11 */ /* 0x000fe200090f140c */
[----:B------:R1:W5:Y:S04]  /*0890*/  LDG.E R28, desc[UR6][R14.64+0xc] ;  /* 0x00000c060e1c7981 */ /* 0x000368000c1e1900 */
[----:B------:R1:W5:Y:S01]  /*08a0*/  LDG.E.S8 R12, desc[UR6][R10.64+0x2] ;  /* 0x000002060a0c7981 */ /* 0x000362000c1e1300 */
[----:B0-----:R-:W-:-:S03]  /*08b0*/  FMUL R24, R24, UR10 ;  /* 0x0000000a18187c20 */ /* 0x001fc60008400000 */
[----:B-1----:R-:W5:Y:S01]  /*08c0*/  LDG.E R14, desc[UR6][R16.64+0xc] ;  /* 0x00000c06100e7981 */ /* 0x002f62000c1e1900 */
[----:B------:R-:W-:-:S03]  /*08d0*/  FFMA R10, R24, R23, R29 ;  /* 0x00000017180a7223 */ /* 0x000fc6000000001d */
[----:B------:R-:W5:Y:S04]  /*08e0*/  LDG.E R29, desc[UR6][R16.64] ;  /* 0x00000006101d7981 */ /* 0x000f68000c1e1900 */
[----:B------:R-:W5:Y:S04]  /*08f0*/  LDG.E R24, desc[UR6][R16.64+0x4] ;  /* 0x0000040610187981 */ /* 0x000f68000c1e1900 */
[----:B------:R-:W5:Y:S01]  /*0900*/  LDG.E R23, desc[UR6][R16.64+0x8] ;  /* 0x0000080610177981 */ /* 0x000f62000c1e1900 */
[----:B------:R-:W0:Y:S08]  /*0910*/  I2F.S16 R25, R25 ;  /* 0x0000001900197306 */ /* 0x000e300000101400 */
[----:B------:R-:W1:Y:S01]  /*0920*/  I2F.S16 R19, R19 ;  /* 0x0000001300137306 */ /* 0x000e620000101400 */
[----:B0-----:R-:W-:Y:S01]  /*0930*/  FMUL R11, R25, UR10 ;  /* 0x0000000a190b7c20 */ /* 0x001fe20008400000 */
[----:B------:R-:W-:-:S04]  /*0940*/  IADD3 R8, R8, -0x10, RZ ;  /* 0xfffffff008087810 */ /* 0x000fc80007ffe0ff */
[----:B------:R-:W-:Y:S02]  /*0950*/  ISETP.GT.AND P2, PT, R8, 0xc, PT ;  /* 0x0000000c0800780c */ /* 0x000fe40003f44270 */
[----:B------:R-:W-:Y:S01]  /*0960*/  IADD3 R6, R6, 0x10, RZ ;  /* 0x0000001006067810 */ /* 0x000fe20007ffe0ff */
[----:B----4-:R-:W0:Y:S01]  /*0970*/  I2F.S16 R20, R20 ;  /* 0x0000001400147306 */ /* 0x010e220000101400 */
[----:B---3--:R-:W-:Y:S01]  /*0980*/  FFMA R11, R11, R27, R10 ;  /* 0x0000001b0b0b7223 */ /* 0x008fe2000000000a */
[----:B-1----:R-:W-:-:S06]  /*0990*/  FMUL R10, R19, UR10 ;  /* 0x0000000a130a7c20 */ /* 0x002fcc0008400000 */
[----:B--2---:R-:W1:Y:S01]  /*09a0*/  I2F.S16 R22, R22 ;  /* 0x0000001600167306 */ /* 0x004e620000101400 */
[----:B------:R-:W-:Y:S01]  /*09b0*/  FFMA R11, R10, R26, R11 ;  /* 0x0000001a0a0b7223 */ /* 0x000fe2000000000b */
[----:B0-----:R-:W-:-:S06]  /*09c0*/  FMUL R10, R20, UR10 ;  /* 0x0000000a140a7c20 */ /* 0x001fcc0008400000 */
[----:B-----5:R-:W0:Y:S01]  /*09d0*/  I2F.S16 R21, R21 ;  /* 0x0000001500157306 */ /* 0x020e220000101400 */
[----:B------:R-:W-:-:S07]  /*09e0*/  FFMA R10, R10, R28, R11 ;  /* 0x0000001c0a0a7223 */ /* 0x000fce000000000b */
[----:B------:R-:W2:Y:S01]  /*09f0*/  I2F.S16 R12, R12 ;  /* 0x0000000c000c7306 */ /* 0x000ea20000101400 */
[----:B-1----:R-:W-:-:S07]  /*0a00*/  FMUL R11, R22, UR10 ;  /* 0x0000000a160b7c20 */ /* 0x002fce0008400000 */
[----:B------:R-:W1:Y:S01]  /*0a10*/  I2F.S16 R13, R13 ;  /* 0x0000000d000d7306 */ /* 0x000e620000101400 */
[----:B------:R-:W-:Y:S01]  /*0a20*/  FFMA R11, R11, R29, R10 ;  /* 0x0000001d0b0b7223 */ /* 0x000fe2000000000a */
[----:B0-----:R-:W-:-:S04]  /*0a30*/  FMUL R10, R21, UR10 ;  /* 0x0000000a150a7c20 */ /* 0x001fc80008400000 */
[----:B------:R-:W-:Y:S01]  /*0a40*/  FFMA R10, R10, R24, R11 ;  /* 0x000000180a0a7223 */ /* 0x000fe2000000000b */
[----:B--2---:R-:W-:-:S04]  /*0a50*/  FMUL R11, R12, UR10 ;  /* 0x0000000a0c0b7c20 */ /* 0x004fc80008400000 */
[----:B------:R-:W-:Y:S01]  /*0a60*/  FFMA R11, R11, R23, R10 ;  /* 0x000000170b0b7223 */ /* 0x000fe2000000000a */
[----:B-1----:R-:W-:-:S04]  /*0a70*/  FMUL R12, R13, UR10 ;  /* 0x0000000a0d0c7c20 */ /* 0x002fc80008400000 */
[----:B------:R-:W-:Y:S01]  /*0a80*/  FFMA R12, R12, R14, R11 ;  /* 0x0000000e0c0c7223 */ /* 0x000fe2000000000b */
[----:B------:R-:W-:Y:S06]  /*0a90*/  @P2 BRA `(.L_x_410) ;  /* 0xfffffff800382947 */ /* 0x000fec000383ffff */
.L_x_409:
[----:B------:R-:W-:-:S13]  /*0aa0*/  ISETP.GT.AND P2, PT, R8, 0x4, PT ;  /* 0x000000040800780c */ /* 0x000fda0003f44270 */
[----:B------:R-:W-:Y:S05]  /*0ab0*/  @!P2 BRA `(.L_x_411) ;  /* 0x0000000000eca947 */ /* 0x000fea0003800000 */
[----:B------:R-:W-:Y:S01]  /*0ac0*/  ULDC.64 UR8, c[0x0][0x218] ;  /* 0x0000860000087ab9 */ /* 0x000fe20000000a00 */
[----:B------:R-:W-:Y:S01]  /*0ad0*/  ULDC.64 UR10, c[0x0][0x210] ;  /* 0x00008400000a7ab9 */ /* 0x000fe20000000a00 */
[----:B------:R-:W-:-:S04]  /*0ae0*/  IADD3 R14, P0, P2, R6, UR8, R9 ;  /* 0x00000008060e7c10 */ /* 0x000fc8000fa1e009 */
[----:B------:R-:W-:-:S05]  /*0af0*/  IADD3.X R15, RZ, UR9, RZ, P0, P2 ;  /* 0x00000009ff0f7c10 */ /* 0x000fca00087e44ff */
[----:B------:R-:W2:Y:S01]  /*0b00*/  LDG.E.S8 R29, desc[UR6][R14.64] ;  /* 0x000000060e1d7981 */ /* 0x000ea2000c1e1300 */
[----:B------:R-:W-:Y:S02]  /*0b10*/  IADD3 R10, P0, R7, R6, RZ ;  /* 0x00000006070a7210 */ /* 0x000fe40007f1e0ff */
[----:B------:R-:W-:Y:S01]  /*0b20*/  IADD3 R20, R6, 0x4, RZ ;  /* 0x0000000406147810 */ /* 0x000fe20007ffe0ff */
[----:B------:R-:W3:Y:S02]  /*0b30*/  LDG.E.S8 R13, desc[UR6][R14.64+0x1] ;  /* 0x000001060e0d7981 */ /* 0x000ee4000c1e1300 */
[----:B------:R-:W-:Y:S01]  /*0b40*/  IMAD.X R11, RZ, RZ, RZ, P0 ;  /* 0x000000ffff0b7224 */ /* 0x000fe200000e06ff */
[C---:B------:R-:W-:Y:S01]  /*0b50*/  LEA R16, P0, R10.reuse, UR10, 0x2 ;  /* 0x0000000a0a107c11 */ /* 0x040fe2000f8010ff */
[----:B------:R-:W4:Y:S03]  /*0b60*/  LDG.E.S8 R19, desc[UR6][R14.64+0x2] ;  /* 0x000002060e137981 */ /* 0x000f26000c1e1300 */
[----:B------:R-:W-:Y:S01]  /*0b70*/  LEA.HI.X R17, R10, UR11, R11, 0x2, P0 ;  /* 0x0000000b0a117c11 */ /* 0x000fe200080f140b */
[----:B------:R1:W5:Y:S04]  /*0b80*/  LDG.E.S8 R24, desc[UR6][R14.64+0x3] ;  /* 0x000003060e187981 */ /* 0x000368000c1e1300 */
[----:B------:R-:W3:Y:S01]  /*0b90*/  LDG.E R23, desc[UR6][R16.64] ;  /* 0x0000000610177981 */ /* 0x000ee2000c1e1900 */
[----:B------:R-:W-:Y:S01]  /*0ba0*/  IADD3 R10, P0, P2, R20, UR8, R9 ;  /* 0x00000008140a7c10 */ /* 0x000fe2000fa1e009 */
[----:B------:R-:W-:-:S02]  /*0bb0*/  ULDC UR8, c[0x0][0x240] ;  /* 0x0000900000087ab9 */ /* 0x000fc40000000800 */
[----:B------:R-:W4:Y:S01]  /*0bc0*/  LDG.E R27, desc[UR6][R16.64+0x4] ;  /* 0x00000406101b7981 */ /* 0x000f22000c1e1900 */
[----:B------:R-:W-:Y:S02]  /*0bd0*/  IADD3.X R11, RZ, UR9, RZ, P0, P2 ;  /* 0x00000009ff0b7c10 */ /* 0x000fe400087e44ff */
[----:B------:R-:W-:Y:S01]  /*0be0*/  IADD3 R21, P0, R7, R20, RZ ;  /* 0x0000001407157210 */ /* 0x000fe20007f1e0ff */
[----:B------:R-:W4:Y:S04]  /*0bf0*/  LDG.E R26, desc[UR6][R16.64+0x8] ;  /* 0x00000806101a7981 */ /* 0x000f28000c1e1900 */
[----:B------:R-:W4:Y:S01]  /*0c00*/  LDG.E.S8 R25, desc[UR6][R10.64] ;  /* 0x000000060a197981 */ /* 0x000f22000c1e1300 */
[----:B-1----:R-:W-:Y:S01]  /*0c10*/  IMAD.X R14, RZ, RZ, RZ, P0 ;  /* 0x000000ffff0e7224 */ /* 0x002fe200000e06ff */
[----:B------:R-:W-:-:S02]  /*0c20*/  LEA R20, P0, R21, UR10, 0x2 ;  /* 0x0000000a15147c11 */ /* 0x000fc4000f8010ff */
[----:B------:R-:W4:Y:S02]  /*0c30*/  LDG.E.S8 R22, desc[UR6][R10.64+0x1] ;  /* 0x000001060a167981 */ /* 0x000f24000c1e1300 */
[----:B------:R-:W-:Y:S02]  /*0c40*/  LEA.HI.X R21, R21, UR11, R14, 0x2, P0 ;  /* 0x0000000b15157c11 */ /* 0x000fe400080f140e */
[----:B------:R-:W4:Y:S04]  /*0c50*/  LDG.E.S8 R14, desc[UR6][R10.64+0x2] ;  /* 0x000002060a0e7981 */ /* 0x000f28000c1e1300 */
[----:B------:R1:W5:Y:S04]  /*0c60*/  LDG.E R28, desc[UR6][R16.64+0xc] ;  /* 0x00000c06101c7981 */ /* 0x000368000c1e1900 */
[----:B------:R0:W5:Y:S04]  /*0c70*/  LDG.E.S8 R15, desc[UR6][R10.64+0x3] ;  /* 0x000003060a0f7981 */ /* 0x000168000c1e1300 */
[----:B01----:R-:W5:Y:S01]  /*0c80*/  LDG.E R17, desc[UR6][R20.64+0xc] ;  /* 0x00000c0614117981 */ /* 0x003f62000c1e1900 */
[----:B--2---:R-:W0:Y:S02]  /*0c90*/  I2F.S16 R29, R29 ;  /* 0x0000001d001d7306 */ /* 0x004e240000101400 */
[----:B0-----:R-:W-:-:S04]  /*0ca0*/  FMUL R29, R29, UR8 ;  /* 0x000000081d1d7c20 */ /* 0x001fc80008400000 */
[----:B---3--:R-:W-:Y:S02]  /*0cb0*/  FFMA R16, R29, R23, R12 ;  /* 0x000000171d107223 */ /* 0x008fe4000000000c */
[----:B------:R-:W2:Y:S04]  /*0cc0*/  LDG.E R29, desc[UR6][R20.64] ;  /* 0x00000006141d7981 */ /* 0x000ea8000c1e1900 */
[----:B------:R-:W3:Y:S04]  /*0cd0*/  LDG.E R23, desc[UR6][R20.64+0x4] ;  /* 0x0000040614177981 */ /* 0x000ee8000c1e1900 */
[----:B------:R-:W3:Y:S01]  /*0ce0*/  LDG.E R12, desc[UR6][R20.64+0x8] ;  /* 0x00000806140c7981 */ /* 0x000ee2000c1e1900 */
[----:B------:R-:W0:Y:S08]  /*0cf0*/  I2F.S16 R13, R13 ;  /* 0x0000000d000d7306 */ /* 0x000e300000101400 */
[----:B----4-:R-:W1:Y:S08]  /*0d00*/  I2F.S16 R19, R19 ;  /* 0x0000001300137306 */ /* 0x010e700000101400 */
[----:B-----5:R-:W4:Y:S01]  /*0d10*/  I2F.S16 R24, R24 ;  /* 0x0000001800187306 */ /* 0x020f220000101400 */
[----:B0-----:R-:W-:-:S07]  /*0d20*/  FMUL R11, R13, UR8 ;  /* 0x000000080d0b7c20 */ /* 0x001fce0008400000 */
[----:B------:R-:W0:Y:S01]  /*0d30*/  I2F.S16 R25, R25 ;  /* 0x0000001900197306 */ /* 0x000e220000101400 */
[----:B------:R-:W-:Y:S01]  /*0d40*/  FFMA R11, R11, R27, R16 ;  /* 0x0000001b0b0b7223 */ /* 0x000fe20000000010 */
[----:B-1----:R-:W-:-:S06]  /*0d50*/  FMUL R10, R19, UR8 ;  /* 0x00000008130a7c20 */ /* 0x002fcc0008400000 */
[----:B------:R-:W1:Y:S01]  /*0d60*/  I2F.S16 R22, R22 ;  /* 0x0000001600167306 */ /* 0x000e620000101400 */
[----:B------:R-:W-:Y:S01]  /*0d70*/  FFMA R11, R10, R26, R11 ;  /* 0x0000001a0a0b7223 */ /* 0x000fe2000000000b */
[----:B----4-:R-:W-:-:S06]  /*0d80*/  FMUL R10, R24, UR8 ;  /* 0x00000008180a7c20 */ /* 0x010fcc0008400000 */
[----:B------:R-:W4:Y:S01]  /*0d90*/  I2F.S16 R14, R14 ;  /* 0x0000000e000e7306 */ /* 0x000f220000101400 */
[----:B------:R-:W-:Y:S01]  /*0da0*/  FFMA R10, R10, R28, R11 ;  /* 0x0000001c0a0a7223 */ /* 0x000fe2000000000b */
[----:B0-----:R-:W-:-:S06]  /*0db0*/  FMUL R11, R25, UR8 ;  /* 0x00000008190b7c20 */ /* 0x001fcc0008400000 */
[----:B------:R-:W0:Y:S01]  /*0dc0*/  I2F.S16 R15, R15 ;  /* 0x0000000f000f7306 */ /* 0x000e220000101400 */
[----:B------:R-:W-:Y:S02]  /*0dd0*/  PLOP3.LUT P0, PT, PT, PT, PT, 0x8, 0x0 ;  /* 0x000000000000781c */ /* 0x000fe40003f0e170 */
[----:B------:R-:W-:Y:S02]  /*0de0*/  IADD3 R8, R8, -0x8, RZ ;  /* 0xfffffff808087810 */ /* 0x000fe40007ffe0ff */
[----:B------:R-:W-:Y:S01]  /*0df0*/  IADD3 R6, R6, 0x8, RZ ;  /* 0x0000000806067810 */ /* 0x000fe20007ffe0ff */
[----:B--2---:R-:W-:Y:S01]  /*0e00*/  FFMA R10, R11, R29, R10 ;  /* 0x0000001d0b0a7223 */ /* 0x004fe2000000000a */
[----:B-1----:R-:W-:-:S04]  /*0e10*/  FMUL R11, R22, UR8 ;  /* 0x00000008160b7c20 */ /* 0x002fc80008400000 */
[----:B---3--:R-:W-:Y:S01]  /*0e20*/  FFMA R11, R11, R23, R10 ;  /* 0x000000170b0b7223 */ /* 0x008fe2000000000a */
[----:B----4-:R-:W-:-:S04]  /*0e30*/  FMUL R10, R14, UR8 ;  /* 0x000000080e0a7c20 */ /* 0x010fc80008400000 */
[----:B------:R-:W-:Y:S01]  /*0e40*/  FFMA R12, R10, R12, R11 ;  /* 0x0000000c0a0c7223 */ /* 0x000fe2000000000b */
[----:B0-----:R-:W-:-:S04]  /*0e50*/  FMUL R11, R15, UR8 ;  /* 0x000000080f0b7c20 */ /* 0x001fc80008400000 */
[----:B------:R-:W-:-:S07]  /*0e60*/  FFMA R12, R11, R17, R12 ;  /* 0x000000110b0c7223 */ /* 0x000fce000000000c */
.L_x_411:
[----:B------:R-:W-:-:S13]  /*0e70*/  ISETP.NE.OR P0, PT, R8, RZ, P0 ;  /* 0x000000ff0800720c */ /* 0x000fda0000705670 */
[----:B------:R-:W-:Y:S05]  /*0e80*/  @!P0 BRA `(.L_x_407) ;  /* 0x0000000000848947 */ /* 0x000fea0003800000 */
.L_x_408:
[----:B------:R-:W-:Y:S02]  /*0e90*/  ULDC.64 UR8, c[0x0][0x218] ;  /* 0x0000860000087ab9 */ /* 0x000fe40000000a00 */
[----:B------:R-:W-:-:S04]  /*0ea0*/  IADD3 R14, P0, P2, R6, UR8, R9 ;  /* 0x00000008060e7c10 */ /* 0x000fc8000fa1e009 */
[----:B------:R-:W-:Y:S01]  /*0eb0*/  IADD3.X R15, RZ, UR9, RZ, P0, P2 ;  /* 0x00000009ff0f7c10 */ /* 0x000fe200087e44ff */
[----:B------:R-:W-:-:S04]  /*0ec0*/  ULDC.64 UR8, c[0x0][0x210] ;  /* 0x0000840000087ab9 */ /* 0x000fc80000000a00 */
[----:B------:R-:W2:Y:S01]  /*0ed0*/  LDG.E.S8 R17, desc[UR6][R14.64] ;  /* 0x000000060e117981 */ /* 0x000ea2000c1e1300 */
[----:B------:R-:W-:-:S03]  /*0ee0*/  IADD3 R11, P0, R7, R6, RZ ;  /* 0x00000006070b7210 */ /* 0x000fc60007f1e0ff */
[----:B------:R-:W3:Y:S01]  /*0ef0*/  LDG.E.S8 R21, desc[UR6][R14.64+0x1] ;  /* 0x000001060e157981 */ /* 0x000ee2000c1e1300 */
[----:B------:R-:W-:Y:S02]  /*0f00*/  IADD3.X R16, RZ, RZ, RZ, P0, !PT ;  /* 0x000000ffff107210 */ /* 0x000fe400007fe4ff */
[C---:B------:R-:W-:Y:S01]  /*0f10*/  LEA R10, P0, R11.reuse, UR8, 0x2 ;  /* 0x000000080b0a7c11 */ /* 0x040fe2000f8010ff */
[----:B------:R-:W4:Y:S01]  /*0f20*/  LDG.E.S8 R23, desc[UR6][R14.64+0x2] ;  /* 0x000002060e177981 */ /* 0x000f22000c1e1300 */
[----:B------:R-:W-:Y:S02]  /*0f30*/  ULDC UR8, c[0x0][0x240] ;  /* 0x0000900000087ab9 */ /* 0x000fe40000000800 */
[----:B------:R-:W-:Y:S01]  /*0f40*/  LEA.HI.X R11, R11, UR9, R16, 0x2, P0 ;  /* 0x000000090b0b7c11 */ /* 0x000fe200080f1410 */
[----:B------:R-:W5:Y:S04]  /*0f50*/  LDG.E.S8 R24, desc[UR6][R14.64+0x3] ;  /* 0x000003060e187981 */ /* 0x000f68000c1e1300 */
[----:B------:R-:W4:Y:S04]  /*0f60*/  LDG.E R20, desc[UR6][R10.64] ;  /* 0x000000060a147981 */ /* 0x000f28000c1e1900 */
[----:B------:R-:W5:Y:S04]  /*0f70*/  LDG.E R22, desc[UR6][R10.64+0x4] ;  /* 0x000004060a167981 */ /* 0x000f68000c1e1900 */
[----:B------:R-:W5:Y:S04]  /*0f80*/  LDG.E R13, desc[UR6][R10.64+0x8] ;  /* 0x000008060a0d7981 */ /* 0x000f68000c1e1900 */
[----:B------:R1:W5:Y:S01]  /*0f90*/  LDG.E R16, desc[UR6][R10.64+0xc] ;  /* 0x00000c060a107981 */ /* 0x000362000c1e1900 */
[----:B------:R-:W-:-:S02]  /*0fa0*/  IADD3 R8, R8, -0x4, RZ ;  /* 0xfffffffc08087810 */ /* 0x000fc40007ffe0ff */
[----:B------:R-:W-:Y:S02]  /*0fb0*/  IADD3 R6, R6, 0x4, RZ ;  /* 0x0000000406067810 */ /* 0x000fe40007ffe0ff */
[----:B------:R-:W-:Y:S01]  /*0fc0*/  ISETP.NE.AND P0, PT, R8, RZ, PT ;  /* 0x000000ff0800720c */ /* 0x000fe20003f05270 */
[----:B--2---:R-:W2:Y:S08]  /*0fd0*/  I2F.S16 R17, R17 ;  /* 0x0000001100117306 */ /* 0x004eb00000101400 */
[----:B---3--:R-:W3:Y:S08]  /*0fe0*/  I2F.S16 R21, R21 ;  /* 0x0000001500157306 */ /* 0x008ef00000101400 */
[----:B----4-:R-:W1:Y:S01]  /*0ff0*/  I2F.S16 R23, R23 ;  /* 0x0000001700177306 */ /* 0x010e620000101400 */
[----:B--2---:R-:W-:-:S04]  /*1000*/  FMUL R19, R17, UR8 ;  /* 0x0000000811137c20 */ /* 0x004fc80008400000 */
[----:B------:R-:W-:-:S03]  /*1010*/  FFMA R19, R19, R20, R12 ;  /* 0x0000001413137223 */ /* 0x000fc6000000000c */
[----:B-----5:R-:W2:Y:S01]  /*1020*/  I2F.S16 R24, R24 ;  /* 0x0000001800187306 */ /* 0x020ea20000101400 */
[----:B---3--:R-:W-:-:S04]  /*1030*/  FMUL R12, R21, UR8 ;  /* 0x00000008150c7c20 */ /* 0x008fc80008400000 */
[----:B------:R-:W-:Y:S01]  /*1040*/  FFMA R12, R12, R22, R19 ;  /* 0x000000160c0c7223 */ /* 0x000fe20000000013 */
[----:B-1----:R-:W-:-:S04]  /*1050*/  FMUL R11, R23, UR8 ;  /* 0x00000008170b7c20 */ /* 0x002fc80008400000 */
[----:B------:R-:W-:Y:S01]  /*1060*/  FFMA R11, R11, R13, R12 ;  /* 0x0000000d0b0b7223 */ /* 0x000fe2000000000c */
[----:B--2---:R-:W-:-:S04]  /*1070*/  FMUL R12, R24, UR8 ;  /* 0x00000008180c7c20 */ /* 0x004fc80008400000 */
[----:B------:R-:W-:Y:S01]  /*1080*/  FFMA R12, R12, R16, R11 ;  /* 0x000000100c0c7223 */ /* 0x000fe2000000000b */
[----:B0-----:R-:W-:Y:S06]  /*1090*/  @P0 BRA `(.L_x_408) ;  /* 0xfffffffc007c0947 */ /* 0x001fec000383ffff */
.L_x_407:
[----:B------:R-:W-:-:S13]  /*10a0*/  ISETP.NE.AND P0, PT, R2, RZ, PT ;  /* 0x000000ff0200720c */ /* 0x000fda0003f05270 */
[----:B------:R-:W-:Y:S05]  /*10b0*/  @!P0 BRA `(.L_x_412) ;  /* 0x00000000006c8947 */ /* 0x000fea0003800000 */
[----:B------:R-:W-:Y:S02]  /*10c0*/  ULDC.64 UR8, c[0x0][0x218] ;  /* 0x0000860000087ab9 */ /* 0x000fe40000000a00 */
[----:B------:R-:W-:-:S04]  /*10d0*/  IADD3 R8, P0, P2, R6, UR8, R9 ;  /* 0x0000000806087c10 */ /* 0x000fc8000fa1e009 */
[----:B------:R-:W-:Y:S01]  /*10e0*/  IADD3.X R9, RZ, UR9, RZ, P0, P2 ;  /* 0x00000009ff097c10 */ /* 0x000fe200087e44ff */
[----:B------:R-:W-:-:S04]  /*10f0*/  ULDC.64 UR8, c[0x0][0x210] ;  /* 0x0000840000087ab9 */ /* 0x000fc80000000a00 */
[----:B------:R-:W2:Y:S01]  /*1100*/  LDG.E.S8 R10, desc[UR6][R8.64] ;  /* 0x00000006080a7981 */ /* 0x000ea2000c1e1300 */
[----:B------:R-:W-:-:S05]  /*1110*/  IADD3 R7, P0, R7, R6, RZ ;  /* 0x0000000607077210 */ /* 0x000fca0007f1e0ff */
[----:B------:R-:W-:Y:S01]  /*1120*/  IMAD.X R14, RZ, RZ, RZ, P0 ;  /* 0x000000ffff0e7224 */ /* 0x000fe200000e06ff */
[----:B------:R-:W-:Y:S01]  /*1130*/  LEA R6, P0, R7, UR8, 0x2 ;  /* 0x0000000807067c11 */ /* 0x000fe2000f8010ff */
[----:B------:R-:W-:-:S03]  /*1140*/  ULDC UR8, c[0x0][0x240] ;  /* 0x0000900000087ab9 */ /* 0x000fc60000000800 */
[----:B------:R-:W-:-:S05]  /*1150*/  LEA.HI.X R7, R7, UR9, R14, 0x2, P0 ;  /* 0x0000000907077c11 */ /* 0x000fca00080f140e */
[----:B------:R-:W3:Y:S01]  /*1160*/  LDG.E R13, desc[UR6][R6.64] ;  /* 0x00000006060d7981 */ /* 0x000ee2000c1e1900 */
[----:B------:R-:W-:Y:S01]  /*1170*/  ISETP.NE.AND P0, PT, R2, 0x1, PT ;  /* 0x000000010200780c */ /* 0x000fe20003f05270 */
[----:B--2---:R-:W1:Y:S02]  /*1180*/  I2F.S16 R10, R10 ;  /* 0x0000000a000a7306 */ /* 0x004e640000101400 */
[----:B-1----:R-:W-:-:S04]  /*1190*/  FMUL R11, R10, UR8 ;  /* 0x000000080a0b7c20 */ /* 0x002fc80008400000 */
[----:B---3--:R-:W-:-:S06]  /*11a0*/  FFMA R12, R11, R13, R12 ;  /* 0x0000000d0b0c7223 */ /* 0x008fcc000000000c */
[----:B------:R-:W-:Y:S05]  /*11b0*/  @!P0 BRA `(.L_x_412) ;  /* 0x00000000002c8947 */ /* 0x000fea0003800000 */
[----:B------:R-:W-:Y:S01]  /*11c0*/  ISETP.NE.AND P0, PT, R2, 0x2, PT ;  /* 0x000000020200780c */ /* 0x000fe20003f05270 */
[----:B------:R-:W2:Y:S04]  /*11d0*/  LDG.E.S8 R10, desc[UR6][R8.64+0x1] ;  /* 0x00000106080a7981 */ /* 0x000ea8000c1e1300 */
[----:B------:R-:W3:Y:S08]  /*11e0*/  LDG.E R13, desc[UR6][R6.64+0x4] ;  /* 0x00000406060d7981 */ /* 0x000ef0000c1e1900 */
[----:B------:R-:W4:Y:S04]  /*11f0*/  @P0 LDG.E.S8 R14, desc[UR6][R8.64+0x2] ;  /* 0x00000206080e0981 */ /* 0x000f28000c1e1300 */
[----:B------:R-:W5:Y:S01]  /*1200*/  @P0 LDG.E R15, desc[UR6][R6.64+0x8] ;  /* 0x00000806060f0981 */ /* 0x000f62000c1e1900 */
[----:B--2---:R-:W1:Y:S08]  /*1210*/  I2F.S16 R10, R10 ;  /* 0x0000000a000a7306 */ /* 0x004e700000101400 */
[----:B----4-:R-:W2:Y:S01]  /*1220*/  @P0 I2F.S16 R14, R14 ;  /* 0x0000000e000e0306 */ /* 0x010ea20000101400 */
[----:B-1----:R-:W-:-:S04]  /*1230*/  FMUL R11, R10, UR8 ;  /* 0x000000080a0b7c20 */ /* 0x002fc80008400000 */
[----:B---3--:R-:W-:Y:S01]  /*1240*/  FFMA R12, R11, R13, R12 ;  /* 0x0000000d0b0c7223 */ /* 0x008fe2000000000c */
[----:B--2---:R-:W-:-:S04]  /*1250*/  @P0 FMUL R11, R14, UR8 ;  /* 0x000000080e0b0c20 */ /* 0x004fc80008400000 */
[----:B-----5:R-:W-:-:S07]  /*1260*/  @P0 FFMA R12, R11, R15, R12 ;  /* 0x0000000f0b0c0223 */ /* 0x020fce000000000c */
.L_x_412:
[----:B------:R-:W1:Y:S01]  /*1270*/  LDC.64 R6, c[0x0][0x220] ;  /* 0x00008800ff067b82 */ /* 0x000e620000000a00 */
[----:B------:R-:W-:Y:S02]  /*1280*/  ULDC UR8, c[0x0][0x23c] ;  /* 0x00008f0000087ab9 */ /* 0x000fe40000000800 */
[----:B------:R-:W-:-:S04]  /*1290*/  IMAD R5, R4, UR8, R5 ;  /* 0x0000000804057c24 */ /* 0x000fc8000f8e0205 */
[----:B-1----:R-:W-:-:S05]  /*12a0*/  IMAD.WIDE.U32 R4, R5, 0x4, R6 ;  /* 0x0000000405047825 */ /* 0x002fca00078e0006 */
[----:B------:R1:W-:Y:S01]  /*12b0*/  STG.E desc[UR6][R4.64], R12 ;  /* 0x0000000c04007986 */ /* 0x0003e2000c101906 */
[----:B------:R-:W-:Y:S05]  /*12c0*/  @!P1 BRA `(.L_x_413) ;  /* 0xffffffec00949947 */ /* 0x000fea000383ffff */
[----:B------:R-:W-:Y:S05]  /*12d0*/  EXIT ;  /* 0x000000000000794d */ /* 0x000fea0003800000 */
.L_x_406:
[----:B------:R-:W1:Y:S01]  /*12e0*/  I2F.U32.RP R6, UR9 ;  /* 0x0000000900067d06 */ /* 0x000e620008209000 */
[----:B------:R-:W2:Y:S01]  /*12f0*/  LDC.64 R2, c[0x0][0x220] ;  /* 0x00008800ff027b82 */ /* 0x000ea20000000a00 */
[----:B------:R-:W-:Y:S01]  /*1300*/  ISETP.NE.U32.AND P0, PT, RZ, UR9, PT ;  /* 0x00000009ff007c0c */ /* 0x000fe2000bf05070 */
[----:B------:R-:W-:Y:S01]  /*1310*/  ULDC UR8, c[0x0][0x23c] ;  /* 0x00008f0000087ab9 */ /* 0x000fe20000000800 */
[----:B------:R-:W-:-:S04]  /*1320*/  LOP3.LUT R8, RZ, UR9, RZ, 0x33, !PT ;  /* 0x00000009ff087c12 */ /* 0x000fc8000f8e33ff */
[----:B-1----:R-:W1:Y:S02]  /*1330*/  MUFU.RCP R6, R6 ;  /* 0x0000000600067308 */ /* 0x002e640000001000 */
[----:B-1----:R-:W-:-:S06]  /*1340*/  IADD3 R4, R6, 0xffffffe, RZ ;  /* 0x0ffffffe06047810 */ /* 0x002fcc0007ffe0ff */
[----:B------:R1:W3:Y:S02]  /*1350*/  F2I.FTZ.U32.TRUNC.NTZ R5, R4 ;  /* 0x0000000400057305 */ /* 0x0002e4000021f000 */
[----:B-1----:R-:W-:Y:S01]  /*1360*/  HFMA2.MMA R4, -RZ, RZ, 0, 0 ;  /* 0x00000000ff047435 */ /* 0x002fe200000001ff */
[----:B---3--:R-:W-:-:S04]  /*1370*/  IMAD.MOV R7, RZ, RZ, -R5 ;  /* 0x000000ffff077224 */ /* 0x008fc800078e0a05 */
[----:B------:R-:W-:-:S05]  /*1380*/  IMAD R7, R7, UR9, RZ ;  /* 0x0000000907077c24 */ /* 0x000fca000f8e02ff */
[----:B--2---:R-:W-:-:S07]  /*1390*/  IMAD.HI.U32 R7, R5, R7, R4 ;  /* 0x0000000705077227 */ /* 0x004fce00078e0004 */
.L_x_414:
[----:B-1----:R-:W-:-:S04]  /*13a0*/  IMAD.HI.U32 R5, R7, R0, RZ ;  /* 0x0000000007057227 */ /* 0x002fc800078e00ff */
[----:B------:R-:W-:-:S04]  /*13b0*/  IMAD.MOV R9, RZ, RZ, -R5 ;  /* 0x000000ffff097224 */ /* 0x000fc800078e0a05 */
[----:B------:R-:W-:-:S05]  /*13c0*/  IMAD R9, R9, UR9, R0 ;  /* 0x0000000909097c24 */ /* 0x000fca000f8e0200 */
[----:B------:R-:W-:-:S13]  /*13d0*/  ISETP.GE.U32.AND P1, PT, R9, UR9, PT ;  /* 0x0000000909007c0c */ /* 0x000fda000bf26070 */
[----:B------:R-:W-:Y:S02]  /*13e0*/  @P1 IADD3 R9, R9, -UR9, RZ ;  /* 0x8000000909091c10 */ /* 0x000fe4000fffe0ff */
[----:B------:R-:W-:Y:S02]  /*13f0*/  @P1 IADD3 R5, R5, 0x1, RZ ;  /* 0x0000000105051810 */ /* 0x000fe40007ffe0ff */
[----:B------:R-:W-:-:S13]  /*1400*/  ISETP.GE.U32.AND P2, PT, R9, UR9, PT ;  /* 0x0000000909007c0c */ /* 0x000fda000bf46070 */
[----:B------:R-:W-:-:S04]  /*1410*/  @P2 IADD3 R5, R5, 0x1, RZ ;  /* 0x0000000105052810 */ /* 0x000fc80007ffe0ff */
[----:B------:R-:W-:-:S04]  /*1420*/  SEL R9, R8, R5, !P0 ;  /* 0x0000000508097207 */ /* 0x000fc80004000000 */
[----:B------:R-:W-:-:S05]  /*1430*/  IADD3 R5, -R9, RZ, RZ ;  /* 0x000000ff09057210 */ /* 0x000fca0007ffe1ff */
[----:B------:R-:W-:Y:S01]  /*1440*/  IMAD R4, R5, UR9, R0 ;  /* 0x0000000905047c24 */ /* 0x000fe2000f8e0200 */
[----:B------:R-:W-:-:S03]  /*1450*/  IADD3 R0, R0, UR5, RZ ;  /* 0x0000000500007c10 */ /* 0x000fc6000fffe0ff */
[----:B------:R-:W-:Y:S01]  /*1460*/  IMAD R5, R9, UR8, R4 ;  /* 0x0000000809057c24 */ /* 0x000fe2000f8e0204 */
[----:B------:R-:W-:-:S03]  /*1470*/  ISETP.GE.U32.AND P1, PT, R0, UR4, PT ;  /* 0x0000000400007c0c */ /* 0x000fc6000bf26070 */
[----:B------:R-:W-:-:S05]  /*1480*/  IMAD.WIDE.U32 R4, R5, 0x4, R2 ;  /* 0x0000000405047825 */ /* 0x000fca00078e0002 */
[----:B------:R1:W-:Y:S05]  /*1490*/  STG.E desc[UR6][R4.64], RZ ;  /* 0x000000ff04007986 */ /* 0x0003ea000c101906 */
[----:B------:R-:W-:Y:S05]  /*14a0*/  @!P1 BRA `(.L_x_414) ;  /* 0xfffffffc00bc9947 */ /* 0x000fea000383ffff */
[----:B------:R-:W-:Y:S05]  /*14b0*/  EXIT ;  /* 0x000000000000794d */ /* 0x000fea0003800000 */
.L_x_415:
        /* <DEDUP_REMOVED lines=12> */
.L_x_468:


//--------------------- .text._Z12quantized_mmILi4EEvPKfPKhPf15QuantizedConfig --------------------------
	.section	.text._Z12quantized_mmILi4EEvPKfPKhPf15QuantizedConfig,"ax",@progbits
	.align	128
        .global         _Z12quantized_mmILi4EEvPKfPKhPf15QuantizedConfig
        .type           _Z12quantized_mmILi4EEvPKfPKhPf15QuantizedConfig,@function
        .size           _Z12quantized_mmILi4EEvPKfPKhPf15QuantizedConfig,(.L_x_469 - _Z12quantized_mmILi4EEvPKfPKhPf15QuantizedConfig)
        .other          _Z12quantized_mmILi4EEvPKfPKhPf15QuantizedConfig,@"STO_CUDA_ENTRY STV_DEFAULT"
_Z12quantized_mmILi4EEvPKfPKhPf15QuantizedConfig:
.text._Z12quantized_mmILi4EEvPKfPKhPf15QuantizedConfig:
        /* <DEDUP_REMOVED lines=18> */
.L_x_420:
[----:B------:R-:W-:Y:S01]  /*0120*/  ULDC UR8, c[0x0][0x22c] ;  /* 0x00008b0000087ab9 */ /* 0x000fe20000000800 */
[----:B------:R-:W-:Y:S01]  /*0130*/  ULDC UR9, c[0x0][0x238] ;  /* 0x00008e0000097ab9 */ /* 0x000fe20000000800 */
[----:B-1----:R-:W1:Y:S01]  /*0140*/  I2F.U32.RP R4, UR8 ;  /* 0x0000000800047d06 */ /* 0x002e620008209000 */
[----:B------:R-:W-:Y:S01]  /*0150*/  ISETP.NE.U32.AND P2, PT, RZ, UR8, PT ;  /* 0x00000008ff007c0c */ /* 0x000fe2000bf45070 */
[----:B------:R-:W-:Y:S02]  /*0160*/  IMAD.MOV.U32 R12, RZ, RZ, RZ ;  /* 0x000000ffff0c7224 */ /* 0x000fe400078e00ff */
[----:B------:R-:W-:-:S04]  /*0170*/  IMAD.MOV.U32 R15, RZ, RZ, RZ ;  /* 0x000000ffff0f7224 */ /* 0x000fc800078e00ff */
[----:B-1----:R-:W1:Y:S02]  /*0180*/  MUFU.RCP R4, R4 ;  /* 0x0000000400047308 */ /* 0x002e640000001000 */
[----:B-1----:R-:W-:-:S06]  /*0190*/  IADD3 R2, R4, 0xffffffe, RZ ;  /* 0x0ffffffe04027810 */ /* 0x002fcc0007ffe0ff */
[----:B------:R1:W2:Y:S02]  /*01a0*/  F2I.FTZ.U32.TRUNC.NTZ R3, R2 ;  /* 0x0000000200037305 */ /* 0x0002a4000021f000 */
[----:B-1----:R-:W-:Y:S02]  /*01b0*/  IMAD.MOV.U32 R2, RZ, RZ, RZ ;  /* 0x000000ffff027224 */ /* 0x002fe400078e00ff */
[----:B--2---:R-:W-:-:S04]  /*01c0*/  IMAD.MOV R5, RZ, RZ, -R3 ;  /* 0x000000ffff057224 */ /* 0x004fc800078e0a03 */
        /* <DEDUP_REMOVED lines=8> */
[----:B------:R-:W-:-:S13]  /*0250*/  ISETP.GE.U32.AND P1, PT, R3, UR8, PT ;  /* 0x0000000803007c0c */ /* 0x000fda000bf26070 */
[----:B------:R-:W-:Y:S02]  /*0260*/  @P1 IADD3 R13, R13, 0x1, RZ ;  /* 0x000000010d0d1810 */ /* 0x000fe40007ffe0ff */
[----:B------:R-:W-:Y:S02]  /*0270*/  @!P2 LOP3.LUT R13, RZ, UR8, RZ, 0x33, !PT ;  /* 0x00000008ff0dac12 */ /* 0x000fe4000f8e33ff */
[----:B------:R-:W-:Y:S02]  /*0280*/  ISETP.GE.U32.AND P2, PT, R22, 0x3, PT ;  /* 0x000000031600780c */ /* 0x000fe40003f46070 */
[----:B------:R-:W-:Y:S01]  /*0290*/  ISETP.NE.AND P1, PT, R10, RZ, PT ;  /* 0x000000ff0a00720c */ /* 0x000fe20003f25270 */
[----:B------:R-:W-:-:S04]  /*02a0*/  IMAD.MOV R3, RZ, RZ, -R13 ;  /* 0x000000ffff037224 */ /* 0x000fc800078e0a0d */
[----:B------:R-:W-:Y:S01]  /*02b0*/  IMAD R14, R3, UR8, R0 ;  /* 0x00000008030e7c24 */ /* 0x000fe2000f8e0200 */
[----:B------:R-:W-:Y:S01]  /*02c0*/  ULDC UR8, c[0x0][0x234] ;  /* 0x00008d0000087ab9 */ /* 0x000fe20000000800 */
[----:B------:R-:W-:Y:S01]  /*02d0*/  IADD3 R0, R0, UR5, RZ ;  /* 0x0000000500007c10 */ /* 0x000fe2000fffe0ff */
[----:B------:R-:W-:Y:S02]  /*02e0*/  IMAD R18, R13, UR8, RZ ;  /* 0x000000080d127c24 */ /* 0x000fe4000f8e02ff */
[----:B------:R-:W-:Y:S01]  /*02f0*/  IMAD R16, R14, UR9, RZ ;  /* 0x000000090e107c24 */ /* 0x000fe2000f8e02ff */
[----:B------:R-:W-:Y:S01]  /*0300*/  ISETP.GE.U32.AND P0, PT, R0, UR4, PT ;  /* 0x0000000400007c0c */ /* 0x000fe2000bf06070 */
[----:B------:R-:W-:-:S12]  /*0310*/  @!P2 BRA `(.L_x_417) ;  /* 0x0000000000f4a947 */ /* 0x000fd80003800000 */
[----:B------:R-:W-:-:S07]  /*0320*/  IMAD.MOV.U32 R17, RZ, RZ, R11 ;  /* 0x000000ffff117224 */ /* 0x000fce00078e000b */
.L_x_418:
[----:B------:R-:W-:Y:S01]  /*0330*/  SHF.R.U32.HI R3, RZ, 0x1, R15 ;  /* 0x00000001ff037819 */ /* 0x000fe2000001160f */
[----:B------:R-:W-:Y:S01]  /*0340*/  ULDC.64 UR8, c[0x0][0x218] ;  /* 0x0000860000087ab9 */ /* 0x000fe20000000a00 */
[----:B------:R-:W-:Y:S02]  /*0350*/  IADD3 R4, R15, 0x1, RZ ;  /* 0x000000010f047810 */ /* 0x000fe40007ffe0ff */
[----:B------:R-:W-:Y:S02]  /*0360*/  IADD3 R2, P2, P3, R3, UR8, R16 ;  /* 0x0000000803027c10 */ /* 0x000fe4000fb5e010 */
[----:B------:R-:W-:Y:S02]  /*0370*/  SHF.R.U32.HI R5, RZ, 0x1, R4 ;  /* 0x00000001ff057819 */ /* 0x000fe40000011604 */
[----:B------:R-:W-:Y:S02]  /*0380*/  IADD3 R6, R15, 0x2, RZ ;  /* 0x000000020f067810 */ /* 0x000fe40007ffe0ff */
[----:B------:R-:W-:-:S02]  /*0390*/  IADD3.X R3, RZ, UR9, RZ, P2, P3 ;  /* 0x00000009ff037c10 */ /* 0x000fc400097e64ff */
[----:B------:R-:W-:Y:S02]  /*03a0*/  IADD3 R4, P2, P3, R5, UR8, R16 ;  /* 0x0000000805047c10 */ /* 0x000fe4000fb5e010 */
[----:B------:R-:W-:Y:S01]  /*03b0*/  SHF.R.U32.HI R7, RZ, 0x1, R6 ;  /* 0x00000001ff077819 */ /* 0x000fe20000011606 */
[----:B------:R1:W2:Y:S01]  /*03c0*/  LDG.E.U8 R20, desc[UR6][R2.64] ;  /* 0x0000000602147981 */ /* 0x0002a2000c1e1100 */
[----:B------:R-:W-:Y:S02]  /*03d0*/  IADD3 R8, R15, 0x3, RZ ;  /* 0x000000030f087810 */ /* 0x000fe40007ffe0ff */
[----:B------:R-:W-:Y:S02]  /*03e0*/  IADD3.X R5, RZ, UR9, RZ, P2, P3 ;  /* 0x00000009ff057c10 */ /* 0x000fe400097e64ff */
[----:B------:R-:W-:Y:S02]  /*03f0*/  IADD3 R6, P2, P3, R7, UR8, R16 ;  /* 0x0000000807067c10 */ /* 0x000fe4000fb5e010 */
[----:B------:R-:W-:Y:S01]  /*0400*/  SHF.R.U32.HI R9, RZ, 0x1, R8 ;  /* 0x00000001ff097819 */ /* 0x000fe20000011608 */
[----:B------:R3:W4:Y:S01]  /*0410*/  LDG.E.S8 R23, desc[UR6][R4.64] ;  /* 0x0000000604177981 */ /* 0x000722000c1e1300 */
[----:B------:R-:W-:-:S02]  /*0420*/  IADD3.X R7, RZ, UR9, RZ, P2, P3 ;  /* 0x00000009ff077c10 */ /* 0x000fc400097e64ff */
[----:B------:R-:W-:-:S03]  /*0430*/  IADD3 R8, P4, P5, R9, UR8, R16 ;  /* 0x0000000809087c10 */ /* 0x000fc6000fd9e010 */
[----:B------:R-:W5:Y:S01]  /*0440*/  LDG.E.U8 R6, desc[UR6][R6.64] ;  /* 0x0000000606067981 */ /* 0x000f62000c1e1100 */
[----:B------:R-:W-:Y:S01]  /*0450*/  IADD3.X R9, RZ, UR9, RZ, P4, P5 ;  /* 0x00000009ff097c10 */ /* 0x000fe2000a7ea4ff */
[----:B------:R-:W-:-:S04]  /*0460*/  ULDC.64 UR8, c[0x0][0x210] ;  /* 0x0000840000087ab9 */ /* 0x000fc80000000a00 */
[----:B------:R-:W5:Y:S01]  /*0470*/  LDG.E.S8 R8, desc[UR6][R8.64] ;  /* 0x0000000608087981 */ /* 0x000f62000c1e1300 */
[----:B-1----:R-:W-:-:S05]  /*0480*/  IADD3 R3, P2, R18, R15, RZ ;  /* 0x0000000f12037210 */ /* 0x002fca0007f5e0ff */
[----:B------:R-:W-:Y:S01]  /*0490*/  IMAD.X R24, RZ, RZ, RZ, P2 ;  /* 0x000000ffff187224 */ /* 0x000fe200010e06ff */
[----:B------:R-:W-:Y:S01]  /*04a0*/  LEA R2, P2, R3, UR8, 0x2 ;  /* 0x0000000803027c11 */ /* 0x000fe2000f8410ff */
[----:B------:R-:W-:-:S03]  /*04b0*/  ULDC UR8, c[0x0][0x240] ;  /* 0x0000900000087ab9 */ /* 0x000fc60000000800 */
[----:B------:R-:W-:-:S05]  /*04c0*/  LEA.HI.X R3, R3, UR9, R24, 0x2, P2 ;  /* 0x0000000903037c11 */ /* 0x000fca00090f1418 */
[----:B------:R-:W5:Y:S04]  /*04d0*/  LDG.E R21, desc[UR6][R2.64] ;  /* 0x0000000602157981 */ /* 0x000f68000c1e1900 */
[----:B---3--:R-:W3:Y:S04]  /*04e0*/  LDG.E R5, desc[UR6][R2.64+0x4] ;  /* 0x0000040602057981 */ /* 0x008ee8000c1e1900 */
[----:B------:R-:W3:Y:S04]  /*04f0*/  LDG.E R4, desc[UR6][R2.64+0x8] ;  /* 0x0000080602047981 */ /* 0x000ee8000c1e1900 */
[----:B------:R1:W3:Y:S01]  /*0500*/  LDG.E R19, desc[UR6][R2.64+0xc] ;  /* 0x00000c0602137981 */ /* 0x0002e2000c1e1900 */
[----:B------:R-:W-:-:S02]  /*0510*/  IADD3 R17, R17, -0x4, RZ ;  /* 0xfffffffc11117810 */ /* 0x000fc40007ffe0ff */
[----:B------:R-:W-:Y:S02]  /*0520*/  IADD3 R15, R15, 0x4, RZ ;  /* 0x000000040f0f7810 */ /* 0x000fe40007ffe0ff */
[----:B--2---:R-:W-:Y:S02]  /*0530*/  LOP3.LUT P3, RZ, R20, 0x8, RZ, 0xc0, !PT ;  /* 0x0000000814ff7812 */ /* 0x004fe4000786c0ff */
[C---:B----4-:R-:W-:Y:S02]  /*0540*/  ISETP.GT.AND P2, PT, R23.reuse, -0x1, PT ;  /* 0xffffffff1700780c */ /* 0x050fe40003f44270 */
[----:B------:R-:W-:Y:S02]  /*0550*/  LOP3.LUT R23, R23, 0xf0, RZ, 0xc0, !PT ;  /* 0x000000f017177812 */ /* 0x000fe400078ec0ff */
[----:B-----5:R-:W-:Y:S02]  /*0560*/  LOP3.LUT P4, RZ, R6, 0x8, RZ, 0xc0, !PT ;  /* 0x0000000806ff7812 */ /* 0x020fe4000788c0ff */
[----:B------:R-:W-:-:S05]  /*0570*/  LOP3.LUT R7, R20, 0xf, RZ, 0xc0, !PT ;  /* 0x0000000f14077812 */ /* 0x000fca00078ec0ff */
[----:B------:R-:W-:Y:S02]  /*0580*/  @P3 LOP3.LUT R7, R20, 0xfff0, RZ, 0xfc, !PT ;  /* 0x0000fff014073812 */ /* 0x000fe400078efcff */
[----:B------:R-:W-:Y:S02]  /*0590*/  SHF.R.U32.HI R23, RZ, 0x4, R23 ;  /* 0x00000004ff177819 */ /* 0x000fe40000011617 */
[C---:B------:R-:W-:Y:S02]  /*05a0*/  ISETP.GT.AND P3, PT, R8.reuse, -0x1, PT ;  /* 0xffffffff0800780c */ /* 0x040fe40003f64270 */
[----:B------:R-:W-:Y:S01]  /*05b0*/  @!P2 IADD3 R23, R23, 0xfff0, RZ ;  /* 0x0000fff01717a810 */ /* 0x000fe20007ffe0ff */
[----:B------:R-:W2:Y:S01]  /*05c0*/  I2F.S16 R7, R7 ;  /* 0x0000000700077306 */ /* 0x000ea20000101400 */
[----:B------:R-:W-:Y:S02]  /*05d0*/  LOP3.LUT R8, R8, 0xf0, RZ, 0xc0, !PT ;  /* 0x000000f008087812 */ /* 0x000fe400078ec0ff */
[----:B-1----:R-:W-:-:S02]  /*05e0*/  LOP3.LUT R2, R6, 0xf, RZ, 0xc0, !PT ;  /* 0x0000000f06027812 */ /* 0x002fc400078ec0ff */
[----:B------:R-:W-:Y:S02]  /*05f0*/  @P4 LOP3.LUT R2, R6, 0xfff0, RZ, 0xfc, !PT ;  /* 0x0000fff006024812 */ /* 0x000fe400078efcff */
[----:B------:R-:W-:Y:S01]  /*0600*/  SHF.R.U32.HI R8, RZ, 0x4, R8 ;  /* 0x00000004ff087819 */ /* 0x000fe20000011608 */
[----:B------:R-:W1:Y:S03]  /*0610*/  I2F.S16 R23, R23 ;  /* 0x0000001700177306 */ /* 0x000e660000101400 */
[----:B------:R-:W-:-:S05]  /*0620*/  @!P3 IADD3 R8, R8, 0xfff0, RZ ;  /* 0x0000fff00808b810 */ /* 0x000fca0007ffe0ff */
[----:B------:R-:W4:Y:S01]  /*0630*/  I2F.S16 R2, R2 ;  /* 0x0000000200027306 */ /* 0x000f220000101400 */
[----:B--2---:R-:W-:Y:S01]  /*0640*/  FMUL R7, R7, UR8 ;  /* 0x0000000807077c20 */ /* 0x004fe20008400000 */
[----:B------:R-:W-:-:S06]  /*0650*/  ISETP.NE.AND P2, PT, R17, RZ, PT ;  /* 0x000000ff1100720c */ /* 0x000fcc0003f45270 */
[----:B------:R-:W2:Y:S01]  /*0660*/  I2F.S16 R8, R8 ;  /* 0x0000000800087306 */ /* 0x000ea20000101400 */
[----:B------:R-:W-:Y:S01]  /*0670*/  FFMA R12, R7, R21, R12 ;  /* 0x00000015070c7223 */ /* 0x000fe2000000000c */
[----:B-1----:R-:W-:-:S04]  /*0680*/  FMUL R3, R23, UR8 ;  /* 0x0000000817037c20 */ /* 0x002fc80008400000 */
[----:B---3--:R-:W-:Y:S01]  /*0690*/  FFMA R3, R3, R5, R12 ;  /* 0x0000000503037223 */ /* 0x008fe2000000000c */
[----:B----4-:R-:W-:-:S04]  /*06a0*/  FMUL R6, R2, UR8 ;  /* 0x0000000802067c20 */ /* 0x010fc80008400000 */
[----:B------:R-:W-:Y:S01]  /*06b0*/  FFMA R4, R6, R4, R3 ;  /* 0x0000000406047223 */ /* 0x000fe20000000003 */
[----:B--2---:R-:W-:-:S04]  /*06c0*/  FMUL R3, R8, UR8 ;  /* 0x0000000808037c20 */ /* 0x004fc80008400000 */
[----:B------:R-:W-:Y:S01]  /*06d0*/  FFMA R12, R3, R19, R4 ;  /* 0x00000013030c7223 */ /* 0x000fe20000000004 */
[----:B------:R-:W-:Y:S06]  /*06e0*/  @P2 BRA `(.L_x_418) ;  /* 0xfffffffc00102947 */ /* 0x000fec000383ffff */
.L_x_417:
[----:B------:R-:W-:Y:S05]  /*06f0*/  @!P1 BRA `(.L_x_419) ;  /* 0x0000000000e09947 */ /* 0x000fea0003800000 */
[----:B------:R-:W-:Y:S01]  /*0700*/  SHF.R.U32.HI R5, RZ, 0x1, R15 ;  /* 0x00000001ff057819 */ /* 0x000fe2000001160f */
[----:B------:R-:W-:Y:S01]  /*0710*/  ULDC.64 UR8, c[0x0][0x218] ;  /* 0x0000860000087ab9 */ /* 0x000fe20000000a00 */
[----:B------:R-:W-:Y:S02]  /*0720*/  ULDC.64 UR10, c[0x0][0x210] ;  /* 0x00008400000a7ab9 */ /* 0x000fe40000000a00 */
[----:B------:R-:W-:-:S04]  /*0730*/  IADD3 R4, P1, P2, R5, UR8, R16 ;  /* 0x0000000805047c10 */ /* 0x000fc8000fa3e010 */
[----:B------:R-:W-:-:S05]  /*0740*/  IADD3.X R5, RZ, UR9, RZ, P1, P2 ;  /* 0x00000009ff057c10 */ /* 0x000fca0008fe44ff */
[----:B------:R-:W2:Y:S01]  /*0750*/  LDG.E.U8 R4, desc[UR6][R4.64] ;  /* 0x0000000604047981 */ /* 0x000ea2000c1e1100 */
[----:B------:R-:W-:-:S05]  /*0760*/  IADD3 R18, P1, R18, R15, RZ ;  /* 0x0000000f12127210 */ /* 0x000fca0007f3e0ff */
[----:B------:R-:W-:Y:S01]  /*0770*/  IMAD.X R3, RZ, RZ, RZ, P1 ;  /* 0x000000ffff037224 */ /* 0x000fe200008e06ff */
[----:B------:R-:W-:Y:S01]  /*0780*/  LEA R2, P1, R18, UR10, 0x2 ;  /* 0x0000000a12027c11 */ /* 0x000fe2000f8210ff */
[----:B------:R-:W-:-:S03]  /*0790*/  ULDC UR10, c[0x0][0x240] ;  /* 0x00009000000a7ab9 */ /* 0x000fc60000000800 */
[----:B------:R-:W-:-:S05]  /*07a0*/  LEA.HI.X R3, R18, UR11, R3, 0x2, P1 ;  /* 0x0000000b12037c11 */ /* 0x000fca00088f1403 */
[----:B------:R-:W3:Y:S01]  /*07b0*/  LDG.E R7, desc[UR6][R2.64] ;  /* 0x0000000602077981 */ /* 0x000ee2000c1e1900 */
[----:B------:R-:W-:-:S04]  /*07c0*/  LOP3.LUT R6, R15, 0x1, RZ, 0xc0, !PT ;  /* 0x000000010f067812 */ /* 0x000fc800078ec0ff */
[----:B------:R-:W-:Y:S02]  /*07d0*/  ISETP.NE.U32.AND P1, PT, R6, 0x1, PT ;  /* 0x000000010600780c */ /* 0x000fe40003f25070 */
[----:B--2---:R-:W-:-:S11]  /*07e0*/  SHF.R.U32.HI R6, RZ, 0x4, R4 ;  /* 0x00000004ff067819 */ /* 0x004fd60000011604 */
[----:B------:R-:W-:-:S04]  /*07f0*/  @P1 LOP3.LUT R6, R4, 0xf, RZ, 0xc0, !PT ;  /* 0x0000000f04061812 */ /* 0x000fc800078ec0ff */
[----:B------:R-:W-:-:S13]  /*0800*/  LOP3.LUT P1, RZ, R6, 0x8, RZ, 0xc0, !PT ;  /* 0x0000000806ff7812 */ /* 0x000fda000782c0ff */
[----:B------:R-:W-:Y:S02]  /*0810*/  @P1 LOP3.LUT R6, R6, 0xfff0, RZ, 0xfc, !PT ;  /* 0x0000fff006061812 */ /* 0x000fe400078efcff */
[----:B------:R-:W-:-:S04]  /*0820*/  ISETP.NE.AND P1, PT, R10, 0x1, PT ;  /* 0x000000010a00780c */ /* 0x000fc80003f25270 */
[----:B------:R-:W1:Y:S02]  /*0830*/  I2F.S16 R6, R6 ;  /* 0x0000000600067306 */ /* 0x000e640000101400 */
[----:B-1----:R-:W-:-:S04]  /*0840*/  FMUL R5, R6, UR10 ;  /* 0x0000000a06057c20 */ /* 0x002fc80008400000 */
[----:B---3--:R-:W-:-:S03]  /*0850*/  FFMA R12, R5, R7, R12 ;  /* 0x00000007050c7223 */ /* 0x008fc6000000000c */
[----:B------:R-:W-:Y:S05]  /*0860*/  @!P1 BRA `(.L_x_419) ;  /* 0x0000000000849947 */ /* 0x000fea0003800000 */
[----:B------:R-:W-:Y:S01]  /*0870*/  ISETP.NE.AND P1, PT, R10, 0x2, PT ;  /* 0x000000020a00780c */ /* 0x000fe20003f25270 */
[----:B------:R-:W2:Y:S01]  /*0880*/  LDG.E R7, desc[UR6][R2.64+0x4] ;  /* 0x0000040602077981 */ /* 0x000ea2000c1e1900 */
[----:B------:R-:W-:-:S04]  /*0890*/  IADD3 R6, R15, 0x1, RZ ;  /* 0x000000010f067810 */ /* 0x000fc80007ffe0ff */
[----:B------:R-:W-:-:S04]  /*08a0*/  SHF.R.U32.HI R5, RZ, 0x1, R6 ;  /* 0x00000001ff057819 */ /* 0x000fc80000011606 */
[----:B------:R-:W-:-:S03]  /*08b0*/  IADD3 R4, P2, P3, R5, UR8, R16 ;  /* 0x0000000805047c10 */ /* 0x000fc6000fb5e010 */
[----:B------:R-:W-:Y:S01]  /*08c0*/  @P1 IADD3 R15, R15, 0x2, RZ ;  /* 0x000000020f0f1810 */ /* 0x000fe20007ffe0ff */
[----:B------:R1:W3:Y:S01]  /*08d0*/  @P1 LDG.E R9, desc[UR6][R2.64+0x8] ;  /* 0x0000080602091981 */ /* 0x0002e2000c1e1900 */
[----:B------:R-:W-:Y:S02]  /*08e0*/  IADD3.X R5, RZ, UR9, RZ, P2, P3 ;  /* 0x00000009ff057c10 */ /* 0x000fe400097e64ff */
[----:B------:R-:W-:-:S03]  /*08f0*/  @P1 SHF.R.U32.HI R17, RZ, 0x1, R15 ;  /* 0x00000001ff111819 */ /* 0x000fc6000001160f */
[----:B------:R-:W4:Y:S01]  /*0900*/  LDG.E.U8 R4, desc[UR6][R4.64] ;  /* 0x0000000604047981 */ /* 0x000f22000c1e1100 */
[----:B------:R-:W-:-:S04]  /*0910*/  @P1 IADD3 R16, P4, P5, R17, UR8, R16 ;  /* 0x0000000811101c10 */ /* 0x000fc8000fd9e010 */
[----:B------:R-:W-:-:S05]  /*0920*/  @P1 IADD3.X R17, RZ, UR9, RZ, P4, P5 ;  /* 0x00000009ff111c10 */ /* 0x000fca000a7ea4ff */
[----:B------:R-:W5:Y:S01]  /*0930*/  @P1 LDG.E.U8 R16, desc[UR6][R16.64] ;  /* 0x0000000610101981 */ /* 0x000f62000c1e1100 */
[----:B------:R-:W-:Y:S02]  /*0940*/  LOP3.LUT R6, R6, 0x1, RZ, 0xc0, !PT ;  /* 0x0000000106067812 */ /* 0x000fe400078ec0ff */
[----:B------:R-:W-:Y:S02]  /*0950*/  @P1 LOP3.LUT R15, R15, 0x1, RZ, 0xc0, !PT ;  /* 0x000000010f0f1812 */ /* 0x000fe400078ec0ff */
[----:B------:R-:W-:Y:S02]  /*0960*/  ISETP.NE.U32.AND P2, PT, R6, 0x1, PT ;  /* 0x000000010600780c */ /* 0x000fe40003f45070 */
[----:B------:R-:W-:Y:S02]  /*0970*/  ISETP.NE.U32.AND P3, PT, R15, 0x1, P1 ;  /* 0x000000010f00780c */ /* 0x000fe40000f65070 */
[----:B------:R-:W-:Y:S02]  /*0980*/  PLOP3.LUT P4, PT, PT, PT, PT, 0x8, 0x0 ;  /* 0x000000000000781c */ /* 0x000fe40003f8e170 */
[----:B----4-:R-:W-:-:S07]  /*0990*/  SHF.R.U32.HI R6, RZ, 0x4, R4 ;  /* 0x00000004ff067819 */ /* 0x010fce0000011604 */
[----:B------:R-:W-:-:S04]  /*09a0*/  @P2 LOP3.LUT R6, R4, 0xf, RZ, 0xc0, !PT ;  /* 0x0000000f04062812 */ /* 0x000fc800078ec0ff */
[----:B------:R-:W-:Y:S02]  /*09b0*/  LOP3.LUT P2, RZ, R6, 0x8, RZ, 0xc0, !PT ;  /* 0x0000000806ff7812 */ /* 0x000fe4000784c0ff */
[----:B-----5:R-:W-:Y:S02]  /*09c0*/  @P1 SHF.R.U32.HI R8, RZ, 0x4, R16 ;  /* 0x00000004ff081819 */ /* 0x020fe40000011610 */
[----:B------:R-:W-:-:S04]  /*09d0*/  @P3 LOP3.LUT R8, R16, 0xf, RZ, 0xc0, !PT ;  /* 0x0000000f10083812 */ /* 0x000fc800078ec0ff */
[----:B------:R-:W-:-:S04]  /*09e0*/  @P1 LOP3.LUT P3, RZ, R8, 0x8, RZ, 0xc0, !PT ;  /* 0x0000000808ff1812 */ /* 0x000fc8000786c0ff */
[----:B------:R-:W-:Y:S02]  /*09f0*/  @P1 PLOP3.LUT P4, PT, P3, PT, PT, 0x80, 0x0 ;  /* 0x000000000000181c */ /* 0x000fe40001f8f070 */
[----:B------:R-:W-:-:S06]  /*0a00*/  @P2 LOP3.LUT R6, R6, 0xfff0, RZ, 0xfc, !PT ;  /* 0x0000fff006062812 */ /* 0x000fcc00078efcff */
[----:B------:R-:W1:Y:S05]  /*0a10*/  I2F.S16 R6, R6 ;  /* 0x0000000600067306 */ /* 0x000e6a0000101400 */
[----:B------:R-:W-:-:S06]  /*0a20*/  @P4 LOP3.LUT R8, R8, 0xfff0, RZ, 0xfc, !PT ;  /* 0x0000fff008084812 */ /* 0x000fcc00078efcff */
[----:B------:R-:W4:Y:S01]  /*0a30*/  @P1 I2F.S16 R8, R8 ;  /* 0x0000000800081306 */ /* 0x000f220000101400 */
[----:B-1----:R-:W-:-:S04]  /*0a40*/  FMUL R3, R6, UR10 ;  /* 0x0000000a06037c20 */ /* 0x002fc80008400000 */
[----:B--2---:R-:W-:Y:S01]  /*0a50*/  FFMA R12, R3, R7, R12 ;  /* 0x00000007030c7223 */ /* 0x004fe2000000000c */
[----:B----4-:R-:W-:-:S04]  /*0a60*/  @P1 FMUL R3, R8, UR10 ;  /* 0x0000000a08031c20 */ /* 0x010fc80008400000 */
[----:B---3--:R-:W-:-:S07]  /*0a70*/  @P1 FFMA R12, R3, R9, R12 ;  /* 0x00000009030c1223 */ /* 0x008fce000000000c */
.L_x_419:
[----:B------:R-:W1:Y:S01]  /*0a80*/  LDC.64 R2, c[0x0][0x220] ;  /* 0x00008800ff027b82 */ /* 0x000e620000000a00 */
[----:B------:R-:W-:Y:S02]  /*0a90*/  ULDC UR8, c[0x0][0x23c] ;  /* 0x00008f0000087ab9 */ /* 0x000fe40000000800 */
[----:B------:R-:W-:-:S04]  /*0aa0*/  IMAD R13, R13, UR8, R14 ;  /* 0x000000080d0d7c24 */ /* 0x000fc8000f8e020e */
[----:B-1----:R-:W-:-:S05]  /*0ab0*/  IMAD.WIDE.U32 R2, R13, 0x4, R2 ;  /* 0x000000040d027825 */ /* 0x002fca00078e0002 */
[----:B------:R1:W-:Y:S01]  /*0ac0*/  STG.E desc[UR6][R2.64], R12 ;  /* 0x0000000c02007986 */ /* 0x0003e2000c101906 */
[----:B------:R-:W-:Y:S05]  /*0ad0*/  @!P0 BRA `(.L_x_420) ;  /* 0xfffffff400908947 */ /* 0x000fea000383ffff */
[----:B------:R-:W-:Y:S05]  /*0ae0*/  EXIT ;  /* 0x000000000000794d */ /* 0x000fea0003800000 */
.L_x_416:
        /* <DEDUP_REMOVED lines=8> */
[----:B-1----:R-:W-:Y:S02]  /*0b70*/  IMAD.MOV.U32 R4, RZ, RZ, RZ ;  /* 0x000000ffff047224 */ /* 0x002fe400078e00ff */
[----:B---3--:R-:W-:-:S04]  /*0b80*/  IMAD.MOV R7, RZ, RZ, -R5 ;  /* 0x000000ffff077224 */ /* 0x008fc800078e0a05 */
[----:B------:R-:W-:-:S04]  /*0b90*/  IMAD R7, R7, UR9, RZ ;  /* 0x0000000907077c24 */ /* 0x000fc8000f8e02ff */
[----:B--2---:R-:W-:-:S07]  /*0ba0*/  IMAD.HI.U32 R7, R5, R7, R4 ;  /* 0x0000000705077227 */ /* 0x004fce00078e0004 */
.L_x_421:
        /* <DEDUP_REMOVED lines=8> */
[----:B------:R-:W-:-:S05]  /*0c30*/  SEL R9, R8, R5, !P0 ;  /* 0x0000000508097207 */ /* 0x000fca0004000000 */
[----:B------:R-:W-:-:S04]  /*0c40*/  IMAD.MOV R5, RZ, RZ, -R9 ;  /* 0x000000ffff057224 */ /* 0x000fc800078e0a09 */
        /* <DEDUP_REMOVED lines=8> */
.L_x_422:
        /* <DEDUP_REMOVED lines=11> */
.L_x_469:


//--------------------- .text._Z12quantized_mmILi2EEvPKfPKhPf15QuantizedConfig --------------------------
	.section	.text._Z12quantized_mmILi2EEvPKfPKhPf15QuantizedConfig,"ax",@progbits
	.align	128
        .global         _Z12quantized_mmILi2EEvPKfPKhPf15QuantizedConfig
        .type           _Z12quantized_mmILi2EEvPKfPKhPf15QuantizedConfig,@function
        .size           _Z12quantized_mmILi2EEvPKfPKhPf15QuantizedConfig,(.L_x_470 - _Z12quantized_mmILi2EEvPKfPKhPf15QuantizedConfig)
        .other          _Z12quantized_mmILi2EEvPKfPKhPf15QuantizedConfig,@"STO_CUDA_ENTRY STV_DEFAULT"
_Z12quantized_mmILi2EEvPKfPKhPf15QuantizedConfig:
.text._Z12quantized_mmILi2EEvPKfPKhPf15QuantizedConfig:
        /* <DEDUP_REMOVED lines=18> */
.L_x_427:
        /* <DEDUP_REMOVED lines=33> */
.L_x_425:
[C---:B------:R-:W-:Y:S01]  /*0330*/  IADD3 R2, R13.reuse, 0x1, RZ ;  /* 0x000000010d027810 */ /* 0x040fe20007ffe0ff */
[----:B------:R-:W-:Y:S01]  /*0340*/  ULDC.64 UR8, c[0x0][0x218] ;  /* 0x0000860000087ab9 */ /* 0x000fe20000000a00 */
[----:B------:R-:W-:Y:S02]  /*0350*/  SHF.R.U32.HI R3, RZ, 0x2, R13 ;  /* 0x00000002ff037819 */ /* 0x000fe4000001160d */
[----:B------:R-:W-:Y:S02]  /*0360*/  SHF.R.U32.HI R5, RZ, 0x2, R2 ;  /* 0x00000002ff057819 */ /* 0x000fe40000011602 */
[----:B------:R-:W-:Y:S02]  /*0370*/  IADD3 R6, R13, 0x2, RZ ;  /* 0x000000020d067810 */ /* 0x000fe40007ffe0ff */
[--C-:B------:R-:W-:Y:S02]  /*0380*/  IADD3 R2, P2, P3, R3, UR8, R14.reuse ;  /* 0x0000000803027c10 */ /* 0x100fe4000fb5e00e */
[----:B------:R-:W-:-:S02]  /*0390*/  IADD3 R4, P4, P5, R5, UR8, R14 ;  /* 0x0000000805047c10 */ /* 0x000fc4000fd9e00e */
[----:B------:R-:W-:Y:S02]  /*03a0*/  IADD3 R18, R13, 0x3, RZ ;  /* 0x000000030d127810 */ /* 0x000fe40007ffe0ff */
[----:B------:R-:W-:Y:S02]  /*03b0*/  SHF.R.U32.HI R7, RZ, 0x2, R6 ;  /* 0x00000002ff077819 */ /* 0x000fe40000011606 */
[----:B------:R-:W-:Y:S02]  /*03c0*/  IADD3.X R3, RZ, UR9, RZ, P2, P3 ;  /* 0x00000009ff037c10 */ /* 0x000fe400097e64ff */
[----:B------:R-:W-:Y:S02]  /*03d0*/  IADD3.X R5, RZ, UR9, RZ, P4, P5 ;  /* 0x00000009ff057c10 */ /* 0x000fe4000a7ea4ff */
[----:B------:R-:W-:Y:S01]  /*03e0*/  SHF.R.U32.HI R19, RZ, 0x2, R18 ;  /* 0x00000002ff137819 */ /* 0x000fe20000011612 */
[----:B------:R1:W2:Y:S01]  /*03f0*/  LDG.E.U8 R17, desc[UR6][R2.64] ;  /* 0x0000000602117981 */ /* 0x0002a2000c1e1100 */
[----:B------:R-:W-:-:S02]  /*0400*/  IADD3 R6, P2, P3, R7, UR8, R14 ;  /* 0x0000000807067c10 */ /* 0x000fc4000fb5e00e */
[----:B------:R-:W-:Y:S01]  /*0410*/  IADD3 R18, P4, P5, R19, UR8, R14 ;  /* 0x0000000813127c10 */ /* 0x000fe2000fd9e00e */
[----:B------:R3:W4:Y:S01]  /*0420*/  LDG.E.U8 R23, desc[UR6][R4.64] ;  /* 0x0000000604177981 */ /* 0x000722000c1e1100 */
[----:B------:R-:W-:Y:S02]  /*0430*/  IADD3.X R7, RZ, UR9, RZ, P2, P3 ;  /* 0x00000009ff077c10 */ /* 0x000fe400097e64ff */
[----:B------:R-:W-:Y:S01]  /*0440*/  IADD3.X R19, RZ, UR9, RZ, P4, P5 ;  /* 0x00000009ff137c10 */ /* 0x000fe2000a7ea4ff */
[----:B------:R-:W-:Y:S02]  /*0450*/  ULDC.64 UR8, c[0x0][0x210] ;  /* 0x0000840000087ab9 */ /* 0x000fe40000000a00 */
[----:B------:R-:W5:Y:S04]  /*0460*/  LDG.E.U8 R6, desc[UR6][R6.64] ;  /* 0x0000000606067981 */ /* 0x000f68000c1e1100 */
[----:B------:R-:W5:Y:S01]  /*0470*/  LDG.E.U8 R18, desc[UR6][R18.64] ;  /* 0x0000000612127981 */ /* 0x000f62000c1e1100 */
[----:B------:R-:W-:-:S05]  /*0480*/  IADD3 R20, P2, R16, R13, RZ ;  /* 0x0000000d10147210 */ /* 0x000fca0007f5e0ff */
[----:B-1----:R-:W-:Y:S01]  /*0490*/  IMAD.X R3, RZ, RZ, RZ, P2 ;  /* 0x000000ffff037224 */ /* 0x002fe200010e06ff */
        /* <DEDUP_REMOVED lines=9> */
[C---:B--2---:R-:W-:Y:S02]  /*0530*/  LOP3.LUT P2, RZ, R17.reuse, 0x2, RZ, 0xc0, !PT ;  /* 0x0000000211ff7812 */ /* 0x044fe4000784c0ff */
[----:B------:R-:W-:Y:S02]  /*0540*/  LOP3.LUT R17, R17, 0x3, RZ, 0xc0, !PT ;  /* 0x0000000311117812 */ /* 0x000fe400078ec0ff */
[----:B----4-:R-:W-:-:S04]  /*0550*/  SHF.R.U32.HI R23, RZ, 0x2, R23 ;  /* 0x00000002ff177819 */ /* 0x010fc80000011617 */
[----:B------:R-:W-:Y:S02]  /*0560*/  LOP3.LUT R23, R23, 0xffff, RZ, 0xc0, !PT ;  /* 0x0000ffff17177812 */ /* 0x000fe400078ec0ff */
[----:B-----5:R-:W-:Y:S02]  /*0570*/  SHF.R.U32.HI R6, RZ, 0x4, R6 ;  /* 0x00000004ff067819 */ /* 0x020fe40000011606 */
[----:B------:R-:W-:Y:S02]  /*0580*/  LOP3.LUT P3, RZ, R23, 0x2, RZ, 0xc0, !PT ;  /* 0x0000000217ff7812 */ /* 0x000fe4000786c0ff */
[----:B------:R-:W-:Y:S02]  /*0590*/  LOP3.LUT R6, R6, 0xffff, RZ, 0xc0, !PT ;  /* 0x0000ffff06067812 */ /* 0x000fe400078ec0ff */
[----:B------:R-:W-:Y:S02]  /*05a0*/  SHF.R.U32.HI R18, RZ, 0x6, R18 ;  /* 0x00000006ff127819 */ /* 0x000fe40000011612 */
[----:B------:R-:W-:-:S02]  /*05b0*/  @P2 LOP3.LUT R17, R17, 0xfc, RZ, 0xfc, !PT ;  /* 0x000000fc11112812 */ /* 0x000fc400078efcff */
[----:B------:R-:W-:Y:S02]  /*05c0*/  LOP3.LUT P2, RZ, R6, 0x2, RZ, 0xc0, !PT ;  /* 0x0000000206ff7812 */ /* 0x000fe4000784c0ff */
[----:B------:R-:W-:Y:S02]  /*05d0*/  LOP3.LUT R18, R18, 0xffff, RZ, 0xc0, !PT ;  /* 0x0000ffff12127812 */ /* 0x000fe400078ec0ff */
[----:B------:R-:W-:Y:S01]  /*05e0*/  LOP3.LUT R23, R23, 0x3, RZ, 0xc0, !PT ;  /* 0x0000000317177812 */ /* 0x000fe200078ec0ff */
[----:B------:R-:W1:Y:S01]  /*05f0*/  I2F.S8 R17, R17 ;  /* 0x0000001100117306 */ /* 0x000e620000001400 */
[----:B------:R-:W-:Y:S02]  /*0600*/  LOP3.LUT P4, RZ, R18, 0x2, RZ, 0xc0, !PT ;  /* 0x0000000212ff7812 */ /* 0x000fe4000788c0ff */
[----:B------:R-:W-:Y:S02]  /*0610*/  @P3 LOP3.LUT R23, R23, 0xfc, RZ, 0xfc, !PT ;  /* 0x000000fc17173812 */ /* 0x000fe400078efcff */
[----:B------:R-:W-:-:S04]  /*0620*/  LOP3.LUT R6, R6, 0x3, RZ, 0xc0, !PT ;  /* 0x0000000306067812 */ /* 0x000fc800078ec0ff */
[----:B------:R-:W-:Y:S01]  /*0630*/  @P2 LOP3.LUT R6, R6, 0xfc, RZ, 0xfc, !PT ;  /* 0x000000fc06062812 */ /* 0x000fe200078efcff */
[----:B------:R-:W2:Y:S01]  /*0640*/  I2F.S8 R23, R23 ;  /* 0x0000001700177306 */ /* 0x000ea20000001400 */
[----:B------:R-:W-:-:S03]  /*0650*/  ISETP.NE.AND P2, PT, R15, RZ, PT ;  /* 0x000000ff0f00720c */ /* 0x000fc60003f45270 */
[----:B------:R-:W-:Y:S01]  /*0660*/  @P4 LOP3.LUT R18, R18, 0xfc, RZ, 0xfc, !PT ;  /* 0x000000fc12124812 */ /* 0x000fe200078efcff */
[----:B-1----:R-:W-:-:S03]  /*0670*/  FMUL R3, R17, UR8 ;  /* 0x0000000811037c20 */ /* 0x002fc60008400000 */
[----:B------:R-:W1:Y:S01]  /*0680*/  I2F.S8 R6, R6 ;  /* 0x0000000600067306 */ /* 0x000e620000001400 */
[----:B------:R-:W-:-:S07]  /*0690*/  FFMA R10, R3, R21, R10 ;  /* 0x00000015030a7223 */ /* 0x000fce000000000a */
[----:B------:R-:W4:Y:S01]  /*06a0*/  I2F.S8 R18, R18 ;  /* 0x0000001200127306 */ /* 0x000f220000001400 */
[----:B--2---:R-:W-:-:S04]  /*06b0*/  FMUL R3, R23, UR8 ;  /* 0x0000000817037c20 */ /* 0x004fc80008400000 */
[----:B---3--:R-:W-:Y:S01]  /*06c0*/  FFMA R3, R3, R5, R10 ;  /* 0x0000000503037223 */ /* 0x008fe2000000000a */
[----:B-1----:R-:W-:-:S04]  /*06d0*/  FMUL R2, R6, UR8 ;  /* 0x0000000806027c20 */ /* 0x002fc80008400000 */
[----:B------:R-:W-:Y:S01]  /*06e0*/  FFMA R3, R2, R4, R3 ;  /* 0x0000000402037223 */ /* 0x000fe20000000003 */
[----:B----4-:R-:W-:-:S04]  /*06f0*/  FMUL R10, R18, UR8 ;  /* 0x00000008120a7c20 */ /* 0x010fc80008400000 */
[----:B------:R-:W-:Y:S01]  /*0700*/  FFMA R10, R10, R20, R3 ;  /* 0x000000140a0a7223 */ /* 0x000fe20000000003 */
[----:B------:R-:W-:Y:S06]  /*0710*/  @P2 BRA `(.L_x_425) ;  /* 0xfffffffc00042947 */ /* 0x000fec000383ffff */
.L_x_424:
        /* <DEDUP_REMOVED lines=9> */
[C---:B------:R-:W-:Y:S01]  /*07b0*/  LEA R2, P1, R16.reuse, UR10, 0x2 ;  /* 0x0000000a10027c11 */ /* 0x040fe2000f8210ff */
[----:B------:R-:W-:Y:S01]  /*07c0*/  IMAD.SHL.U32 R6, R13, 0x2, RZ ;  /* 0x000000020d067824 */ /* 0x000fe200078e00ff */
[----:B------:R-:W-:Y:S02]  /*07d0*/  ULDC UR10, c[0x0][0x240] ;  /* 0x00009000000a7ab9 */ /* 0x000fe40000000800 */
[----:B------:R-:W-:-:S05]  /*07e0*/  LEA.HI.X R3, R16, UR11, R3, 0x2, P1 ;  /* 0x0000000b10037c11 */ /* 0x000fca00088f1403 */
[----:B------:R-:W3:Y:S01]  /*07f0*/  LDG.E R15, desc[UR6][R2.64] ;  /* 0x00000006020f7981 */ /* 0x000ee2000c1e1900 */
[----:B------:R-:W-:-:S04]  /*0800*/  LOP3.LUT R7, R6, 0x6, RZ, 0xc0, !PT ;  /* 0x0000000606077812 */ /* 0x000fc800078ec0ff */
[----:B--2---:R-:W-:-:S04]  /*0810*/  SHF.R.U32.HI R7, RZ, R7, R4 ;  /* 0x00000007ff077219 */ /* 0x004fc80000011604 */
[C---:B------:R-:W-:Y:S02]  /*0820*/  LOP3.LUT P1, RZ, R7.reuse, 0x2, RZ, 0xc0, !PT ;  /* 0x0000000207ff7812 */ /* 0x040fe4000782c0ff */
[----:B------:R-:W-:-:S11]  /*0830*/  LOP3.LUT R7, R7, 0x3, RZ, 0xc0, !PT ;  /* 0x0000000307077812 */ /* 0x000fd600078ec0ff */
[----:B------:R-:W-:Y:S02]  /*0840*/  @P1 LOP3.LUT R7, R7, 0xfc, RZ, 0xfc, !PT ;  /* 0x000000fc07071812 */ /* 0x000fe400078efcff */
[----:B------:R-:W-:-:S04]  /*0850*/  ISETP.NE.AND P1, PT, R8, 0x1, PT ;  /* 0x000000010800780c */ /* 0x000fc80003f25270 */
[----:B------:R-:W1:Y:S02]  /*0860*/  I2F.S8 R7, R7 ;  /* 0x0000000700077306 */ /* 0x000e640000001400 */
[----:B-1----:R-:W-:-:S04]  /*0870*/  FMUL R5, R7, UR10 ;  /* 0x0000000a07057c20 */ /* 0x002fc80008400000 */
[----:B---3--:R-:W-:-:S03]  /*0880*/  FFMA R10, R5, R15, R10 ;  /* 0x0000000f050a7223 */ /* 0x008fc6000000000a */
[----:B------:R-:W-:Y:S05]  /*0890*/  @!P1 BRA `(.L_x_426) ;  /* 0x0000000000849947 */ /* 0x000fea0003800000 */
[----:B------:R-:W-:Y:S02]  /*08a0*/  ISETP.NE.AND P1, PT, R8, 0x2, PT ;  /* 0x000000020800780c */ /* 0x000fe40003f25270 */
[----:B------:R-:W-:-:S04]  /*08b0*/  IADD3 R6, R13, 0x1, RZ ;  /* 0x000000010d067810 */ /* 0x000fc80007ffe0ff */
[----:B------:R-:W-:-:S04]  /*08c0*/  SHF.R.U32.HI R5, RZ, 0x2, R6 ;  /* 0x00000002ff057819 */ /* 0x000fc80000011606 */
[----:B------:R-:W-:-:S03]  /*08d0*/  IADD3 R4, P2, P3, R5, UR8, R14 ;  /* 0x0000000805047c10 */ /* 0x000fc6000fb5e00e */
[----:B------:R-:W-:Y:S01]  /*08e0*/  @P1 IADD3 R7, R13, 0x2, RZ ;  /* 0x000000020d071810 */ /* 0x000fe20007ffe0ff */
[----:B------:R-:W2:Y:S01]  /*08f0*/  @P1 LDG.E R18, desc[UR6][R2.64+0x8] ;  /* 0x0000080602121981 */ /* 0x000ea2000c1e1900 */
[----:B------:R-:W-:Y:S02]  /*0900*/  IADD3.X R5, RZ, UR9, RZ, P2, P3 ;  /* 0x00000009ff057c10 */ /* 0x000fe400097e64ff */
[----:B------:R-:W-:Y:S01]  /*0910*/  @P1 SHF.R.U32.HI R15, RZ, 0x2, R7 ;  /* 0x00000002ff0f1819 */ /* 0x000fe20000011607 */
[----:B------:R1:W3:Y:S03]  /*0920*/  LDG.E R13, desc[UR6][R2.64+0x4] ;  /* 0x00000406020d7981 */ /* 0x0002e6000c1e1900 */
[----:B------:R-:W-:Y:S01]  /*0930*/  @P1 IADD3 R14, P4, P5, R15, UR8, R14 ;  /* 0x000000080f0e1c10 */ /* 0x000fe2000fd9e00e */
[----:B------:R-:W4:Y:S03]  /*0940*/  LDG.E.U8 R4, desc[UR6][R4.64] ;  /* 0x0000000604047981 */ /* 0x000f26000c1e1100 */
[----:B------:R-:W-:-:S05]  /*0950*/  @P1 IADD3.X R15, RZ, UR9, RZ, P4, P5 ;  /* 0x00000009ff0f1c10 */ /* 0x000fca000a7ea4ff */
[----:B------:R-:W5:Y:S01]  /*0960*/  @P1 LDG.E.U8 R14, desc[UR6][R14.64] ;  /* 0x000000060e0e1981 */ /* 0x000f62000c1e1100 */
[----:B------:R-:W-:Y:S02]  /*0970*/  IMAD.SHL.U32 R6, R6, 0x2, RZ ;  /* 0x0000000206067824 */ /* 0x000fe400078e00ff */
[----:B------:R-:W-:-:S03]  /*0980*/  @P1 IMAD.SHL.U32 R16, R7, 0x2, RZ ;  /* 0x0000000207101824 */ /* 0x000fc600078e00ff */
[----:B------:R-:W-:Y:S02]  /*0990*/  LOP3.LUT R7, R6, 0x6, RZ, 0xc0, !PT ;  /* 0x0000000606077812 */ /* 0x000fe400078ec0ff */
[----:B------:R-:W-:Y:S02]  /*09a0*/  @P1 LOP3.LUT R17, R16, 0x6, RZ, 0xc0, !PT ;  /* 0x0000000610111812 */ /* 0x000fe400078ec0ff */
[----:B------:R-:W-:Y:S02]  /*09b0*/  PLOP3.LUT P4, PT, PT, PT, PT, 0x8, 0x0 ;  /* 0x000000000000781c */ /* 0x000fe40003f8e170 */
[----:B----4-:R-:W-:-:S04]  /*09c0*/  SHF.R.U32.HI R7, RZ, R7, R4 ;  /* 0x00000007ff077219 */ /* 0x010fc80000011604 */
[----:B------:R-:W-:Y:S02]  /*09d0*/  LOP3.LUT P2, RZ, R7, 0x2, RZ, 0xc0, !PT ;  /* 0x0000000207ff7812 */ /* 0x000fe4000784c0ff */
[----:B-----5:R-:W-:-:S04]  /*09e0*/  @P1 SHF.R.U32.HI R17, RZ, R17, R14 ;  /* 0x00000011ff111219 */ /* 0x020fc8000001160e */
[----:B------:R-:W-:-:S04]  /*09f0*/  @P1 LOP3.LUT P3, RZ, R17, 0x2, RZ, 0xc0, !PT ;  /* 0x0000000211ff1812 */ /* 0x000fc8000786c0ff */
[----:B------:R-:W-:Y:S02]  /*0a00*/  @P1 PLOP3.LUT P4, PT, P3, PT, PT, 0x80, 0x0 ;  /* 0x000000000000181c */ /* 0x000fe40001f8f070 */
[----:B------:R-:W-:Y:S02]  /*0a10*/  LOP3.LUT R7, R7, 0x3, RZ, 0xc0, !PT ;  /* 0x0000000307077812 */ /* 0x000fe400078ec0ff */
[----:B------:R-:W-:Y:S02]  /*0a20*/  @P1 LOP3.LUT R17, R17, 0x3, RZ, 0xc0, !PT ;  /* 0x0000000311111812 */ /* 0x000fe400078ec0ff */
[----:B------:R-:W-:-:S06]  /*0a30*/  @P2 LOP3.LUT R7, R7, 0xfc, RZ, 0xfc, !PT ;  /* 0x000000fc07072812 */ /* 0x000fcc00078efcff */
[----:B------:R-:W1:Y:S01]  /*0a40*/  I2F.S8 R7, R7 ;  /* 0x0000000700077306 */ /* 0x000e620000001400 */
[----:B------:R-:W-:-:S07]  /*0a50*/  @P4 LOP3.LUT R17, R17, 0xfc, RZ, 0xfc, !PT ;  /* 0x000000fc11114812 */ /* 0x000fce00078efcff */
[----:B------:R-:W4:Y:S01]  /*0a60*/  @P1 I2F.S8 R17, R17 ;  /* 0x0000001100111306 */ /* 0x000f220000001400 */
[----:B-1----:R-:W-:-:S04]  /*0a70*/  FMUL R3, R7, UR10 ;  /* 0x0000000a07037c20 */ /* 0x002fc80008400000 */
[----:B---3--:R-:W-:Y:S01]  /*0a80*/  FFMA R10, R3, R13, R10 ;  /* 0x0000000d030a7223 */ /* 0x008fe2000000000a */
[----:B----4-:R-:W-:-:S04]  /*0a90*/  @P1 FMUL R3, R17, UR10 ;  /* 0x0000000a11031c20 */ /* 0x010fc80008400000 */
[----:B--2---:R-:W-:-:S07]  /*0aa0*/  @P1 FFMA R10, R3, R18, R10 ;  /* 0x00000012030a1223 */ /* 0x004fce000000000a */
.L_x_426:
[----:B------:R-:W1:Y:S01]  /*0ab0*/  LDC.64 R2, c[0x0][0x220] ;  /* 0x00008800ff027b82 */ /* 0x000e620000000a00 */
[----:B------:R-:W-:Y:S02]  /*0ac0*/  ULDC UR8, c[0x0][0x23c] ;  /* 0x00008f0000087ab9 */ /* 0x000fe40000000800 */
[----:B------:R-:W-:-:S04]  /*0ad0*/  IMAD R11, R11, UR8, R12 ;  /* 0x000000080b0b7c24 */ /* 0x000fc8000f8e020c */
[----:B-1----:R-:W-:-:S05]  /*0ae0*/  IMAD.WIDE.U32 R2, R11, 0x4, R2 ;  /* 0x000000040b027825 */ /* 0x002fca00078e0002 */
[----:B------:R1:W-:Y:S01]  /*0af0*/  STG.E desc[UR6][R2.64], R10 ;  /* 0x0000000a02007986 */ /* 0x0003e2000c101906 */
[----:B------:R-:W-:Y:S05]  /*0b00*/  @!P0 BRA `(.L_x_427) ;  /* 0xfffffff400848947 */ /* 0x000fea000383ffff */
[----:B------:R-:W-:Y:S05]  /*0b10*/  EXIT ;  /* 0x000000000000794d */ /* 0x000fea0003800000 */
.L_x_423:
        /* <DEDUP_REMOVED lines=12> */
.L_x_428:
        /* <DEDUP_REMOVED lines=18> */
.L_x_429:
        /* <DEDUP_REMOVED lines=16> */
.L_x_470:


//--------------------- .text._Z12quantized_mmILi1EEvPKfPKhPf15QuantizedConfig --------------------------
	.section	.text._Z12quantized_mmILi1EEvPKfPKhPf15QuantizedConfig,"ax",@progbits
	.align	128
        .global         _Z12quantized_mmILi1EEvPKfPKhPf15QuantizedConfig
        .type           _Z12quantized_mmILi1EEvPKfPKhPf15QuantizedConfig,@function
        .size           _Z12quantized_mmILi1EEvPKfPKhPf15QuantizedConfig,(.L_x_471 - _Z12quantized_mmILi1EEvPKfPKhPf15QuantizedConfig)
        .other          _Z12quantized_mmILi1EEvPKfPKhPf15QuantizedConfig,@"STO_CUDA_ENTRY STV_DEFAULT"
_Z12quantized_mmILi1EEvPKfPKhPf15QuantizedConfig:
.text._Z12quantized_mmILi1EEvPKfPKhPf15QuantizedConfig:
        /* <DEDUP_REMOVED lines=18> */
.L_x_434:
        /* <DEDUP_REMOVED lines=32> */
[----:B------:R-:W-:-:S07]  /*0320*/  IMAD.MOV.U32 R19, RZ, RZ, R13 ;  /* 0x000000ffff137224 */ /* 0x000fce00078e000d */
.L_x_432:
[----:B------:R-:W-:Y:S01]  /*0330*/  SHF.R.U32.HI R11, RZ, 0x3, R20 ;  /* 0x00000003ff0b7819 */ /* 0x000fe20000011614 */
[----:B------:R-:W-:Y:S01]  /*0340*/  ULDC.64 UR8, c[0x0][0x218] ;  /* 0x0000860000087ab9 */ /* 0x000fe20000000a00 */
[C---:B------:R-:W-:Y:S01]  /*0350*/  IADD3 R21, R20.reuse, 0x1, RZ ;  /* 0x0000000114157810 */ /* 0x040fe20007ffe0ff */
[----:B------:R-:W-:Y:S01]  /*0360*/  ULDC.64 UR10, c[0x0][0x210] ;  /* 0x00008400000a7ab9 */ /* 0x000fe20000000a00 */
[----:B------:R-:W-:Y:S02]  /*0370*/  IADD3 R10, P2, P3, R11, UR8, R18 ;  /* 0x000000080b0a7c10 */ /* 0x000fe4000fb5e012 */
[----:B------:R-:W-:Y:S02]  /*0380*/  SHF.R.U32.HI R9, RZ, 0x3, R21 ;  /* 0x00000003ff097819 */ /* 0x000fe40000011615 */
[----:B------:R-:W-:Y:S02]  /*0390*/  IADD3 R16, R20, 0x2, RZ ;  /* 0x0000000214107810 */ /* 0x000fe40007ffe0ff */
[----:B------:R-:W-:-:S02]  /*03a0*/  IADD3.X R11, RZ, UR9, RZ, P2, P3 ;  /* 0x00000009ff0b7c10 */ /* 0x000fc400097e64ff */
[----:B------:R-:W-:Y:S02]  /*03b0*/  IADD3 R8, P4, P5, R9, UR8, R18 ;  /* 0x0000000809087c10 */ /* 0x000fe4000fd9e012 */
[----:B------:R-:W-:Y:S01]  /*03c0*/  SHF.R.U32.HI R3, RZ, 0x3, R16 ;  /* 0x00000003ff037819 */ /* 0x000fe20000011610 */
[----:B------:R-:W2:Y:S01]  /*03d0*/  LDG.E.U8 R10, desc[UR6][R10.64] ;  /* 0x000000060a0a7981 */ /* 0x000ea2000c1e1100 */
[----:B------:R-:W-:Y:S02]  /*03e0*/  IADD3.X R9, RZ, UR9, RZ, P4, P5 ;  /* 0x00000009ff097c10 */ /* 0x000fe4000a7ea4ff */
[----:B------:R-:W-:Y:S02]  /*03f0*/  IADD3 R23, R20, 0x3, RZ ;  /* 0x0000000314177810 */ /* 0x000fe40007ffe0ff */
[----:B------:R-:W-:Y:S01]  /*0400*/  IADD3 R2, P3, P2, R3, UR8, R18 ;  /* 0x0000000803027c10 */ /* 0x000fe2000fa7e012 */
[----:B------:R1:W3:Y:S01]  /*0410*/  LDG.E.U8 R8, desc[UR6][R8.64] ;  /* 0x0000000608087981 */ /* 0x0002e2000c1e1100 */
[----:B------:R-:W-:-:S02]  /*0420*/  IADD3 R5, P4, R17, R20, RZ ;  /* 0x0000001411057210 */ /* 0x000fc40007f9e0ff */
[----:B------:R-:W-:Y:S02]  /*0430*/  SHF.R.U32.HI R7, RZ, 0x3, R23 ;  /* 0x00000003ff077819 */ /* 0x000fe40000011617 */
[----:B------:R-:W-:Y:S01]  /*0440*/  IADD3.X R3, RZ, UR9, RZ, P3, P2 ;  /* 0x00000009ff037c10 */ /* 0x000fe20009fe44ff */
[----:B------:R-:W-:Y:S01]  /*0450*/  IMAD.X R26, RZ, RZ, RZ, P4 ;  /* 0x000000ffff1a7224 */ /* 0x000fe200020e06ff */
[----:B------:R-:W-:Y:S01]  /*0460*/  IADD3 R6, P5, P6, R7, UR8, R18 ;  /* 0x0000000807067c10 */ /* 0x000fe2000febe012 */
[----:B------:R-:W-:Y:S01]  /*0470*/  IMAD.MOV.U32 R27, RZ, RZ, 0x1 ;  /* 0x00000001ff1b7424 */ /* 0x000fe200078e00ff */
[C---:B------:R-:W-:Y:S01]  /*0480*/  LEA R4, P4, R5.reuse, UR10, 0x2 ;  /* 0x0000000a05047c11 */ /* 0x040fe2000f8810ff */
[----:B------:R4:W5:Y:S01]  /*0490*/  LDG.E.U8 R2, desc[UR6][R2.64] ;  /* 0x0000000602027981 */ /* 0x000962000c1e1100 */
[----:B------:R-:W-:Y:S01]  /*04a0*/  IADD3.X R7, RZ, UR9, RZ, P5, P6 ;  /* 0x00000009ff077c10 */ /* 0x000fe2000afec4ff */
[----:B------:R-:W-:Y:S01]  /*04b0*/  ULDC UR8, c[0x0][0x240] ;  /* 0x0000900000087ab9 */ /* 0x000fe20000000800 */
[----:B------:R-:W-:-:S03]  /*04c0*/  LEA.HI.X R5, R5, UR11, R26, 0x2, P4 ;  /* 0x0000000b05057c11 */ /* 0x000fc6000a0f141a */
[----:B------:R-:W5:Y:S04]  /*04d0*/  LDG.E.U8 R6, desc[UR6][R6.64] ;  /* 0x0000000606067981 */ /* 0x000f68000c1e1100 */
[----:B-1----:R-:W5:Y:S04]  /*04e0*/  LDG.E R9, desc[UR6][R4.64] ;  /* 0x0000000604097981 */ /* 0x002f68000c1e1900 */
[----:B------:R-:W5:Y:S04]  /*04f0*/  LDG.E R25, desc[UR6][R4.64+0x4] ;  /* 0x0000040604197981 */ /* 0x000f68000c1e1900 */
[----:B------:R-:W5:Y:S04]  /*0500*/  LDG.E R11, desc[UR6][R4.64+0x8] ;  /* 0x00000806040b7981 */ /* 0x000f68000c1e1900 */
[----:B------:R1:W5:Y:S01]  /*0510*/  LDG.E R26, desc[UR6][R4.64+0xc] ;  /* 0x00000c06041a7981 */ /* 0x000362000c1e1900 */
[----:B------:R-:W-:Y:S01]  /*0520*/  LOP3.LUT R28, R20, 0x4, RZ, 0xc0, !PT ;  /* 0x00000004141c7812 */ /* 0x000fe200078ec0ff */
[----:B----4-:R-:W-:-:S03]  /*0530*/  IMAD.MOV.U32 R3, RZ, RZ, 0x3f800000 ;  /* 0x3f800000ff037424 */ /* 0x010fc600078e00ff */
[----:B------:R-:W-:Y:S02]  /*0540*/  SHF.L.U32 R29, R27, R28, RZ ;  /* 0x0000001c1b1d7219 */ /* 0x000fe400000006ff */
[----:B------:R-:W-:Y:S02]  /*0550*/  LOP3.LUT R28, R21, 0x5, RZ, 0xc0, !PT ;  /* 0x00000005151c7812 */ /* 0x000fe400078ec0ff */
[----:B------:R-:W-:Y:S02]  /*0560*/  LOP3.LUT R16, R16, 0x6, RZ, 0xc0, !PT ;  /* 0x0000000610107812 */ /* 0x000fe400078ec0ff */
[C---:B------:R-:W-:Y:S02]  /*0570*/  SHF.L.U32 R21, R27.reuse, R28, RZ ;  /* 0x0000001c1b157219 */ /* 0x040fe400000006ff */
[----:B-1----:R-:W-:Y:S02]  /*0580*/  SHF.L.U32 R5, R27, R16, RZ ;  /* 0x000000101b057219 */ /* 0x002fe400000006ff */
[----:B------:R-:W-:-:S02]  /*0590*/  IADD3 R19, R19, -0x4, RZ ;  /* 0xfffffffc13137810 */ /* 0x000fc40007ffe0ff */
[----:B------:R-:W-:Y:S02]  /*05a0*/  IADD3 R20, R20, 0x4, RZ ;  /* 0x0000000414147810 */ /* 0x000fe40007ffe0ff */
[----:B--2---:R-:W-:-:S04]  /*05b0*/  LOP3.LUT P2, RZ, R29, R10, RZ, 0xc0, !PT ;  /* 0x0000000a1dff7212 */ /* 0x004fc8000784c0ff */
[----:B0-----:R-:W-:Y:S02]  /*05c0*/  FSEL R7, -R3, 1, !P2 ;  /* 0x3f80000003077808 */ /* 0x001fe40005000100 */
[----:B---3--:R-:W-:Y:S02]  /*05d0*/  LOP3.LUT P2, RZ, R21, R8, RZ, 0xc0, !PT ;  /* 0x0000000815ff7212 */ /* 0x008fe4000784c0ff */
[----:B------:R-:W-:Y:S02]  /*05e0*/  LOP3.LUT R8, R23, 0x7, RZ, 0xc0, !PT ;  /* 0x0000000717087812 */ /* 0x000fe400078ec0ff */
[----:B------:R-:W-:Y:S01]  /*05f0*/  FSEL R4, -R3, 1, !P2 ;  /* 0x3f80000003047808 */ /* 0x000fe20005000100 */
[----:B------:R-:W-:Y:S01]  /*0600*/  FMUL R7, R7, UR8 ;  /* 0x0000000807077c20 */ /* 0x000fe20008400000 */
[----:B------:R-:W-:Y:S02]  /*0610*/  SHF.L.U32 R27, R27, R8, RZ ;  /* 0x000000081b1b7219 */ /* 0x000fe400000006ff */
[----:B-----5:R-:W-:-:S04]  /*0620*/  LOP3.LUT P2, RZ, R5, R2, RZ, 0xc0, !PT ;  /* 0x0000000205ff7212 */ /* 0x020fc8000784c0ff */
[----:B------:R-:W-:Y:S02]  /*0630*/  FSEL R2, -R3, 1, !P2 ;  /* 0x3f80000003027808 */ /* 0x000fe40005000100 */
[----:B------:R-:W-:Y:S01]  /*0640*/  ISETP.NE.AND P2, PT, R19, RZ, PT ;  /* 0x000000ff1300720c */ /* 0x000fe20003f45270 */
[----:B------:R-:W-:Y:S01]  /*0650*/  FMUL R5, R4, UR8 ;  /* 0x0000000804057c20 */ /* 0x000fe20008400000 */
[----:B------:R-:W-:Y:S01]  /*0660*/  LOP3.LUT P3, RZ, R27, R6, RZ, 0xc0, !PT ;  /* 0x000000061bff7212 */ /* 0x000fe2000786c0ff */
[----:B------:R-:W-:-:S03]  /*0670*/  FFMA R22, R7, R9, R22 ;  /* 0x0000000907167223 */ /* 0x000fc60000000016 */
[----:B------:R-:W-:Y:S01]  /*0680*/  FSEL R4, -R3, 1, !P3 ;  /* 0x3f80000003047808 */ /* 0x000fe20005800100 */
[----:B------:R-:W-:Y:S01]  /*0690*/  FMUL R3, R2, UR8 ;  /* 0x0000000802037c20 */ /* 0x000fe20008400000 */
[----:B------:R-:W-:-:S03]  /*06a0*/  FFMA R22, R5, R25, R22 ;  /* 0x0000001905167223 */ /* 0x000fc60000000016 */
[----:B------:R-:W-:Y:S01]  /*06b0*/  FMUL R4, R4, UR8 ;  /* 0x0000000804047c20 */ /* 0x000fe20008400000 */
[----:B------:R-:W-:-:S04]  /*06c0*/  FFMA R3, R3, R11, R22 ;  /* 0x0000000b03037223 */ /* 0x000fc80000000016 */
[----:B------:R-:W-:Y:S01]  /*06d0*/  FFMA R22, R4, R26, R3 ;  /* 0x0000001a04167223 */ /* 0x000fe20000000003 */
[----:B------:R-:W-:Y:S06]  /*06e0*/  @P2 BRA `(.L_x_432) ;  /* 0xfffffffc00102947 */ /* 0x000fec000383ffff */
.L_x_431:
[----:B------:R-:W-:Y:S05]  /*06f0*/  @!P1 BRA `(.L_x_433) ;  /* 0x0000000000bc9947 */ /* 0x000fea0003800000 */
[----:B------:R-:W-:Y:S01]  /*0700*/  SHF.R.U32.HI R7, RZ, 0x3, R20 ;  /* 0x00000003ff077819 */ /* 0x000fe20000011614 */
[----:B------:R-:W-:Y:S01]  /*0710*/  ULDC.64 UR8, c[0x0][0x218] ;  /* 0x0000860000087ab9 */ /* 0x000fe20000000a00 */
[----:B------:R-:W-:Y:S02]  /*0720*/  ULDC.64 UR10, c[0x0][0x210] ;  /* 0x00008400000a7ab9 */ /* 0x000fe40000000a00 */
[----:B------:R-:W-:-:S04]  /*0730*/  IADD3 R6, P1, P2, R7, UR8, R18 ;  /* 0x0000000807067c10 */ /* 0x000fc8000fa3e012 */
[----:B------:R-:W-:Y:S02]  /*0740*/  IADD3.X R7, RZ, UR9, RZ, P1, P2 ;  /* 0x00000009ff077c10 */ /* 0x000fe40008fe44ff */
[----:B------:R-:W-:-:S03]  /*0750*/  IADD3 R17, P1, R17, R20, RZ ;  /* 0x0000001411117210 */ /* 0x000fc60007f3e0ff */
[----:B------:R-:W2:Y:S02]  /*0760*/  LDG.E.U8 R6, desc[UR6][R6.64] ;  /* 0x0000000606067981 */ /* 0x000ea4000c1e1100 */
[----:B------:R-:W-:Y:S01]  /*0770*/  IMAD.X R4, RZ, RZ, RZ, P1 ;  /* 0x000000ffff047224 */ /* 0x000fe200008e06ff */
[C---:B------:R-:W-:Y:S01]  /*0780*/  LEA R2, P1, R17.reuse, UR10, 0x2 ;  /* 0x0000000a11027c11 */ /* 0x040fe2000f8210ff */
[----:B------:R-:W-:Y:S01]  /*0790*/  IMAD.MOV.U32 R5, RZ, RZ, 0x1 ;  /* 0x00000001ff057424 */ /* 0x000fe200078e00ff */
[----:B------:R-:W-:Y:S02]  /*07a0*/  ULDC UR10, c[0x0][0x240] ;  /* 0x00009000000a7ab9 */ /* 0x000fe40000000800 */
[----:B------:R-:W-:-:S05]  /*07b0*/  LEA.HI.X R3, R17, UR11, R4, 0x2, P1 ;  /* 0x0000000b11037c11 */ /* 0x000fca00088f1404 */
[----:B------:R-:W3:Y:S01]  /*07c0*/  LDG.E R8, desc[UR6][R2.64] ;  /* 0x0000000602087981 */ /* 0x000ee2000c1e1900 */
[----:B------:R-:W-:-:S04]  /*07d0*/  LOP3.LUT R4, R20, 0x7, RZ, 0xc0, !PT ;  /* 0x0000000714047812 */ /* 0x000fc800078ec0ff */
[----:B------:R-:W-:Y:S01]  /*07e0*/  SHF.L.U32 R9, R5, R4, RZ ;  /* 0x0000000405097219 */ /* 0x000fe200000006ff */
[----:B------:R-:W-:-:S03]  /*07f0*/  IMAD.MOV.U32 R4, RZ, RZ, 0x3f800000 ;  /* 0x3f800000ff047424 */ /* 0x000fc600078e00ff */
[----:B--2---:R-:W-:-:S04]  /*0800*/  LOP3.LUT P1, RZ, R9, R6, RZ, 0xc0, !PT ;  /* 0x0000000609ff7212 */ /* 0x004fc8000782c0ff */
[----:B------:R-:W-:Y:S02]  /*0810*/  FSEL R6, -R4, 1, !P1 ;  /* 0x3f80000004067808 */ /* 0x000fe40004800100 */
[----:B------:R-:W-:-:S03]  /*0820*/  ISETP.NE.AND P1, PT, R12, 0x1, PT ;  /* 0x000000010c00780c */ /* 0x000fc60003f25270 */
[----:B------:R-:W-:-:S04]  /*0830*/  FMUL R7, R6, UR10 ;  /* 0x0000000a06077c20 */ /* 0x000fc80008400000 */
[----:B---3--:R-:W-:-:S06]  /*0840*/  FFMA R22, R7, R8, R22 ;  /* 0x0000000807167223 */ /* 0x008fcc0000000016 */
        /* <DEDUP_REMOVED lines=16> */
[----:B------:R-:W-:-:S04]  /*0950*/  SHF.L.U32 R9, R5, R8, RZ ;  /* 0x0000000805097219 */ /* 0x000fc800000006ff */
[----:B----4-:R-:W-:Y:S02]  /*0960*/  LOP3.LUT P2, RZ, R9, R6, RZ, 0xc0, !PT ;  /* 0x0000000609ff7212 */ /* 0x010fe4000784c0ff */
[----:B------:R-:W-:Y:S02]  /*0970*/  @P1 SHF.L.U32 R9, R5, R20, RZ ;  /* 0x0000001405091219 */ /* 0x000fe400000006ff */
[----:B------:R-:W-:Y:S02]  /*0980*/  FSEL R5, -R4, 1, !P2 ;  /* 0x3f80000004057808 */ /* 0x000fe40005000100 */
[----:B-----5:R-:W-:-:S03]  /*0990*/  @P1 LOP3.LUT P2, RZ, R9, R18, RZ, 0xc0, !PT ;  /* 0x0000001209ff1212 */ /* 0x020fc6000784c0ff */
[----:B------:R-:W-:Y:S01]  /*09a0*/  FMUL R5, R5, UR10 ;  /* 0x0000000a05057c20 */ /* 0x000fe20008400000 */
[----:B------:R-:W-:-:S03]  /*09b0*/  @P1 FSEL R4, -R4, 1, !P2 ;  /* 0x3f80000004041808 */ /* 0x000fc60005000100 */
[----:B--2---:R-:W-:Y:S02]  /*09c0*/  FFMA R22, R5, R10, R22 ;  /* 0x0000000a05167223 */ /* 0x004fe40000000016 */
[----:B-1----:R-:W-:-:S04]  /*09d0*/  @P1 FMUL R3, R4, UR10 ;  /* 0x0000000a04031c20 */ /* 0x002fc80008400000 */
[----:B---3--:R-:W-:-:S07]  /*09e0*/  @P1 FFMA R22, R3, R11, R22 ;  /* 0x0000000b03161223 */ /* 0x008fce0000000016 */
.L_x_433:
[----:B------:R-:W1:Y:S01]  /*09f0*/  LDC.64 R2, c[0x0][0x220] ;  /* 0x00008800ff027b82 */ /* 0x000e620000000a00 */
[----:B------:R-:W-:Y:S02]  /*0a00*/  ULDC UR8, c[0x0][0x23c] ;  /* 0x00008f0000087ab9 */ /* 0x000fe40000000800 */
[----:B------:R-:W-:-:S04]  /*0a10*/  IMAD R15, R14, UR8, R15 ;  /* 0x000000080e0f7c24 */ /* 0x000fc8000f8e020f */
[----:B-1----:R-:W-:-:S05]  /*0a20*/  IMAD.WIDE.U32 R2, R15, 0x4, R2 ;  /* 0x000000040f027825 */ /* 0x002fca00078e0002 */
[----:B------:R1:W-:Y:S01]  /*0a30*/  STG.E desc[UR6][R2.64], R22 ;  /* 0x0000001602007986 */ /* 0x0003e2000c101906 */
[----:B------:R-:W-:Y:S05]  /*0a40*/  @!P0 BRA `(.L_x_434) ;  /* 0xfffffff400b48947 */ /* 0x000fea000383ffff */
[----:B------:R-:W-:Y:S05]  /*0a50*/  EXIT ;  /* 0x000000000000794d */ /* 0x000fea0003800000 */
.L_x_430:
        /* <DEDUP_REMOVED lines=12> */
.L_x_435:
        /* <DEDUP_REMOVED lines=18> */
.L_x_436:
        /* <DEDUP_REMOVED lines=12> */
.L_x_471:


//--------------------- .text.linear              --------------------------
	.section	.text.linear,"ax",@progbits
	.align	128
        .global         linear
        .type           linear,@function
        .size           linear,(.L_x_472 - linear)
        .other          linear,@"STO_CUDA_ENTRY STV_DEFAULT"
linear:
.text.linear:
        /* <DEDUP_REMOVED lines=12> */
[----:B------:R-:W-:Y:S02]  /*00c0*/  ULDC UR6, c[0x0][0x248] ;  /* 0x0000920000067ab9 */ /* 0x000fe40000000800 */
[----:B------:R-:W-:Y:S01]  /*00d0*/  ISETP.NE.AND P1, PT, RZ, UR6, PT ;  /* 0x00000006ff007c0c */ /* 0x000fe2000bf25270 */
[----:B------:R-:W-:-:S04]  /*00e0*/  ULDC.64 UR6, c[0x0][0x208] ;  /* 0x0000820000067ab9 */ /* 0x000fc80000000a00 */
[----:B------:R-:W2:Y:S01]  /*00f0*/  LDC.64 R4, c[0x0][0x228] ;  /* 0x00008a00ff047b82 */ /* 0x000ea20000000a00 */
[----:B-1----:R-:W-:Y:S02]  /*0100*/  ISETP.NE.AND P2, PT, R3, RZ, PT ;  /* 0x000000ff0300720c */ /* 0x002fe40003f45270 */
[----:B--2---:R-:W-:-:S04]  /*0110*/  ISETP.NE.U32.AND P0, PT, R4, RZ, PT ;  /* 0x000000ff0400720c */ /* 0x004fc80003f05070 */
[----:B------:R-:W-:-:S07]  /*0120*/  ISETP.NE.AND.EX P1, PT, R5, RZ, P1, P0 ;  /* 0x000000ff0500720c */ /* 0x000fce0000f25300 */
[----:B------:R-:W-:Y:S06]  /*0130*/  @!P2 BRA `(.L_x_437) ;  /* 0x0000000c00c4a947 */ /* 0x000fec0003800000 */
[C---:B------:R-:W-:Y:S02]  /*0140*/  LOP3.LUT R2, R3.reuse, 0x3, RZ, 0xc0, !PT ;  /* 0x0000000303027812 */ /* 0x040fe400078ec0ff */
[----:B------:R-:W-:-:S03]  /*0150*/  IADD3 R9, R3, -0x1, RZ ;  /* 0xffffffff03097810 */ /* 0x000fc60007ffe0ff */
[----:B------:R-:W-:-:S07]  /*0160*/  IMAD.IADD R3, R3, 0x1, -R2 ;  /* 0x0000000103037824 */ /* 0x000fce00078e0a02 */
.L_x_444:
[----:B------:R-:W-:Y:S01]  /*0170*/  ULDC UR10, c[0x0][0x234] ;  /* 0x00008d00000a7ab9 */ /* 0x000fe20000000800 */
[----:B-1----:R-:W-:Y:S01]  /*0180*/  IMAD.MOV.U32 R4, RZ, RZ, RZ ;  /* 0x000000ffff047224 */ /* 0x002fe200078e00ff */
[----:B------:R-:W1:Y:S01]  /*0190*/  I2F.U32.RP R6, UR10 ;  /* 0x0000000a00067d06 */ /* 0x000e620008209000 */
[----:B------:R-:W-:Y:S01]  /*01a0*/  ISETP.NE.U32.AND P3, PT, RZ, UR10, PT ;  /* 0x0000000aff007c0c */ /* 0x000fe2000bf65070 */
[----:B------:R-:W-:Y:S01]  /*01b0*/  ULDC UR8, c[0x0][0x23c] ;  /* 0x00008f0000087ab9 */ /* 0x000fe20000000800 */
[----:B------:R-:W-:Y:S01]  /*01c0*/  ULDC UR9, c[0x0][0x240] ;  /* 0x0000900000097ab9 */ /* 0x000fe20000000800 */
[----:B------:R-:W-:-:S04]  /*01d0*/  IMAD.MOV.U32 R11, RZ, RZ, RZ ;  /* 0x000000ffff0b7224 */ /* 0x000fc800078e00ff */
[----:B-1----:R-:W1:Y:S02]  /*01e0*/  MUFU.RCP R6, R6 ;  /* 0x0000000600067308 */ /* 0x002e640000001000 */
[----:B-1----:R-:W-:-:S06]  /*01f0*/  IADD3 R5, R6, 0xffffffe, RZ ;  /* 0x0ffffffe06057810 */ /* 0x002fcc0007ffe0ff */
        /* <DEDUP_REMOVED lines=10> */
[----:B------:R-:W-:Y:S01]  /*02a0*/  ISETP.GE.U32.AND P2, PT, R7, UR10, PT ;  /* 0x0000000a07007c0c */ /* 0x000fe2000bf46070 */
[----:B------:R-:W-:Y:S01]  /*02b0*/  IMAD.MOV.U32 R7, RZ, RZ, RZ ;  /* 0x000000ffff077224 */ /* 0x000fe200078e00ff */
[----:B------:R-:W-:-:S11]  /*02c0*/  ISETP.GE.U32.AND P0, PT, R9, 0x3, PT ;  /* 0x000000030900780c */ /* 0x000fd60003f06070 */
[----:B------:R-:W-:Y:S02]  /*02d0*/  @P2 IADD3 R4, R4, 0x1, RZ ;  /* 0x0000000104042810 */ /* 0x000fe40007ffe0ff */
[----:B------:R-:W-:-:S05]  /*02e0*/  @!P3 LOP3.LUT R4, RZ, UR10, RZ, 0x33, !PT ;  /* 0x0000000aff04bc12 */ /* 0x000fca000f8e33ff */
[----:B------:R-:W-:Y:S02]  /*02f0*/  IMAD.MOV R5, RZ, RZ, -R4 ;  /* 0x000000ffff057224 */ /* 0x000fe400078e0a04 */
[----:B------:R-:W-:Y:S02]  /*0300*/  IMAD R8, R4, UR8, RZ ;  /* 0x0000000804087c24 */ /* 0x000fe4000f8e02ff */
[----:B------:R-:W-:-:S04]  /*0310*/  IMAD R5, R5, UR10, R0 ;  /* 0x0000000a05057c24 */ /* 0x000fc8000f8e0200 */
[----:B------:R-:W-:Y:S01]  /*0320*/  IMAD R10, R5, UR9, RZ ;  /* 0x00000009050a7c24 */ /* 0x000fe2000f8e02ff */
[----:B------:R-:W-:Y:S06]  /*0330*/  @!P0 BRA `(.L_x_438) ;  /* 0x0000000800b08947 */ /* 0x000fec0003800000 */
[----:B------:R-:W-:Y:S01]  /*0340*/  ISETP.GT.AND P0, PT, R3, RZ, PT ;  /* 0x000000ff0300720c */ /* 0x000fe20003f04270 */
[----:B------:R-:W-:-:S12]  /*0350*/  IMAD.MOV.U32 R6, RZ, RZ, R3 ;  /* 0x000000ffff067224 */ /* 0x000fd800078e0003 */
[----:B------:R-:W-:Y:S05]  /*0360*/  @!P0 BRA `(.L_x_439) ;  /* 0x00000008003c8947 */ /* 0x000fea0003800000 */
[----:B------:R-:W-:Y:S02]  /*0370*/  ISETP.GT.AND P2, PT, R6, 0xc, PT ;  /* 0x0000000c0600780c */ /* 0x000fe40003f44270 */
[----:B------:R-:W-:-:S11]  /*0380*/  PLOP3.LUT P0, PT, PT, PT, PT, 0x80, 0x0 ;  /* 0x000000000000781c */ /* 0x000fd60003f0f070 */
[----:B------:R-:W-:Y:S05]  /*0390*/  @!P2 BRA `(.L_x_440) ;  /* 0x000000040068a947 */ /* 0x000fea0003800000 */
[----:B------:R-:W-:-:S13]  /*03a0*/  PLOP3.LUT P0, PT, PT, PT, PT, 0x8, 0x0 ;  /* 0x000000000000781c */ /* 0x000fda0003f0e170 */
.L_x_441:
[-C--:B------:R-:W-:Y:S01]  /*03b0*/  IADD3 R13, P3, R8, R7.reuse, RZ ;  /* 0x00000007080d7210 */ /* 0x080fe20007f7e0ff */
[----:B------:R-:W-:Y:S01]  /*03c0*/  ULDC.64 UR8, c[0x0][0x210] ;  /* 0x0000840000087ab9 */ /* 0x000fe20000000a00 */
[----:B------:R-:W-:Y:S01]  /*03d0*/  IADD3 R15, P2, R10, R7, RZ ;  /* 0x000000070a0f7210 */ /* 0x000fe20007f5e0ff */
        /* <DEDUP_REMOVED lines=15> */
[----:B------:R-:W-:-:S04]  /*04d0*/  IADD3 R23, R7, 0x4, RZ ;  /* 0x0000000407177810 */ /* 0x000fc80007ffe0ff */
[-C--:B------:R-:W-:Y:S02]  /*04e0*/  IADD3 R19, P3, R8, R23.reuse, RZ ;  /* 0x0000001708137210 */ /* 0x080fe40007f7e0ff */
[----:B------:R-:W-:Y:S02]  /*04f0*/  IADD3 R23, P2, R10, R23, RZ ;  /* 0x000000170a177210 */ /* 0x000fe40007f5e0ff */
[----:B-1----:R-:W-:-:S03]  /*0500*/  IADD3 R15, R7, 0x8, RZ ;  /* 0x00000008070f7810 */ /* 0x002fc60007ffe0ff */
[----:B------:R-:W-:Y:S02]  /*0510*/  IMAD.X R28, RZ, RZ, RZ, P2 ;  /* 0x000000ffff1c7224 */ /* 0x000fe400010e06ff */
[----:B--2---:R-:W-:Y:S01]  /*0520*/  FFMA R26, R16, R18, R11 ;  /* 0x00000012101a7223 */ /* 0x004fe2000000000b */
[----:B------:R-:W-:Y:S01]  /*0530*/  IMAD.X R11, RZ, RZ, RZ, P3 ;  /* 0x000000ffff0b7224 */ /* 0x000fe200018e06ff */
[----:B------:R-:W-:Y:S02]  /*0540*/  LEA R16, P3, R19, UR8, 0x2 ;  /* 0x0000000813107c11 */ /* 0x000fe4000f8610ff */
[----:B------:R-:W-:Y:S01]  /*0550*/  LEA R18, P2, R23, UR10, 0x2 ;  /* 0x0000000a17127c11 */ /* 0x000fe2000f8410ff */
[----:B---3--:R-:W-:Y:S01]  /*0560*/  FFMA R24, R17, R24, R26 ;  /* 0x0000001811187223 */ /* 0x008fe2000000001a */
[----:B------:R-:W-:Y:S02]  /*0570*/  LEA.HI.X R17, R19, UR9, R11, 0x2, P3 ;  /* 0x0000000913117c11 */ /* 0x000fe400098f140b */
[----:B------:R-:W-:-:S02]  /*0580*/  LEA.HI.X R19, R23, UR11, R28, 0x2, P2 ;  /* 0x0000000b17137c11 */ /* 0x000fc400090f141c */
[----:B------:R-:W-:Y:S01]  /*0590*/  IADD3 R13, P2, R8, R15, RZ ;  /* 0x0000000f080d7210 */ /* 0x000fe20007f5e0ff */
[----:B------:R-:W2:Y:S01]  /*05a0*/  LDG.E R25, desc[UR6][R16.64+0x4] ;  /* 0x0000040610197981 */ /* 0x000ea2000c1e1900 */
[----:B----4-:R-:W-:-:S03]  /*05b0*/  FFMA R11, R21, R22, R24 ;  /* 0x00000016150b7223 */ /* 0x010fc60000000018 */
[----:B------:R-:W3:Y:S04]  /*05c0*/  LDG.E R22, desc[UR6][R16.64] ;  /* 0x0000000610167981 */ /* 0x000ee8000c1e1900 */
[----:B------:R-:W3:Y:S01]  /*05d0*/  LDG.E R21, desc[UR6][R18.64] ;  /* 0x0000000612157981 */ /* 0x000ee2000c1e1900 */
[----:B------:R-:W-:-:S03]  /*05e0*/  IMAD.X R14, RZ, RZ, RZ, P2 ;  /* 0x000000ffff0e7224 */ /* 0x000fc600010e06ff */
[----:B------:R-:W2:Y:S01]  /*05f0*/  LDG.E R24, desc[UR6][R18.64+0x4] ;  /* 0x0000040612187981 */ /* 0x000ea2000c1e1900 */
[----:B------:R-:W-:Y:S02]  /*0600*/  IADD3 R15, P3, R10, R15, RZ ;  /* 0x0000000f0a0f7210 */ /* 0x000fe40007f7e0ff */
[C---:B------:R-:W-:Y:S01]  /*0610*/  LEA R12, P2, R13.reuse, UR8, 0x2 ;  /* 0x000000080d0c7c11 */ /* 0x040fe2000f8410ff */
[----:B------:R-:W4:Y:S04]  /*0620*/  LDG.E R23, desc[UR6][R18.64+0x8] ;  /* 0x0000080612177981 */ /* 0x000f28000c1e1900 */
[----:B------:R-:W4:Y:S01]  /*0630*/  LDG.E R28, desc[UR6][R16.64+0x8] ;  /* 0x00000806101c7981 */ /* 0x000f22000c1e1900 */
[----:B------:R-:W-:-:S03]  /*0640*/  LEA.HI.X R13, R13, UR9, R14, 0x2, P2 ;  /* 0x000000090d0d7c11 */ /* 0x000fc600090f140e */
[----:B------:R1:W4:Y:S01]  /*0650*/  LDG.E R29, desc[UR6][R16.64+0xc] ;  /* 0x00000c06101d7981 */ /* 0x000322000c1e1900 */
[----:B------:R-:W-:-:S03]  /*0660*/  LEA R14, P2, R15, UR10, 0x2 ;  /* 0x0000000a0f0e7c11 */ /* 0x000fc6000f8410ff */
[----:B------:R5:W4:Y:S01]  /*0670*/  LDG.E R26, desc[UR6][R18.64+0xc] ;  /* 0x00000c06121a7981 */ /* 0x000b22000c1e1900 */
[----:B-1----:R-:W-:Y:S02]  /*0680*/  IMAD.X R16, RZ, RZ, RZ, P3 ;  /* 0x000000ffff107224 */ /* 0x002fe400018e06ff */
[----:B-----5:R-:W-:Y:S02]  /*0690*/  FFMA R27, R20, R27, R11 ;  /* 0x0000001b141b7223 */ /* 0x020fe4000000000b */
[----:B------:R-:W5:Y:S01]  /*06a0*/  LDG.E R20, desc[UR6][R12.64] ;  /* 0x000000060c147981 */ /* 0x000f62000c1e1900 */
[----:B------:R-:W-:-:S05]  /*06b0*/  LEA.HI.X R15, R15, UR11, R16, 0x2, P2 ;  /* 0x0000000b0f0f7c11 */ /* 0x000fca00090f1410 */
[----:B------:R-:W5:Y:S01]  /*06c0*/  LDG.E R11, desc[UR6][R14.64] ;  /* 0x000000060e0b7981 */ /* 0x000f62000c1e1900 */
[----:B------:R-:W-:-:S04]  /*06d0*/  IADD3 R19, R7, 0xc, RZ ;  /* 0x0000000c07137810 */ /* 0x000fc80007ffe0ff */
[-C--:B------:R-:W-:Y:S02]  /*06e0*/  IADD3 R17, P3, R8, R19.reuse, RZ ;  /* 0x0000001308117210 */ /* 0x080fe40007f7e0ff */
[----:B------:R-:W-:Y:S01]  /*06f0*/  IADD3 R19, P2, R10, R19, RZ ;  /* 0x000000130a137210 */ /* 0x000fe20007f5e0ff */
[----:B---3--:R-:W-:-:S04]  /*0700*/  FFMA R21, R21, R22, R27 ;  /* 0x0000001615157223 */ /* 0x008fc8000000001b */
[----:B--2---:R-:W-:Y:S01]  /*0710*/  FFMA R24, R24, R25, R21 ;  /* 0x0000001918187223 */ /* 0x004fe20000000015 */
[----:B------:R-:W-:Y:S01]  /*0720*/  IMAD.X R22, RZ, RZ, RZ, P2 ;  /* 0x000000ffff167224 */ /* 0x000fe200010e06ff */
[----:B------:R-:W-:Y:S01]  /*0730*/  LEA R18, P2, R19, UR10, 0x2 ;  /* 0x0000000a13127c11 */ /* 0x000fe2000f8410ff */
[----:B------:R-:W2:Y:S04]  /*0740*/  LDG.E R21, desc[UR6][R14.64+0x4] ;  /* 0x000004060e157981 */ /* 0x000ea8000c1e1900 */
[----:B------:R-:W3:Y:S01]  /*0750*/  LDG.E R25, desc[UR6][R14.64+0xc] ;  /* 0x00000c060e197981 */ /* 0x000ee2000c1e1900 */
[----:B----4-:R-:W-:-:S03]  /*0760*/  FFMA R23, R23, R28, R24 ;  /* 0x0000001c17177223 */ /* 0x010fc60000000018 */
[----:B------:R-:W2:Y:S01]  /*0770*/  LDG.E R24, desc[UR6][R12.64+0x4] ;  /* 0x000004060c187981 */ /* 0x000ea2000c1e1900 */
[----:B------:R-:W-:-:S03]  /*0780*/  LEA.HI.X R19, R19, UR11, R22, 0x2, P2 ;  /* 0x0000000b13137c11 */ /* 0x000fc600090f1416 */
[----:B------:R-:W4:Y:S01]  /*0790*/  LDG.E R22, desc[UR6][R12.64+0x8] ;  /* 0x000008060c167981 */ /* 0x000f22000c1e1900 */
[----:B------:R-:W-:Y:S01]  /*07a0*/  FFMA R28, R26, R29, R23 ;  /* 0x0000001d1a1c7223 */ /* 0x000fe20000000017 */
[----:B------:R-:W-:Y:S01]  /*07b0*/  IMAD.X R26, RZ, RZ, RZ, P3 ;  /* 0x000000ffff1a7224 */ /* 0x000fe200018e06ff */
[C---:B------:R-:W-:Y:S01]  /*07c0*/  LEA R16, P3, R17.reuse, UR8, 0x2 ;  /* 0x0000000811107c11 */ /* 0x040fe2000f8610ff */
[----:B------:R1:W4:Y:S03]  /*07d0*/  LDG.E R23, desc[UR6][R14.64+0x8] ;  /* 0x000008060e177981 */ /* 0x000326000c1e1900 */
[----:B------:R-:W-:Y:S01]  /*07e0*/  LEA.HI.X R17, R17, UR9, R26, 0x2, P3 ;  /* 0x0000000911117c11 */ /* 0x000fe200098f141a */
[----:B------:R-:W3:Y:S04]  /*07f0*/  LDG.E R27, desc[UR6][R18.64] ;  /* 0x00000006121b7981 */ /* 0x000ee8000c1e1900 */
[----:B------:R5:W3:Y:S04]  /*0800*/  LDG.E R26, desc[UR6][R12.64+0xc] ;  /* 0x00000c060c1a7981 */ /* 0x000ae8000c1e1900 */
[----:B-1----:R-:W3:Y:S01]  /*0810*/  LDG.E R14, desc[UR6][R16.64+0x8] ;  /* 0x00000806100e7981 */ /* 0x002ee2000c1e1900 */
        /* <DEDUP_REMOVED lines=8> */
[----:B------:R-:W-:Y:S02]  /*08a0*/  ISETP.GT.AND P2, PT, R6, 0xc, PT ;  /* 0x0000000c0600780c */ /* 0x000fe40003f44270 */
[----:B------:R-:W-:Y:S01]  /*08b0*/  IADD3 R7, R7, 0x10, RZ ;  /* 0x0000001007077810 */ /* 0x000fe20007ffe0ff */
[----:B--2---:R-:W-:-:S04]  /*08c0*/  FFMA R24, R21, R24, R15 ;  /* 0x0000001815187223 */ /* 0x004fc8000000000f */
[----:B----4-:R-:W-:-:S04]  /*08d0*/  FFMA R22, R23, R22, R24 ;  /* 0x0000001617167223 */ /* 0x010fc80000000018 */
[----:B---3--:R-:W-:-:S04]  /*08e0*/  FFMA R22, R25, R26, R22 ;  /* 0x0000001a19167223 */ /* 0x008fc80000000016 */
[----:B-----5:R-:W-:-:S04]  /*08f0*/  FFMA R27, R27, R28, R22 ;  /* 0x0000001c1b1b7223 */ /* 0x020fc80000000016 */
[----:B------:R-:W-:-:S04]  /*0900*/  FFMA R20, R20, R13, R27 ;  /* 0x0000000d14147223 */ /* 0x000fc8000000001b */
[----:B------:R-:W-:-:S04]  /*0910*/  FFMA R14, R11, R14, R20 ;  /* 0x0000000e0b0e7223 */ /* 0x000fc80000000014 */
[----:B------:R-:W-:Y:S01]  /*0920*/  FFMA R11, R29, R12, R14 ;  /* 0x0000000c1d0b7223 */ /* 0x000fe2000000000e */
[----:B------:R-:W-:Y:S06]  /*0930*/  @P2 BRA `(.L_x_441) ;  /* 0xfffffff8009c2947 */ /* 0x000fec000383ffff */
.L_x_440:
[----:B------:R-:W-:-:S13]  /*0940*/  ISETP.GT.AND P2, PT, R6, 0x4, PT ;  /* 0x000000040600780c */ /* 0x000fda0003f44270 */
[----:B------:R-:W-:Y:S05]  /*0950*/  @!P2 BRA `(.L_x_442) ;  /* 0x0000000000b8a947 */ /* 0x000fea0003800000 */
        /* <DEDUP_REMOVED lines=12> */
[----:B------:R-:W-:-:S03]  /*0a20*/  IADD3 R17, R7, 0x4, RZ ;  /* 0x0000000407117810 */ /* 0x000fc60007ffe0ff */
[----:B------:R-:W3:Y:S01]  /*0a30*/  LDG.E R20, desc[UR6][R12.64+0x4] ;  /* 0x000004060c147981 */ /* 0x000ee2000c1e1900 */
[-C--:B------:R-:W-:Y:S02]  /*0a40*/  IADD3 R21, P0, R8, R17.reuse, RZ ;  /* 0x0000001108157210 */ /* 0x080fe40007f1e0ff */
[----:B------:R-:W-:Y:S01]  /*0a50*/  IADD3 R19, P2, R10, R17, RZ ;  /* 0x000000110a137210 */ /* 0x000fe20007f5e0ff */
[----:B------:R-:W3:Y:S02]  /*0a60*/  LDG.E R23, desc[UR6][R14.64+0x4] ;  /* 0x000004060e177981 */ /* 0x000ee4000c1e1900 */
[----:B------:R-:W-:Y:S01]  /*0a70*/  IMAD.X R24, RZ, RZ, RZ, P0 ;  /* 0x000000ffff187224 */ /* 0x000fe200000e06ff */
[----:B------:R-:W-:Y:S01]  /*0a80*/  LEA R16, P0, R21, UR8, 0x2 ;  /* 0x0000000815107c11 */ /* 0x000fe2000f8010ff */
[----:B------:R-:W-:Y:S01]  /*0a90*/  IMAD.X R22, RZ, RZ, RZ, P2 ;  /* 0x000000ffff167224 */ /* 0x000fe200010e06ff */
[----:B------:R-:W-:Y:S01]  /*0aa0*/  LEA R18, P2, R19, UR10, 0x2 ;  /* 0x0000000a13127c11 */ /* 0x000fe2000f8410ff */
[----:B------:R-:W4:Y:S01]  /*0ab0*/  LDG.E R25, desc[UR6][R12.64+0xc] ;  /* 0x00000c060c197981 */ /* 0x000f22000c1e1900 */
[----:B------:R-:W-:-:S02]  /*0ac0*/  LEA.HI.X R17, R21, UR9, R24, 0x2, P0 ;  /* 0x0000000915117c11 */ /* 0x000fc400080f1418 */
[----:B------:R-:W-:Y:S01]  /*0ad0*/  LEA.HI.X R19, R19, UR11, R22, 0x2, P2 ;  /* 0x0000000b13137c11 */ /* 0x000fe200090f1416 */
[----:B------:R-:W5:Y:S04]  /*0ae0*/  LDG.E R21, desc[UR6][R14.64+0x8] ;  /* 0x000008060e157981 */ /* 0x000f68000c1e1900 */
[----:B------:R1:W5:Y:S04]  /*0af0*/  LDG.E R22, desc[UR6][R12.64+0x8] ;  /* 0x000008060c167981 */ /* 0x000368000c1e1900 */
[----:B------:R1:W4:Y:S04]  /*0b00*/  LDG.E R24, desc[UR6][R14.64+0xc] ;  /* 0x00000c060e187981 */ /* 0x000328000c1e1900 */
[----:B------:R-:W4:Y:S04]  /*0b10*/  LDG.E R27, desc[UR6][R18.64] ;  /* 0x00000006121b7981 */ /* 0x000f28000c1e1900 */
[----:B-1----:R-:W4:Y:S04]  /*0b20*/  LDG.E R13, desc[UR6][R16.64+0x4] ;  /* 0x00000406100d7981 */ /* 0x002f28000c1e1900 */
[----:B------:R-:W4:Y:S04]  /*0b30*/  LDG.E R14, desc[UR6][R16.64+0x8] ;  /* 0x00000806100e7981 */ /* 0x000f28000c1e1900 */
[----:B------:R-:W4:Y:S04]  /*0b40*/  LDG.E R29, desc[UR6][R18.64+0xc] ;  /* 0x00000c06121d7981 */ /* 0x000f28000c1e1900 */
[----:B------:R-:W4:Y:S01]  /*0b50*/  LDG.E R12, desc[UR6][R16.64+0xc] ;  /* 0x00000c06100c7981 */ /* 0x000f22000c1e1900 */
[----:B--2---:R-:W-:-:S03]  /*0b60*/  FFMA R15, R28, R26, R11 ;  /* 0x0000001a1c0f7223 */ /* 0x004fc6000000000b */
[----:B------:R-:W2:Y:S04]  /*0b70*/  LDG.E R28, desc[UR6][R16.64] ;  /* 0x00000006101c7981 */ /* 0x000ea8000c1e1900 */
[----:B------:R-:W2:Y:S04]  /*0b80*/  LDG.E R26, desc[UR6][R18.64+0x4] ;  /* 0x00000406121a7981 */ /* 0x000ea8000c1e1900 */
[----:B------:R-:W2:Y:S01]  /*0b90*/  LDG.E R11, desc[UR6][R18.64+0x8] ;  /* 0x00000806120b7981 */ /* 0x000ea2000c1e1900 */
[----:B---3--:R-:W-:-:S04]  /*0ba0*/  FFMA R20, R23, R20, R15 ;  /* 0x0000001417147223 */ /* 0x008fc8000000000f */
[----:B-----5:R-:W-:-:S04]  /*0bb0*/  FFMA R21, R21, R22, R20 ;  /* 0x0000001615157223 */ /* 0x020fc80000000014 */
[----:B----4-:R-:W-:Y:S01]  /*0bc0*/  FFMA R24, R24, R25, R21 ;  /* 0x0000001918187223 */ /* 0x010fe20000000015 */
[----:B------:R-:W-:Y:S02]  /*0bd0*/  PLOP3.LUT P0, PT, PT, PT, PT, 0x8, 0x0 ;  /* 0x000000000000781c */ /* 0x000fe40003f0e170 */
[----:B------:R-:W-:Y:S02]  /*0be0*/  IADD3 R6, R6, -0x8, RZ ;  /* 0xfffffff806067810 */ /* 0x000fe40007ffe0ff */
[----:B------:R-:W-:Y:S01]  /*0bf0*/  IADD3 R7, R7, 0x8, RZ ;  /* 0x0000000807077810 */ /* 0x000fe20007ffe0ff */
[----:B--2---:R-:W-:-:S04]  /*0c00*/  FFMA R27, R27, R28, R24 ;  /* 0x0000001c1b1b7223 */ /* 0x004fc80000000018 */
[----:B------:R-:W-:-:S04]  /*0c10*/  FFMA R26, R26, R13, R27 ;  /* 0x0000000d1a1a7223 */ /* 0x000fc8000000001b */
[----:B------:R-:W-:-:S04]  /*0c20*/  FFMA R14, R11, R14, R26 ;  /* 0x0000000e0b0e7223 */ /* 0x000fc8000000001a */
[----:B------:R-:W-:-:S07]  /*0c30*/  FFMA R11, R29, R12, R14 ;  /* 0x0000000c1d0b7223 */ /* 0x000fce000000000e */
.L_x_442:
[----:B------:R-:W-:-:S13]  /*0c40*/  ISETP.NE.OR P0, PT, R6, RZ, P0 ;  /* 0x000000ff0600720c */ /* 0x000fda0000705670 */
[----:B------:R-:W-:Y:S05]  /*0c50*/  @!P0 BRA `(.L_x_438) ;  /* 0x0000000000688947 */ /* 0x000fea0003800000 */
.L_x_439:
        /* <DEDUP_REMOVED lines=18> */
[----:B------:R-:W-:-:S02]  /*0d80*/  IADD3 R6, R6, -0x4, RZ ;  /* 0xfffffffc06067810 */ /* 0x000fc40007ffe0ff */
[----:B------:R-:W-:Y:S02]  /*0d90*/  IADD3 R7, R7, 0x4, RZ ;  /* 0x0000000407077810 */ /* 0x000fe40007ffe0ff */
[----:B------:R-:W-:Y:S01]  /*0da0*/  ISETP.NE.AND P0, PT, R6, RZ, PT ;  /* 0x000000ff0600720c */ /* 0x000fe20003f05270 */
[----:B--2---:R-:W-:-:S04]  /*0db0*/  FFMA R16, R16, R17, R11 ;  /* 0x0000001110107223 */ /* 0x004fc8000000000b */
[----:B---3--:R-:W-:-:S04]  /*0dc0*/  FFMA R16, R19, R18, R16 ;  /* 0x0000001213107223 */ /* 0x008fc80000000010 */
[----:B----4-:R-:W-:-:S04]  /*0dd0*/  FFMA R16, R21, R20, R16 ;  /* 0x0000001415107223 */ /* 0x010fc80000000010 */
[----:B-----5:R-:W-:Y:S01]  /*0de0*/  FFMA R11, R23, R22, R16 ;  /* 0x00000016170b7223 */ /* 0x020fe20000000010 */
[----:B0-----:R-:W-:Y:S06]  /*0df0*/  @P0 BRA `(.L_x_439) ;  /* 0xfffffffc00980947 */ /* 0x001fec000383ffff */
.L_x_438:
[----:B------:R-:W-:-:S13]  /*0e00*/  ISETP.NE.AND P0, PT, R2, RZ, PT ;  /* 0x000000ff0200720c */ /* 0x000fda0003f05270 */
        /* <DEDUP_REMOVED lines=23> */
.L_x_443:
[----:B------:R-:W1:Y:S01]  /*0f80*/  @P1 LDC.64 R6, c[0x0][0x228] ;  /* 0x00008a00ff061b82 */ /* 0x000e620000000a00 */
[----:B------:R-:W-:-:S07]  /*0f90*/  ULDC UR8, c[0x0][0x244] ;  /* 0x0000910000087ab9 */ /* 0x000fce0000000800 */
[----:B------:R-:W2:Y:S01]  /*0fa0*/  LDC.64 R12, c[0x0][0x220] ;  /* 0x00008800ff0c7b82 */ /* 0x000ea20000000a00 */
[----:B-1----:R-:W-:-:S06]  /*0fb0*/  @P1 IMAD.WIDE.U32 R6, R5, 0x4, R6 ;  /* 0x0000000405061825 */ /* 0x002fcc00078e0006 */
[----:B------:R-:W3:Y:S01]  /*0fc0*/  @P1 LDG.E R6, desc[UR6][R6.64] ;  /* 0x0000000606061981 */ /* 0x000ee2000c1e1900 */
[----:B------:R-:W-:Y:S01]  /*0fd0*/  IMAD R5, R4, UR8, R5 ;  /* 0x0000000804057c24 */ /* 0x000fe2000f8e0205 */
[----:B------:R-:W-:-:S03]  /*0fe0*/  IADD3 R0, R0, UR5, RZ ;  /* 0x0000000500007c10 */ /* 0x000fc6000fffe0ff */
[----:B--2---:R-:W-:Y:S01]  /*0ff0*/  IMAD.WIDE.U32 R4, R5, 0x4, R12 ;  /* 0x0000000405047825 */ /* 0x004fe200078e000c */
[----:B------:R-:W-:-:S03]  /*1000*/  ISETP.GE.U32.AND P0, PT, R0, UR4, PT ;  /* 0x0000000400007c0c */ /* 0x000fc6000bf06070 */
[----:B---3--:R-:W-:-:S05]  /*1010*/  @P1 FADD R11, R11, R6 ;  /* 0x000000060b0b1221 */ /* 0x008fca0000000000 */
[----:B------:R1:W-:Y:S05]  /*1020*/  STG.E desc[UR6][R4.64], R11 ;  /* 0x0000000b04007986 */ /* 0x0003ea000c101906 */
[----:B------:R-:W-:Y:S05]  /*1030*/  @!P0 BRA `(.L_x_444) ;  /* 0xfffffff0004c8947 */ /* 0x000fea000383ffff */
[----:B------:R-:W-:Y:S05]  /*1040*/  EXIT ;  /* 0x000000000000794d */ /* 0x000fea0003800000 */
.L_x_437:
[----:B------:R-:W-:Y:S05]  /*1050*/  @P1 BRA `(.L_x_445) ;  /* 0x0000000000781947 */ /* 0x000fea0003800000 */
        /* <DEDUP_REMOVED lines=12> */
.L_x_446:
        /* <DEDUP_REMOVED lines=18> */
.L_x_445:
[----:B------:R-:W1:Y:S01]  /*1240*/  I2F.U32.RP R8, UR9 ;  /* 0x0000000900087d06 */ /* 0x000e620008209000 */
[----:B------:R-:W2:Y:S01]  /*1250*/  LDC.64 R2, c[0x0][0x220] ;  /* 0x00008800ff027b82 */ /* 0x000ea20000000a00 */
[----:B------:R-:W-:Y:S01]  /*1260*/  ISETP.NE.U32.AND P0, PT, RZ, UR9, PT ;  /* 0x00000009ff007c0c */ /* 0x000fe2000bf05070 */
[----:B------:R-:W-:Y:S01]  /*1270*/  ULDC UR8, c[0x0][0x244] ;  /* 0x0000910000087ab9 */ /* 0x000fe20000000800 */
[----:B------:R-:W-:-:S05]  /*1280*/  LOP3.LUT R10, RZ, UR9, RZ, 0x33, !PT ;  /* 0x00000009ff0a7c12 */ /* 0x000fca000f8e33ff */
[----:B------:R-:W2:Y:S01]  /*1290*/  LDC.64 R4, c[0x0][0x228] ;  /* 0x00008a00ff047b82 */ /* 0x000ea20000000a00 */
[----:B-1----:R-:W1:Y:S02]  /*12a0*/  MUFU.RCP R8, R8 ;  /* 0x0000000800087308 */ /* 0x002e640000001000 */
[----:B-1----:R-:W-:-:S06]  /*12b0*/  IADD3 R6, R8, 0xffffffe, RZ ;  /* 0x0ffffffe08067810 */ /* 0x002fcc0007ffe0ff */
[----:B------:R1:W3:Y:S02]  /*12c0*/  F2I.FTZ.U32.TRUNC.NTZ R7, R6 ;  /* 0x0000000600077305 */ /* 0x0002e4000021f000 */
[----:B-1----:R-:W-:Y:S02]  /*12d0*/  IMAD.MOV.U32 R6, RZ, RZ, RZ ;  /* 0x000000ffff067224 */ /* 0x002fe400078e00ff */
[----:B---3--:R-:W-:-:S04]  /*12e0*/  IMAD.MOV R9, RZ, RZ, -R7 ;  /* 0x000000ffff097224 */ /* 0x008fc800078e0a07 */
[----:B------:R-:W-:-:S04]  /*12f0*/  IMAD R9, R9, UR9, RZ ;  /* 0x0000000909097c24 */ /* 0x000fc8000f8e02ff */
[----:B--2---:R-:W-:-:S07]  /*1300*/  IMAD.HI.U32 R13, R7, R9, R6 ;  /* 0x00000009070d7227 */ /* 0x004fce00078e0006 */
.L_x_447:
[----:B------:R-:W-:-:S04]  /*1310*/  IMAD.HI.U32 R7, R13, R0, RZ ;  /* 0x000000000d077227 */ /* 0x000fc800078e00ff */
[----:B-1----:R-:W-:-:S04]  /*1320*/  IMAD.MOV R9, RZ, RZ, -R7 ;  /* 0x000000ffff097224 */ /* 0x002fc800078e0a07 */
        /* <DEDUP_REMOVED lines=8> */
[----:B------:R-:W-:-:S04]  /*13b0*/  IMAD R9, R7, UR9, R0 ;  /* 0x0000000907097c24 */ /* 0x000fc8000f8e0200 */
[----:B------:R-:W-:-:S06]  /*13c0*/  IMAD.WIDE.U32 R6, R9, 0x4, R4 ;  /* 0x0000000409067825 */ /* 0x000fcc00078e0004 */
[----:B------:R-:W2:Y:S01]  /*13d0*/  LDG.E R6, desc[UR6][R6.64] ;  /* 0x0000000606067981 */ /* 0x000ea2000c1e1900 */
[----:B------:R-:W-:Y:S01]  /*13e0*/  IMAD R9, R8, UR8, R9 ;  /* 0x0000000808097c24 */ /* 0x000fe2000f8e0209 */
[----:B------:R-:W-:-:S03]  /*13f0*/  IADD3 R0, R0, UR5, RZ ;  /* 0x0000000500007c10 */ /* 0x000fc6000fffe0ff */
[----:B------:R-:W-:Y:S01]  /*1400*/  IMAD.WIDE.U32 R8, R9, 0x4, R2 ;  /* 0x0000000409087825 */ /* 0x000fe200078e0002 */
[----:B------:R-:W-:-:S03]  /*1410*/  ISETP.GE.U32.AND P1, PT, R0, UR4, PT ;  /* 0x0000000400007c0c */ /* 0x000fc6000bf26070 */
[----:B--2---:R-:W-:-:S05]  /*1420*/  FADD R11, RZ, R6 ;  /* 0x00000006ff0b7221 */ /* 0x004fca0000000000 */
[----:B------:R1:W-:Y:S05]  /*1430*/  STG.E desc[UR6][R8.64], R11 ;  /* 0x0000000b08007986 */ /* 0x0003ea000c101906 */
[----:B------:R-:W-:Y:S05]  /*1440*/  @!P1 BRA `(.L_x_447) ;  /* 0xfffffffc00b09947 */ /* 0x000fea000383ffff */
[----:B------:R-:W-:Y:S05]  /*1450*/  EXIT ;  /* 0x000000000000794d */ /* 0x000fea0003800000 */
.L_x_448:
        /* <DEDUP_REMOVED lines=10> */
.L_x_472:


//--------------------- .text.embedding_lookup    --------------------------
	.section	.text.embedding_lookup,"ax",@progbits
	.align	128
        .global         embedding_lookup
        .type           embedding_lookup,@function
        .size           embedding_lookup,(.L_x_473 - embedding_lookup)
        .other          embedding_lookup,@"STO_CUDA_ENTRY STV_DEFAULT"
embedding_lookup:
.text.embedding_lookup:
[----:B------:R-:W0:Y:S02]  /*0000*/  LDC R1, c[0x0][0x28] ;  /* 0x00000a00ff017b82 */ /* 0x000e240000000800 */
[----:B------:R-:W1:Y:S01]  /*0010*/  S2R R0, SR_CTAID.X ;  /* 0x0000000000007919 */ /* 0x000e620000002500 */
[----:B------:R-:W-:Y:S01]  /*0020*/  ULDC UR5, c[0x0][0x0] ;  /* 0x0000000000057ab9 */ /* 0x000fe20000000800 */
[----:B------:R-:W-:Y:S01]  /*0030*/  ULDC UR4, c[0x0][0x230] ;  /* 0x00008c0000047ab9 */ /* 0x000fe20000000800 */
[----:B------:R-:W-:Y:S01]  /*0040*/  ULDC UR7, c[0x0][0x22c] ;  /* 0x00008b0000077ab9 */ /* 0x000fe20000000800 */
[----:B------:R-:W1:Y:S01]  /*0050*/  S2R R3, SR_TID.X ;  /* 0x0000000000037919 */ /* 0x000e620000002100 */
[----:B------:R-:W-:Y:S01]  /*0060*/  UIMAD UR4, UR4, UR7, URZ ;  /* 0x00000007040472a4 */ /* 0x000fe2000f8e023f */
[----:B-1----:R-:W-:-:S05]  /*0070*/  IMAD R0, R0, UR5, R3 ;  /* 0x0000000500007c24 */ /* 0x002fca000f8e0203 */
[----:B------:R-:W-:-:S13]  /*0080*/  ISETP.GE.U32.AND P0, PT, R0, UR4, PT ;  /* 0x0000000400007c0c */ /* 0x000fda000bf06070 */
[----:B------:R-:W-:Y:S05]  /*0090*/  @P0 EXIT ;  /* 0x000000000000094d */ /* 0x000fea0003800000 */
[----:B------:R-:W1:Y:S01]  /*00a0*/  I2F.U32.RP R8, UR7 ;  /* 0x0000000700087d06 */ /* 0x000e620008209000 */
[----:B------:R-:W-:Y:S01]  /*00b0*/  ULDC UR6, c[0x0][0xc] ;  /* 0x0000030000067ab9 */ /* 0x000fe20000000800 */
[----:B------:R-:W-:Y:S01]  /*00c0*/  ISETP.NE.U32.AND P0, PT, RZ, UR7, PT ;  /* 0x00000007ff007c0c */ /* 0x000fe2000bf05070 */
[----:B------:R-:W-:Y:S01]  /*00d0*/  ULDC UR10, c[0x0][0x234] ;  /* 0x00008d00000a7ab9 */ /* 0x000fe20000000800 */
[----:B------:R-:W-:Y:S01]  /*00e0*/  LOP3.LUT R15, RZ, UR7, RZ, 0x33, !PT ;  /* 0x00000007ff0f7c12 */ /* 0x000fe2000f8e33ff */
[----:B------:R-:W2:Y:S03]  /*00f0*/  LDC.64 R2, c[0x0][0x210] ;  /* 0x00008400ff027b82 */ /* 0x000ea60000000a00 */
[----:B-1----:R-:W1:Y:S05]  /*0100*/  MUFU.RCP R8, R8 ;  /* 0x0000000800087308 */ /* 0x002e6a0000001000 */
[----:B------:R-:W2:Y:S01]  /*0110*/  LDC.64 R4, c[0x0][0x220] ;  /* 0x00008800ff047b82 */ /* 0x000ea20000000a00 */
[----:B------:R-:W-:Y:S01]  /*0120*/  UIMAD UR5, UR5, UR6, URZ ;  /* 0x00000006050572a4 */ /* 0x000fe2000f8e023f */
[----:B-1----:R-:W-:-:S04]  /*0130*/  IADD3 R6, R8, 0xffffffe, RZ ;  /* 0x0ffffffe08067810 */ /* 0x002fc80007ffe0ff */
[----:B------:R1:W3:Y:S02]  /*0140*/  F2I.FTZ.U32.TRUNC.NTZ R7, R6 ;  /* 0x0000000600077305 */ /* 0x0002e4000021f000 */
[----:B-1----:R-:W-:Y:S01]  /*0150*/  HFMA2.MMA R6, -RZ, RZ, 0, 0 ;  /* 0x00000000ff067435 */ /* 0x002fe200000001ff */
[----:B---3--:R-:W-:-:S04]  /*0160*/  IMAD.MOV R13, RZ, RZ, -R7 ;  /* 0x000000ffff0d7224 */ /* 0x008fc800078e0a07 */
[----:B------:R-:W-:Y:S01]  /*0170*/  IMAD R13, R13, UR7, RZ ;  /* 0x000000070d0d7c24 */ /* 0x000fe2000f8e02ff */
[----:B------:R-:W-:-:S04]  /*0180*/  ULDC.64 UR6, c[0x0][0x208] ;  /* 0x0000820000067ab9 */ /* 0x000fc80000000a00 */
[----:B--2---:R-:W-:-:S07]  /*0190*/  IMAD.HI.U32 R13, R7, R13, R6 ;  /* 0x0000000d070d7227 */ /* 0x004fce00078e0006 */
.L_x_449:
[----:B------:R-:W-:Y:S01]  /*01a0*/  IMAD.HI.U32 R6, R13, R0, RZ ;  /* 0x000000000d067227 */ /* 0x000fe200078e00ff */
[----:B------:R-:W-:-:S03]  /*01b0*/  ULDC.64 UR8, c[0x0][0x228] ;  /* 0x00008a0000087ab9 */ /* 0x000fc60000000a00 */
        /* <DEDUP_REMOVED lines=8> */
[----:B------:R-:W-:-:S06]  /*0240*/  IMAD.WIDE.U32 R6, R19, 0x4, R2 ;  /* 0x0000000413067825 */ /* 0x000fcc00078e0002 */
[----:B------:R-:W2:Y:S01]  /*0250*/  LDG.E R7, desc[UR6][R6.64] ;  /* 0x0000000606077981 */ /* 0x000ea2000c1e1900 */
[----:B-1----:R-:W-:Y:S01]  /*0260*/  IADD3 R11, -R19, RZ, RZ ;  /* 0x000000ff130b7210 */ /* 0x002fe20007ffe1ff */
[----:B------:R-:W-:-:S04]  /*0270*/  IMAD.MOV.U32 R17, RZ, RZ, RZ ;  /* 0x000000ffff117224 */ /* 0x000fc800078e00ff */
[----:B------:R-:W-:Y:S01]  /*0280*/  IMAD R10, R11, UR9, R0 ;  /* 0x000000090b0a7c24 */ /* 0x000fe2000f8e0200 */
[----:B--2---:R-:W-:-:S13]  /*0290*/  ISETP.GE.U32.AND P1, PT, R7, UR8, PT ;  /* 0x0000000807007c0c */ /* 0x004fda000bf26070 */
[----:B------:R-:W1:Y:S01]  /*02a0*/  @!P1 LDC.64 R8, c[0x0][0x218] ;  /* 0x00008600ff089b82 */ /* 0x000e620000000a00 */
[----:B------:R-:W-:-:S04]  /*02b0*/  @!P1 IMAD R11, R7, UR10, R10 ;  /* 0x0000000a070b9c24 */ /* 0x000fc8000f8e020a */
[----:B-1----:R-:W-:-:S05]  /*02c0*/  @!P1 IMAD.WIDE.U32 R8, R11, 0x4, R8 ;  /* 0x000000040b089825 */ /* 0x002fca00078e0008 */
[----:B------:R-:W2:Y:S01]  /*02d0*/  @!P1 LDG.E R17, desc[UR6][R8.64] ;  /* 0x0000000608119981 */ /* 0x000ea2000c1e1900 */
[----:B------:R-:W-:Y:S01]  /*02e0*/  IMAD R11, R19, UR10, R10 ;  /* 0x0000000a130b7c24 */ /* 0x000fe2000f8e020a */
[----:B------:R-:W-:-:S03]  /*02f0*/  IADD3 R0, R0, UR5, RZ ;  /* 0x0000000500007c10 */ /* 0x000fc6000fffe0ff */
[----:B------:R-:W-:Y:S01]  /*0300*/  IMAD.WIDE.U32 R10, R11, 0x4, R4 ;  /* 0x000000040b0a7825 */ /* 0x000fe200078e0004 */
[----:B------:R-:W-:-:S04]  /*0310*/  ISETP.GE.U32.AND P1, PT, R0, UR4, PT ;  /* 0x0000000400007c0c */ /* 0x000fc8000bf26070 */
[----:B--2---:R1:W-:Y:S09]  /*0320*/  STG.E desc[UR6][R10.64], R17 ;  /* 0x000000110a007986 */ /* 0x0043f2000c101906 */
[----:B------:R-:W-:Y:S05]  /*0330*/  @!P1 BRA `(.L_x_449) ;  /* 0xfffffffc00989947 */ /* 0x000fea000383ffff */
[----:B------:R-:W-:Y:S05]  /*0340*/  EXIT ;  /* 0x000000000000794d */ /* 0x000fea0003800000 */
.L_x_450:
        /* <DEDUP_REMOVED lines=11> */
.L_x_473:


//--------------------- .nv.global.init           --------------------------
	.section	.nv.global.init,"aw",@progbits
	.align	4
.nv.global.init:
	.type		__cudart_i2opi_f,@object
	.size		__cudart_i2opi_f,(.L_0 - __cudart_i2opi_f)
__cudart_i2opi_f:
        /*0000*/ 	.byte	0x41, 0x90, 0x43, 0x3c, 0x99, 0x95, 0x62, 0xdb, 0xc0, 0xdd, 0x34, 0xf5, 0xd1, 0x57, 0x27, 0xfc
        /*0010*/ 	.byte	0x29, 0x15, 0x44, 0x4e, 0x6e, 0x83, 0xf9, 0xa2
.L_0:


//--------------------- .nv.constant0.sample_from_logits --------------------------
	.section	.nv.constant0.sample_from_logits,"a",@progbits
	.align	4
.nv.constant0.sample_from_logits:
	.zero		568


//--------------------- .nv.constant0.flash_attention_paged --------------------------
	.section	.nv.constant0.flash_attention_paged,"a",@progbits
	.align	4
.nv.constant0.flash_attention_paged:
	.zero		620


//--------------------- .nv.constant0.flash_attention --------------------------
	.section	.nv.constant0.flash_attention,"a",@progbits
	.align	4
.nv.constant0.flash_attention:
	.zero		620


//--------------------- .nv.constant0.fused_qkv_rope --------------------------
	.section	.nv.constant0.fused_qkv_rope,"a",@progbits
	.align	4
.nv.constant0.fused_qkv_rope:
	.zero		628


//--------------------- .nv.constant0.rope        --------------------------
	.section	.nv.constant0.rope,"a",@progbits
	.align	4
.nv.constant0.rope:
	.zero		600


//--------------------- .nv.constant0.fused_gate_up_silu --------------------------
	.section	.nv.constant0.fused_gate_up_silu,"a",@progbits
	.align	4
.nv.constant0.fused_gate_up_silu:
	.zero		556


//--------------------- .nv.constant0.silu        --------------------------
	.section	.nv.constant0.silu,"a",@progbits
	.align	4
.nv.constant0.silu:
	.zero		548


//--------------------- .nv.constant0.rms_norm    --------------------------
	.section	.nv.constant0.rms_norm,"a",@progbits
	.align	4
.nv.constant0.rms_norm:
	.zero		568


//--------------------- .nv.constant0.add         --------------------------
	.section	.nv.constant0.add,"a",@progbits
	.align	4
.nv.constant0.add:
	.zero		556


//--------------------- .nv.constant0._Z12quantized_mmILi8EEvPKfPKhPf15QuantizedConfig --------------------------
	.section	.nv.constant0._Z12quantized_mmILi8EEvPKfPKhPf15QuantizedConfig,"a",@progbits
	.align	4
.nv.constant0._Z12quantized_mmILi8EEvPKfPKhPf15QuantizedConfig:
	.zero		580


//--------------------- .nv.constant0._Z12quantized_mmILi4EEvPKfPKhPf15QuantizedConfig --------------------------
	.section	.nv.constant0._Z12quantized_mmILi4EEvPKfPKhPf15QuantizedConfig,"a",@progbits
	.align	4
.nv.constant0._Z12quantized_mmILi4EEvPKfPKhPf15QuantizedConfig:
	.zero		580


//--------------------- .nv.constant0._Z12quantized_mmILi2EEvPKfPKhPf15QuantizedConfig --------------------------
	.section	.nv.constant0._Z12quantized_mmILi2EEvPKfPKhPf15QuantizedConfig,"a",@progbits
	.align	4
.nv.constant0._Z12quantized_mmILi2EEvPKfPKhPf15QuantizedConfig:
	.zero		580


//--------------------- .nv.constant0._Z12quantized_mmILi1EEvPKfPKhPf15QuantizedConfig --------------------------
	.section	.nv.constant0._Z12quantized_mmILi1EEvPKfPKhPf15QuantizedConfig,"a",@progbits
	.align	4
.nv.constant0._Z12quantized_mmILi1EEvPKfPKhPf15QuantizedConfig:
	.zero		580


//--------------------- .nv.constant0.linear      --------------------------
	.section	.nv.constant0.linear,"a",@progbits
	.align	4
.nv.constant0.linear:
	.zero		588


//--------------------- .nv.constant0.embedding_lookup --------------------------
	.section	.nv.constant0.embedding_lookup,"a",@progbits
	.align	4
.nv.constant0.embedding_lookup:
	.zero		568
